	.target	sm_100a

	.elftype	@"ET_EXEC"


//--------------------- .note.nv.tkinfo           --------------------------
	.section	.note.nv.tkinfo,"",@"SHT_NOTE"
	.sectionflags	@"SHF_NOTE_NV_TKINFO"
	.tkinfo
        /*0018*/ 	.word	0x00000002
        /*0030*/ 	.string	""
        /*0030*/ 	.string	"ptxas"
        /*0030*/ 	.string	"Cuda compilation tools, release 13.0, V13.0.88"
        /*0030*/ 	.string	"Build cuda_13.0.r13.0/compiler.36424714_0"
        /*0030*/ 	.string	"-arch sm_100a -m 64 "



//--------------------- .note.nv.cuinfo           --------------------------
	.section	.note.nv.cuinfo,"",@"SHT_NOTE"
	.sectionflags	@"SHF_NOTE_NV_CUINFO"
        /*0018*/ 	.short	0x0002
        /*001a*/ 	.short	0x0064
        /*001c*/ 	.short	0x0082
	.zero		2


//--------------------- .nv.info                  --------------------------
	.section	.nv.info,"",@"SHT_CUDA_INFO"
	.align	4


	//----- nvinfo : EIATTR_REGCOUNT
	.align		4
        /*0000*/ 	.byte	0x04, 0x2f
        /*0002*/ 	.short	(.L_35 - .L_34)
	.align		4
.L_34:
        /*0004*/ 	.word	index@(_ZN2at6native29vectorized_elementwise_kernelILi8EZZZNS0_53_GLOBAL__N__52d73765_15_RenormKernel_cu_b2145a98_319224renorm_scale_factor_implERNS_18TensorIteratorBaseEdENKUlvE_clEvENKUlvE_clEvEUldE_St5arrayIPcLm2EEEEviT0_T1_)
        /*0008*/ 	.word	0x0000002f


	//----- nvinfo : EIATTR_FRAME_SIZE
	.align		4
.L_35:
        /*000c*/ 	.byte	0x04, 0x11
        /*000e*/ 	.short	(.L_37 - .L_36)
	.align		4
.L_36:
        /*0010*/ 	.word	index@($__internal_6_$__cuda_sm20_div_rn_f64_full)
        /*0014*/ 	.word	0x00000000


	//----- nvinfo : EIATTR_FRAME_SIZE
	.align		4
.L_37:
        /*0018*/ 	.byte	0x04, 0x11
        /*001a*/ 	.short	(.L_39 - .L_38)
	.align		4
.L_38:
        /*001c*/ 	.word	index@(_ZN2at6native29vectorized_elementwise_kernelILi8EZZZNS0_53_GLOBAL__N__52d73765_15_RenormKernel_cu_b2145a98_319224renorm_scale_factor_implERNS_18TensorIteratorBaseEdENKUlvE_clEvENKUlvE_clEvEUldE_St5arrayIPcLm2EEEEviT0_T1_)
        /*0020*/ 	.word	0x00000000


	//----- nvinfo : EIATTR_REGCOUNT
	.align		4
.L_39:
        /*0024*/ 	.byte	0x04, 0x2f
        /*0026*/ 	.short	(.L_41 - .L_40)
	.align		4
.L_40:
        /*0028*/ 	.word	index@(_ZN2at6native29vectorized_elementwise_kernelILi4EZZZNS0_53_GLOBAL__N__52d73765_15_RenormKernel_cu_b2145a98_319224renorm_scale_factor_implERNS_18TensorIteratorBaseEdENKUlvE_clEvENKUlvE_clEvEUldE_St5arrayIPcLm2EEEEviT0_T1_)
        /*002c*/ 	.word	0x0000002f


	//----- nvinfo : EIATTR_FRAME_SIZE
	.align		4
.L_41:
        /*0030*/ 	.byte	0x04, 0x11
        /*0032*/ 	.short	(.L_43 - .L_42)
	.align		4
.L_42:
        /*0034*/ 	.word	index@($__internal_5_$__cuda_sm20_div_rn_f64_full)
        /*0038*/ 	.word	0x00000000


	//----- nvinfo : EIATTR_FRAME_SIZE
	.align		4
.L_43:
        /*003c*/ 	.byte	0x04, 0x11
        /*003e*/ 	.short	(.L_45 - .L_44)
	.align		4
.L_44:
        /*0040*/ 	.word	index@(_ZN2at6native29vectorized_elementwise_kernelILi4EZZZNS0_53_GLOBAL__N__52d73765_15_RenormKernel_cu_b2145a98_319224renorm_scale_factor_implERNS_18TensorIteratorBaseEdENKUlvE_clEvENKUlvE_clEvEUldE_St5arrayIPcLm2EEEEviT0_T1_)
        /*0044*/ 	.word	0x00000000


	//----- nvinfo : EIATTR_REGCOUNT
	.align		4
.L_45:
        /*0048*/ 	.byte	0x04, 0x2f
        /*004a*/ 	.short	(.L_47 - .L_46)
	.align		4
.L_46:
        /*004c*/ 	.word	index@(_ZN2at6native29vectorized_elementwise_kernelILi2EZZZNS0_53_GLOBAL__N__52d73765_15_RenormKernel_cu_b2145a98_319224renorm_scale_factor_implERNS_18TensorIteratorBaseEdENKUlvE_clEvENKUlvE_clEvEUldE_St5arrayIPcLm2EEEEviT0_T1_)
        /*0050*/ 	.word	0x0000002f


	//----- nvinfo : EIATTR_FRAME_SIZE
	.align		4
.L_47:
        /*0054*/ 	.byte	0x04, 0x11
        /*0056*/ 	.short	(.L_49 - .L_48)
	.align		4
.L_48:
        /*0058*/ 	.word	index@($__internal_4_$__cuda_sm20_div_rn_f64_full)
        /*005c*/ 	.word	0x00000000


	//----- nvinfo : EIATTR_FRAME_SIZE
	.align		4
.L_49:
        /*0060*/ 	.byte	0x04, 0x11
        /*0062*/ 	.short	(.L_51 - .L_50)
	.align		4
.L_50:
        /*0064*/ 	.word	index@(_ZN2at6native29vectorized_elementwise_kernelILi2EZZZNS0_53_GLOBAL__N__52d73765_15_RenormKernel_cu_b2145a98_319224renorm_scale_factor_implERNS_18TensorIteratorBaseEdENKUlvE_clEvENKUlvE_clEvEUldE_St5arrayIPcLm2EEEEviT0_T1_)
        /*0068*/ 	.word	0x00000000


	//----- nvinfo : EIATTR_REGCOUNT
	.align		4
.L_51:
        /*006c*/ 	.byte	0x04, 0x2f
        /*006e*/ 	.short	(.L_53 - .L_52)
	.align		4
.L_52:
        /*0070*/ 	.word	index@(_ZN2at6native27unrolled_elementwise_kernelIZZZNS0_53_GLOBAL__N__52d73765_15_RenormKernel_cu_b2145a98_319224renorm_scale_factor_implERNS_18TensorIteratorBaseEdENKUlvE_clEvENKUlvE_clEvEUldE_St5arrayIPcLm2EELi4E23TrivialOffsetCalculatorILi1EjESC_NS0_6memory15LoadWithoutCastENSD_16StoreWithoutCastEEEviT_T0_T2_T3_T4_T5_)
        /*0074*/ 	.word	0x00000022


	//----- nvinfo : EIATTR_FRAME_SIZE
	.align		4
.L_53:
        /*0078*/ 	.byte	0x04, 0x11
        /*007a*/ 	.short	(.L_55 - .L_54)
	.align		4
.L_54:
        /*007c*/ 	.word	index@($__internal_3_$__cuda_sm20_div_rn_f64_full)
        /*0080*/ 	.word	0x00000000


	//----- nvinfo : EIATTR_FRAME_SIZE
	.align		4
.L_55:
        /*0084*/ 	.byte	0x04, 0x11
        /*0086*/ 	.short	(.L_57 - .L_56)
	.align		4
.L_56:
        /*0088*/ 	.word	index@(_ZN2at6native27unrolled_elementwise_kernelIZZZNS0_53_GLOBAL__N__52d73765_15_RenormKernel_cu_b2145a98_319224renorm_scale_factor_implERNS_18TensorIteratorBaseEdENKUlvE_clEvENKUlvE_clEvEUldE_St5arrayIPcLm2EELi4E23TrivialOffsetCalculatorILi1EjESC_NS0_6memory15LoadWithoutCastENSD_16StoreWithoutCastEEEviT_T0_T2_T3_T4_T5_)
        /*008c*/ 	.word	0x00000000


	//----- nvinfo : EIATTR_REGCOUNT
	.align		4
.L_57:
        /*0090*/ 	.byte	0x04, 0x2f
        /*0092*/ 	.short	(.L_59 - .L_58)
	.align		4
.L_58:
        /*0094*/ 	.word	index@(_ZN2at6native18elementwise_kernelILi128ELi2EZNS0_22gpu_kernel_impl_nocastIZZZNS0_53_GLOBAL__N__52d73765_15_RenormKernel_cu_b2145a98_319224renorm_scale_factor_implERNS_18TensorIteratorBaseEdENKUlvE_clEvENKUlvE_clEvEUldE_EEvS5_RKT_EUliE_EEviT1_)
        /*0098*/ 	.word	0x0000001c


	//----- nvinfo : EIATTR_FRAME_SIZE
	.align		4
.L_59:
        /*009c*/ 	.byte	0x04, 0x11
        /*009e*/ 	.short	(.L_61 - .L_60)
	.align		4
.L_60:
        /*00a0*/ 	.word	index@($__internal_2_$__cuda_sm20_div_rn_f64_full)
        /*00a4*/ 	.word	0x00000000


	//----- nvinfo : EIATTR_FRAME_SIZE
	.align		4
.L_61:
        /*00a8*/ 	.byte	0x04, 0x11
        /*00aa*/ 	.short	(.L_63 - .L_62)
	.align		4
.L_62:
        /*00ac*/ 	.word	index@(_ZN2at6native18elementwise_kernelILi128ELi2EZNS0_22gpu_kernel_impl_nocastIZZZNS0_53_GLOBAL__N__52d73765_15_RenormKernel_cu_b2145a98_319224renorm_scale_factor_implERNS_18TensorIteratorBaseEdENKUlvE_clEvENKUlvE_clEvEUldE_EEvS5_RKT_EUliE_EEviT1_)
        /*00b0*/ 	.word	0x00000000


	//----- nvinfo : EIATTR_REGCOUNT
	.align		4
.L_63:
        /*00b4*/ 	.byte	0x04, 0x2f
        /*00b6*/ 	.short	(.L_65 - .L_64)
	.align		4
.L_64:
        /*00b8*/ 	.word	index@(_ZN2at6native27unrolled_elementwise_kernelIZZZNS0_53_GLOBAL__N__52d73765_15_RenormKernel_cu_b2145a98_319224renorm_scale_factor_implERNS_18TensorIteratorBaseEdENKUlvE_clEvENKUlvE_clEvEUldE_St5arrayIPcLm2EELi4E23TrivialOffsetCalculatorILi1EjESC_NS0_6memory12LoadWithCastILi1EEENSD_13StoreWithCastILi1EEEEEviT_T0_T2_T3_T4_T5_)
        /*00bc*/ 	.word	0x00000026


	//----- nvinfo : EIATTR_FRAME_SIZE
	.align		4
.L_65:
        /*00c0*/ 	.byte	0x04, 0x11
        /*00c2*/ 	.short	(.L_67 - .L_66)
	.align		4
.L_66:
        /*00c4*/ 	.word	index@($__internal_1_$__cuda_sm20_div_rn_f64_full)
        /*00c8*/ 	.word	0x00000000


	//----- nvinfo : EIATTR_FRAME_SIZE
	.align		4
.L_67:
        /*00cc*/ 	.byte	0x04, 0x11
        /*00ce*/ 	.short	(.L_69 - .L_68)
	.align		4
.L_68:
        /*00d0*/ 	.word	index@(_ZN2at6native27unrolled_elementwise_kernelIZZZNS0_53_GLOBAL__N__52d73765_15_RenormKernel_cu_b2145a98_319224renorm_scale_factor_implERNS_18TensorIteratorBaseEdENKUlvE_clEvENKUlvE_clEvEUldE_St5arrayIPcLm2EELi4E23TrivialOffsetCalculatorILi1EjESC_NS0_6memory12LoadWithCastILi1EEENSD_13StoreWithCastILi1EEEEEviT_T0_T2_T3_T4_T5_)
        /*00d4*/ 	.word	0x00000000


	//----- nvinfo : EIATTR_REGCOUNT
	.align		4
.L_69:
        /*00d8*/ 	.byte	0x04, 0x2f
        /*00da*/ 	.short	(.L_71 - .L_70)
	.align		4
.L_70:
        /*00dc*/ 	.word	index@(_ZN2at6native18elementwise_kernelILi128ELi4EZNS0_15gpu_kernel_implIZZZNS0_53_GLOBAL__N__52d73765_15_RenormKernel_cu_b2145a98_319224renorm_scale_factor_implERNS_18TensorIteratorBaseEdENKUlvE_clEvENKUlvE_clEvEUldE_EEvS5_RKT_EUliE_EEviT1_)
        /*00e0*/ 	.word	0x0000001a


	//----- nvinfo : EIATTR_FRAME_SIZE
	.align		4
.L_71:
        /*00e4*/ 	.byte	0x04, 0x11
        /*00e6*/ 	.short	(.L_73 - .L_72)
	.align		4
.L_72:
        /*00e8*/ 	.word	index@($__internal_0_$__cuda_sm20_div_rn_f64_full)
        /*00ec*/ 	.word	0x00000000


	//----- nvinfo : EIATTR_FRAME_SIZE
	.align		4
.L_73:
        /*00f0*/ 	.byte	0x04, 0x11
        /*00f2*/ 	.short	(.L_75 - .L_74)
	.align		4
.L_74:
        /*00f4*/ 	.word	index@(_ZN2at6native18elementwise_kernelILi128ELi4EZNS0_15gpu_kernel_implIZZZNS0_53_GLOBAL__N__52d73765_15_RenormKernel_cu_b2145a98_319224renorm_scale_factor_implERNS_18TensorIteratorBaseEdENKUlvE_clEvENKUlvE_clEvEUldE_EEvS5_RKT_EUliE_EEviT1_)
        /*00f8*/ 	.word	0x00000000


	//----- nvinfo : EIATTR_REGCOUNT
	.align		4
.L_75:
        /*00fc*/ 	.byte	0x04, 0x2f
        /*00fe*/ 	.short	(.L_77 - .L_76)
	.align		4
.L_76:
        /*0100*/ 	.word	index@(_ZN2at6native29vectorized_elementwise_kernelILi8EZZZNS0_53_GLOBAL__N__52d73765_15_RenormKernel_cu_b2145a98_319224renorm_scale_factor_implERNS_18TensorIteratorBaseEdENKUlvE_clEvENKUlvE0_clEvEUlfE_St5arrayIPcLm2EEEEviT0_T1_)
        /*0104*/ 	.word	0x0000001e


	//----- nvinfo : EIATTR_FRAME_SIZE
	.align		4
.L_77:
        /*0108*/ 	.byte	0x04, 0x11
        /*010a*/ 	.short	(.L_79 - .L_78)
	.align		4
.L_78:
        /*010c*/ 	.word	index@(_ZN2at6native29vectorized_elementwise_kernelILi8EZZZNS0_53_GLOBAL__N__52d73765_15_RenormKernel_cu_b2145a98_319224renorm_scale_factor_implERNS_18TensorIteratorBaseEdENKUlvE_clEvENKUlvE0_clEvEUlfE_St5arrayIPcLm2EEEEviT0_T1_)
        /*0110*/ 	.word	0x00000000


	//----- nvinfo : EIATTR_REGCOUNT
	.align		4
.L_79:
        /*0114*/ 	.byte	0x04, 0x2f
        /*0116*/ 	.short	(.L_81 - .L_80)
	.align		4
.L_80:
        /*0118*/ 	.word	index@(_ZN2at6native29vectorized_elementwise_kernelILi4EZZZNS0_53_GLOBAL__N__52d73765_15_RenormKernel_cu_b2145a98_319224renorm_scale_factor_implERNS_18TensorIteratorBaseEdENKUlvE_clEvENKUlvE0_clEvEUlfE_St5arrayIPcLm2EEEEviT0_T1_)
        /*011c*/ 	.word	0x0000001e


	//----- nvinfo : EIATTR_FRAME_SIZE
	.align		4
.L_81:
        /*0120*/ 	.byte	0x04, 0x11
        /*0122*/ 	.short	(.L_83 - .L_82)
	.align		4
.L_82:
        /*0124*/ 	.word	index@(_ZN2at6native29vectorized_elementwise_kernelILi4EZZZNS0_53_GLOBAL__N__52d73765_15_RenormKernel_cu_b2145a98_319224renorm_scale_factor_implERNS_18TensorIteratorBaseEdENKUlvE_clEvENKUlvE0_clEvEUlfE_St5arrayIPcLm2EEEEviT0_T1_)
        /*0128*/ 	.word	0x00000000


	//----- nvinfo : EIATTR_REGCOUNT
	.align		4
.L_83:
        /*012c*/ 	.byte	0x04, 0x2f
        /*012e*/ 	.short	(.L_85 - .L_84)
	.align		4
.L_84:
        /*0130*/ 	.word	index@(_ZN2at6native29vectorized_elementwise_kernelILi2EZZZNS0_53_GLOBAL__N__52d73765_15_RenormKernel_cu_b2145a98_319224renorm_scale_factor_implERNS_18TensorIteratorBaseEdENKUlvE_clEvENKUlvE0_clEvEUlfE_St5arrayIPcLm2EEEEviT0_T1_)
        /*0134*/ 	.word	0x0000001c


	//----- nvinfo : EIATTR_FRAME_SIZE
	.align		4
.L_85:
        /*0138*/ 	.byte	0x04, 0x11
        /*013a*/ 	.short	(.L_87 - .L_86)
	.align		4
.L_86:
        /*013c*/ 	.word	index@(_ZN2at6native29vectorized_elementwise_kernelILi2EZZZNS0_53_GLOBAL__N__52d73765_15_RenormKernel_cu_b2145a98_319224renorm_scale_factor_implERNS_18TensorIteratorBaseEdENKUlvE_clEvENKUlvE0_clEvEUlfE_St5arrayIPcLm2EEEEviT0_T1_)
        /*0140*/ 	.word	0x00000000


	//----- nvinfo : EIATTR_REGCOUNT
	.align		4
.L_87:
        /*0144*/ 	.byte	0x04, 0x2f
        /*0146*/ 	.short	(.L_89 - .L_88)
	.align		4
.L_88:
        /*0148*/ 	.word	index@(_ZN2at6native27unrolled_elementwise_kernelIZZZNS0_53_GLOBAL__N__52d73765_15_RenormKernel_cu_b2145a98_319224renorm_scale_factor_implERNS_18TensorIteratorBaseEdENKUlvE_clEvENKUlvE0_clEvEUlfE_St5arrayIPcLm2EELi4E23TrivialOffsetCalculatorILi1EjESC_NS0_6memory15LoadWithoutCastENSD_16StoreWithoutCastEEEviT_T0_T2_T3_T4_T5_)
        /*014c*/ 	.word	0x00000016


	//----- nvinfo : EIATTR_FRAME_SIZE
	.align		4
.L_89:
        /*0150*/ 	.byte	0x04, 0x11
        /*0152*/ 	.short	(.L_91 - .L_90)
	.align		4
.L_90:
        /*0154*/ 	.word	index@(_ZN2at6native27unrolled_elementwise_kernelIZZZNS0_53_GLOBAL__N__52d73765_15_RenormKernel_cu_b2145a98_319224renorm_scale_factor_implERNS_18TensorIteratorBaseEdENKUlvE_clEvENKUlvE0_clEvEUlfE_St5arrayIPcLm2EELi4E23TrivialOffsetCalculatorILi1EjESC_NS0_6memory15LoadWithoutCastENSD_16StoreWithoutCastEEEviT_T0_T2_T3_T4_T5_)
        /*0158*/ 	.word	0x00000000


	//----- nvinfo : EIATTR_REGCOUNT
	.align		4
.L_91:
        /*015c*/ 	.byte	0x04, 0x2f
        /*015e*/ 	.short	(.L_93 - .L_92)
	.align		4
.L_92:
        /*0160*/ 	.word	index@(_ZN2at6native18elementwise_kernelILi128ELi2EZNS0_22gpu_kernel_impl_nocastIZZZNS0_53_GLOBAL__N__52d73765_15_RenormKernel_cu_b2145a98_319224renorm_scale_factor_implERNS_18TensorIteratorBaseEdENKUlvE_clEvENKUlvE0_clEvEUlfE_EEvS5_RKT_EUliE_EEviT1_)
        /*0164*/ 	.word	0x00000014


	//----- nvinfo : EIATTR_FRAME_SIZE
	.align		4
.L_93:
        /*0168*/ 	.byte	0x04, 0x11
        /*016a*/ 	.short	(.L_95 - .L_94)
	.align		4
.L_94:
        /*016c*/ 	.word	index@(_ZN2at6native18elementwise_kernelILi128ELi2EZNS0_22gpu_kernel_impl_nocastIZZZNS0_53_GLOBAL__N__52d73765_15_RenormKernel_cu_b2145a98_319224renorm_scale_factor_implERNS_18TensorIteratorBaseEdENKUlvE_clEvENKUlvE0_clEvEUlfE_EEvS5_RKT_EUliE_EEviT1_)
        /*0170*/ 	.word	0x00000000


	//----- nvinfo : EIATTR_REGCOUNT
	.align		4
.L_95:
        /*0174*/ 	.byte	0x04, 0x2f
        /*0176*/ 	.short	(.L_97 - .L_96)
	.align		4
.L_96:
        /*0178*/ 	.word	index@(_ZN2at6native27unrolled_elementwise_kernelIZZZNS0_53_GLOBAL__N__52d73765_15_RenormKernel_cu_b2145a98_319224renorm_scale_factor_implERNS_18TensorIteratorBaseEdENKUlvE_clEvENKUlvE0_clEvEUlfE_St5arrayIPcLm2EELi4E23TrivialOffsetCalculatorILi1EjESC_NS0_6memory12LoadWithCastILi1EEENSD_13StoreWithCastILi1EEEEEviT_T0_T2_T3_T4_T5_)
        /*017c*/ 	.word	0x0000001d


	//----- nvinfo : EIATTR_FRAME_SIZE
	.align		4
.L_97:
        /*0180*/ 	.byte	0x04, 0x11
        /*0182*/ 	.short	(.L_99 - .L_98)
	.align		4
.L_98:
        /*0184*/ 	.word	index@(_ZN2at6native27unrolled_elementwise_kernelIZZZNS0_53_GLOBAL__N__52d73765_15_RenormKernel_cu_b2145a98_319224renorm_scale_factor_implERNS_18TensorIteratorBaseEdENKUlvE_clEvENKUlvE0_clEvEUlfE_St5arrayIPcLm2EELi4E23TrivialOffsetCalculatorILi1EjESC_NS0_6memory12LoadWithCastILi1EEENSD_13StoreWithCastILi1EEEEEviT_T0_T2_T3_T4_T5_)
        /*0188*/ 	.word	0x00000000


	//----- nvinfo : EIATTR_REGCOUNT
	.align		4
.L_99:
        /*018c*/ 	.byte	0x04, 0x2f
        /*018e*/ 	.short	(.L_101 - .L_100)
	.align		4
.L_100:
        /*0190*/ 	.word	index@(_ZN2at6native18elementwise_kernelILi128ELi4EZNS0_15gpu_kernel_implIZZZNS0_53_GLOBAL__N__52d73765_15_RenormKernel_cu_b2145a98_319224renorm_scale_factor_implERNS_18TensorIteratorBaseEdENKUlvE_clEvENKUlvE0_clEvEUlfE_EEvS5_RKT_EUliE_EEviT1_)
        /*0194*/ 	.word	0x00000018


	//----- nvinfo : EIATTR_FRAME_SIZE
	.align		4
.L_101:
        /*0198*/ 	.byte	0x04, 0x11
        /*019a*/ 	.short	(.L_103 - .L_102)
	.align		4
.L_102:
        /*019c*/ 	.word	index@(_ZN2at6native18elementwise_kernelILi128ELi4EZNS0_15gpu_kernel_implIZZZNS0_53_GLOBAL__N__52d73765_15_RenormKernel_cu_b2145a98_319224renorm_scale_factor_implERNS_18TensorIteratorBaseEdENKUlvE_clEvENKUlvE0_clEvEUlfE_EEvS5_RKT_EUliE_EEviT1_)
        /*01a0*/ 	.word	0x00000000


	//----- nvinfo : EIATTR_MIN_STACK_SIZE
	.align		4
.L_103:
        /*01a4*/ 	.byte	0x04, 0x12
        /*01a6*/ 	.short	(.L_105 - .L_104)
	.align		4
.L_104:
        /*01a8*/ 	.word	index@(_ZN2at6native18elementwise_kernelILi128ELi4EZNS0_15gpu_kernel_implIZZZNS0_53_GLOBAL__N__52d73765_15_RenormKernel_cu_b2145a98_319224renorm_scale_factor_implERNS_18TensorIteratorBaseEdENKUlvE_clEvENKUlvE0_clEvEUlfE_EEvS5_RKT_EUliE_EEviT1_)
        /*01ac*/ 	.word	0x00000000


	//----- nvinfo : EIATTR_MIN_STACK_SIZE
	.align		4
.L_105:
        /*01b0*/ 	.byte	0x04, 0x12
        /*01b2*/ 	.short	(.L_107 - .L_106)
	.align		4
.L_106:
        /*01b4*/ 	.word	index@(_ZN2at6native27unrolled_elementwise_kernelIZZZNS0_53_GLOBAL__N__52d73765_15_RenormKernel_cu_b2145a98_319224renorm_scale_factor_implERNS_18TensorIteratorBaseEdENKUlvE_clEvENKUlvE0_clEvEUlfE_St5arrayIPcLm2EELi4E23TrivialOffsetCalculatorILi1EjESC_NS0_6memory12LoadWithCastILi1EEENSD_13StoreWithCastILi1EEEEEviT_T0_T2_T3_T4_T5_)
        /*01b8*/ 	.word	0x00000000


	//----- nvinfo : EIATTR_MIN_STACK_SIZE
	.align		4
.L_107:
        /*01bc*/ 	.byte	0x04, 0x12
        /*01be*/ 	.short	(.L_109 - .L_108)
	.align		4
.L_108:
        /*01c0*/ 	.word	index@(_ZN2at6native18elementwise_kernelILi128ELi2EZNS0_22gpu_kernel_impl_nocastIZZZNS0_53_GLOBAL__N__52d73765_15_RenormKernel_cu_b2145a98_319224renorm_scale_factor_implERNS_18TensorIteratorBaseEdENKUlvE_clEvENKUlvE0_clEvEUlfE_EEvS5_RKT_EUliE_EEviT1_)
        /*01c4*/ 	.word	0x00000000


	//----- nvinfo : EIATTR_MIN_STACK_SIZE
	.align		4
.L_109:
        /*01c8*/ 	.byte	0x04, 0x12
        /*01ca*/ 	.short	(.L_111 - .L_110)
	.align		4
.L_110:
        /*01cc*/ 	.word	index@(_ZN2at6native27unrolled_elementwise_kernelIZZZNS0_53_GLOBAL__N__52d73765_15_RenormKernel_cu_b2145a98_319224renorm_scale_factor_implERNS_18TensorIteratorBaseEdENKUlvE_clEvENKUlvE0_clEvEUlfE_St5arrayIPcLm2EELi4E23TrivialOffsetCalculatorILi1EjESC_NS0_6memory15LoadWithoutCastENSD_16StoreWithoutCastEEEviT_T0_T2_T3_T4_T5_)
        /*01d0*/ 	.word	0x00000000


	//----- nvinfo : EIATTR_MIN_STACK_SIZE
	.align		4
.L_111:
        /*01d4*/ 	.byte	0x04, 0x12
        /*01d6*/ 	.short	(.L_113 - .L_112)
	.align		4
.L_112:
        /*01d8*/ 	.word	index@(_ZN2at6native29vectorized_elementwise_kernelILi2EZZZNS0_53_GLOBAL__N__52d73765_15_RenormKernel_cu_b2145a98_319224renorm_scale_factor_implERNS_18TensorIteratorBaseEdENKUlvE_clEvENKUlvE0_clEvEUlfE_St5arrayIPcLm2EEEEviT0_T1_)
        /*01dc*/ 	.word	0x00000000


	//----- nvinfo : EIATTR_MIN_STACK_SIZE
	.align		4
.L_113:
        /*01e0*/ 	.byte	0x04, 0x12
        /*01e2*/ 	.short	(.L_115 - .L_114)
	.align		4
.L_114:
        /*01e4*/ 	.word	index@(_ZN2at6native29vectorized_elementwise_kernelILi4EZZZNS0_53_GLOBAL__N__52d73765_15_RenormKernel_cu_b2145a98_319224renorm_scale_factor_implERNS_18TensorIteratorBaseEdENKUlvE_clEvENKUlvE0_clEvEUlfE_St5arrayIPcLm2EEEEviT0_T1_)
        /*01e8*/ 	.word	0x00000000


	//----- nvinfo : EIATTR_MIN_STACK_SIZE
	.align		4
.L_115:
        /*01ec*/ 	.byte	0x04, 0x12
        /*01ee*/ 	.short	(.L_117 - .L_116)
	.align		4
.L_116:
        /*01f0*/ 	.word	index@(_ZN2at6native29vectorized_elementwise_kernelILi8EZZZNS0_53_GLOBAL__N__52d73765_15_RenormKernel_cu_b2145a98_319224renorm_scale_factor_implERNS_18TensorIteratorBaseEdENKUlvE_clEvENKUlvE0_clEvEUlfE_St5arrayIPcLm2EEEEviT0_T1_)
        /*01f4*/ 	.word	0x00000000


	//----- nvinfo : EIATTR_MIN_STACK_SIZE
	.align		4
.L_117:
        /*01f8*/ 	.byte	0x04, 0x12
        /*01fa*/ 	.short	(.L_119 - .L_118)
	.align		4
.L_118:
        /*01fc*/ 	.word	index@(_ZN2at6native18elementwise_kernelILi128ELi4EZNS0_15gpu_kernel_implIZZZNS0_53_GLOBAL__N__52d73765_15_RenormKernel_cu_b2145a98_319224renorm_scale_factor_implERNS_18TensorIteratorBaseEdENKUlvE_clEvENKUlvE_clEvEUldE_EEvS5_RKT_EUliE_EEviT1_)
        /*0200*/ 	.word	0x00000000


	//----- nvinfo : EIATTR_MIN_STACK_SIZE
	.align		4
.L_119:
        /*0204*/ 	.byte	0x04, 0x12
        /*0206*/ 	.short	(.L_121 - .L_120)
	.align		4
.L_120:
        /*0208*/ 	.word	index@(_ZN2at6native27unrolled_elementwise_kernelIZZZNS0_53_GLOBAL__N__52d73765_15_RenormKernel_cu_b2145a98_319224renorm_scale_factor_implERNS_18TensorIteratorBaseEdENKUlvE_clEvENKUlvE_clEvEUldE_St5arrayIPcLm2EELi4E23TrivialOffsetCalculatorILi1EjESC_NS0_6memory12LoadWithCastILi1EEENSD_13StoreWithCastILi1EEEEEviT_T0_T2_T3_T4_T5_)
        /*020c*/ 	.word	0x00000000


	//----- nvinfo : EIATTR_MIN_STACK_SIZE
	.align		4
.L_121:
        /*0210*/ 	.byte	0x04, 0x12
        /*0212*/ 	.short	(.L_123 - .L_122)
	.align		4
.L_122:
        /*0214*/ 	.word	index@(_ZN2at6native18elementwise_kernelILi128ELi2EZNS0_22gpu_kernel_impl_nocastIZZZNS0_53_GLOBAL__N__52d73765_15_RenormKernel_cu_b2145a98_319224renorm_scale_factor_implERNS_18TensorIteratorBaseEdENKUlvE_clEvENKUlvE_clEvEUldE_EEvS5_RKT_EUliE_EEviT1_)
        /*0218*/ 	.word	0x00000000


	//----- nvinfo : EIATTR_MIN_STACK_SIZE
	.align		4
.L_123:
        /*021c*/ 	.byte	0x04, 0x12
        /*021e*/ 	.short	(.L_125 - .L_124)
	.align		4
.L_124:
        /*0220*/ 	.word	index@(_ZN2at6native27unrolled_elementwise_kernelIZZZNS0_53_GLOBAL__N__52d73765_15_RenormKernel_cu_b2145a98_319224renorm_scale_factor_implERNS_18TensorIteratorBaseEdENKUlvE_clEvENKUlvE_clEvEUldE_St5arrayIPcLm2EELi4E23TrivialOffsetCalculatorILi1EjESC_NS0_6memory15LoadWithoutCastENSD_16StoreWithoutCastEEEviT_T0_T2_T3_T4_T5_)
        /*0224*/ 	.word	0x00000000


	//----- nvinfo : EIATTR_MIN_STACK_SIZE
	.align		4
.L_125:
        /*0228*/ 	.byte	0x04, 0x12
        /*022a*/ 	.short	(.L_127 - .L_126)
	.align		4
.L_126:
        /*022c*/ 	.word	index@(_ZN2at6native29vectorized_elementwise_kernelILi2EZZZNS0_53_GLOBAL__N__52d73765_15_RenormKernel_cu_b2145a98_319224renorm_scale_factor_implERNS_18TensorIteratorBaseEdENKUlvE_clEvENKUlvE_clEvEUldE_St5arrayIPcLm2EEEEviT0_T1_)
        /*0230*/ 	.word	0x00000000


	//----- nvinfo : EIATTR_MIN_STACK_SIZE
	.align		4
.L_127:
        /*0234*/ 	.byte	0x04, 0x12
        /*0236*/ 	.short	(.L_129 - .L_128)
	.align		4
.L_128:
        /*0238*/ 	.word	index@(_ZN2at6native29vectorized_elementwise_kernelILi4EZZZNS0_53_GLOBAL__N__52d73765_15_RenormKernel_cu_b2145a98_319224renorm_scale_factor_implERNS_18TensorIteratorBaseEdENKUlvE_clEvENKUlvE_clEvEUldE_St5arrayIPcLm2EEEEviT0_T1_)
        /*023c*/ 	.word	0x00000000


	//----- nvinfo : EIATTR_MIN_STACK_SIZE
	.align		4
.L_129:
        /*0240*/ 	.byte	0x04, 0x12
        /*0242*/ 	.short	(.L_131 - .L_130)
	.align		4
.L_130:
        /*0244*/ 	.word	index@(_ZN2at6native29vectorized_elementwise_kernelILi8EZZZNS0_53_GLOBAL__N__52d73765_15_RenormKernel_cu_b2145a98_319224renorm_scale_factor_implERNS_18TensorIteratorBaseEdENKUlvE_clEvENKUlvE_clEvEUldE_St5arrayIPcLm2EEEEviT0_T1_)
        /*0248*/ 	.word	0x00000000
.L_131:


//--------------------- .nv.compat                --------------------------
	.section	.nv.compat,"",@"SHT_CUDA_COMPAT_INFO"
	.align	4
        /*0000*/ 	.byte	0x02, 0x09, 0x01, 0x00, 0x02, 0x02, 0x01, 0x00, 0x02, 0x05, 0x05, 0x00, 0x03, 0x07, 0x01, 0x01
        /*0010*/ 	.byte	0x02, 0x03, 0x00, 0x00, 0x02, 0x06, 0x01, 0x00, 0x04, 0x0b, 0x08, 0x00, 0x01, 0x00, 0x00, 0x00
        /*0020*/ 	.byte	0x00, 0x00, 0x00, 0x00


//--------------------- .nv.info._ZN2at6native18elementwise_kernelILi128ELi4EZNS0_15gpu_kernel_implIZZZNS0_53_GLOBAL__N__52d73765_15_RenormKernel_cu_b2145a98_319224renorm_scale_factor_implERNS_18TensorIteratorBaseEdENKUlvE_clEvENKUlvE0_clEvEUlfE_EEvS5_RKT_EUliE_EEviT1_ --------------------------
	.section	.nv.info._ZN2at6native18elementwise_kernelILi128ELi4EZNS0_15gpu_kernel_implIZZZNS0_53_GLOBAL__N__52d73765_15_RenormKernel_cu_b2145a98_319224renorm_scale_factor_implERNS_18TensorIteratorBaseEdENKUlvE_clEvENKUlvE0_clEvEUlfE_EEvS5_RKT_EUliE_EEviT1_,"",@"SHT_CUDA_INFO"
	.sectionflags	@""
	.align	4


	//----- nvinfo : EIATTR_CUDA_API_VERSION
	.align		4
        /*0000*/ 	.byte	0x04, 0x37
        /*0002*/ 	.short	(.L_133 - .L_132)
.L_132:
        /*0004*/ 	.word	0x00000082


	//----- nvinfo : EIATTR_KPARAM_INFO
	.align		4
.L_133:
        /*0008*/ 	.byte	0x04, 0x17
        /*000a*/ 	.short	(.L_135 - .L_134)
.L_134:
        /*000c*/ 	.word	0x00000000
        /*0010*/ 	.short	0x0001
        /*0012*/ 	.short	0x0008
        /*0014*/ 	.byte	0x00, 0xf0, 0xa1, 0x08


	//----- nvinfo : EIATTR_KPARAM_INFO
	.align		4
.L_135:
        /*0018*/ 	.byte	0x04, 0x17
        /*001a*/ 	.short	(.L_137 - .L_136)
.L_136:
        /*001c*/ 	.word	0x00000000
        /*0020*/ 	.short	0x0000
        /*0022*/ 	.short	0x0000
        /*0024*/ 	.byte	0x00, 0xf0, 0x11, 0x00


	//----- nvinfo : EIATTR_SPARSE_MMA_MASK
	.align		4
.L_137:
        /*0028*/ 	.byte	0x03, 0x50
        /*002a*/ 	.short	0x0000


	//----- nvinfo : EIATTR_MAXREG_COUNT
	.align		4
        /*002c*/ 	.byte	0x03, 0x1b
        /*002e*/ 	.short	0x0080


	//----- nvinfo : EIATTR_EXTERNS
	.align		4
        /*0030*/ 	.byte	0x04, 0x0f
        /*0032*/ 	.short	(.L_139 - .L_138)


	//   ....[0]....
	.align		4
.L_138:
        /*0034*/ 	.word	index@(__assertfail)


	//----- nvinfo : EIATTR_MERCURY_ISA_VERSION
	.align		4
.L_139:
        /*0038*/ 	.byte	0x03, 0x5f
        /*003a*/ 	.short	0x0101


	//----- nvinfo : EIATTR_VRC_CTA_INIT_COUNT
	.align		4
        /*003c*/ 	.byte	0x02, 0x4a
	.zero		1
	.zero		1


	//----- nvinfo : EIATTR_SYSCALL_OFFSETS
	.align		4
        /*0040*/ 	.byte	0x04, 0x46
        /*0042*/ 	.short	(.L_141 - .L_140)


	//   ....[0]....
.L_140:
        /*0044*/ 	.word	0x000020d0


	//   ....[1]....
        /*0048*/ 	.word	0x00002ee0


	//   ....[2]....
        /*004c*/ 	.word	0x000050f0


	//   ....[3]....
        /*0050*/ 	.word	0x00005d60


	//   ....[4]....
        /*0054*/ 	.word	0x00008080


	//   ....[5]....
        /*0058*/ 	.word	0x00008cf0


	//   ....[6]....
        /*005c*/ 	.word	0x0000b020


	//   ....[7]....
        /*0060*/ 	.word	0x0000bc60


	//----- nvinfo : EIATTR_EXIT_INSTR_OFFSETS
	.align		4
.L_141:
        /*0064*/ 	.byte	0x04, 0x1c
        /*0066*/ 	.short	(.L_143 - .L_142)


	//   ....[0]....
.L_142:
        /*0068*/ 	.word	0x00008fa0


	//   ....[1]....
        /*006c*/ 	.word	0x0000b1e0


	//   ....[2]....
        /*0070*/ 	.word	0x0000b220


	//   ....[3]....
        /*0074*/ 	.word	0x0000b2b0


	//   ....[4]....
        /*0078*/ 	.word	0x0000b2e0


	//   ....[5]....
        /*007c*/ 	.word	0x0000b310


	//   ....[6]....
        /*0080*/ 	.word	0x0000b390


	//   ....[7]....
        /*0084*/ 	.word	0x0000b3c0


	//   ....[8]....
        /*0088*/ 	.word	0x0000b450


	//   ....[9]....
        /*008c*/ 	.word	0x0000b490


	//   ....[10]....
        /*0090*/ 	.word	0x0000b4d0


	//   ....[11]....
        /*0094*/ 	.word	0x0000b5a0


	//   ....[12]....
        /*0098*/ 	.word	0x0000b700


	//   ....[13]....
        /*009c*/ 	.word	0x0000b860


	//   ....[14]....
        /*00a0*/ 	.word	0x0000b9b0


	//   ....[15]....
        /*00a4*/ 	.word	0x0000b9e0


	//   ....[16]....
        /*00a8*/ 	.word	0x0000ba10


	//   ....[17]....
        /*00ac*/ 	.word	0x0000bab0


	//   ....[18]....
        /*00b0*/ 	.word	0x0000bb00


	//   ....[19]....
        /*00b4*/ 	.word	0x0000bc70


	//   ....[20]....
        /*00b8*/ 	.word	0x0000bd70


	//   ....[21]....
        /*00bc*/ 	.word	0x0000bea0


	//   ....[22]....
        /*00c0*/ 	.word	0x0000bed0


	//----- nvinfo : EIATTR_MAX_THREADS
	.align		4
.L_143:
        /*00c4*/ 	.byte	0x04, 0x05
        /*00c6*/ 	.short	(.L_145 - .L_144)
.L_144:
        /*00c8*/ 	.word	0x00000080
        /*00cc*/ 	.word	0x00000001
        /*00d0*/ 	.word	0x00000001


	//----- nvinfo : EIATTR_CRS_STACK_SIZE
	.align		4
.L_145:
        /*00d4*/ 	.byte	0x04, 0x1e
        /*00d6*/ 	.short	(.L_147 - .L_146)
.L_146:
        /*00d8*/ 	.word	0x00000000


	//----- nvinfo : EIATTR_CBANK_PARAM_SIZE
	.align		4
.L_147:
        /*00dc*/ 	.byte	0x03, 0x19
        /*00de*/ 	.short	0x0230


	//----- nvinfo : EIATTR_PARAM_CBANK
	.align		4
        /*00e0*/ 	.byte	0x04, 0x0a
        /*00e2*/ 	.short	(.L_149 - .L_148)
	.align		4
.L_148:
        /*00e4*/ 	.word	index@(.nv.constant0._ZN2at6native18elementwise_kernelILi128ELi4EZNS0_15gpu_kernel_implIZZZNS0_53_GLOBAL__N__52d73765_15_RenormKernel_cu_b2145a98_319224renorm_scale_factor_implERNS_18TensorIteratorBaseEdENKUlvE_clEvENKUlvE0_clEvEUlfE_EEvS5_RKT_EUliE_EEviT1_)
        /*00e8*/ 	.short	0x0380
        /*00ea*/ 	.short	0x0230


	//----- nvinfo : EIATTR_SW_WAR
	.align		4
.L_149:
        /*00ec*/ 	.byte	0x04, 0x36
        /*00ee*/ 	.short	(.L_151 - .L_150)
.L_150:
        /*00f0*/ 	.word	0x00000008
.L_151:


//--------------------- .nv.info._ZN2at6native27unrolled_elementwise_kernelIZZZNS0_53_GLOBAL__N__52d73765_15_RenormKernel_cu_b2145a98_319224renorm_scale_factor_implERNS_18TensorIteratorBaseEdENKUlvE_clEvENKUlvE0_clEvEUlfE_St5arrayIPcLm2EELi4E23TrivialOffsetCalculatorILi1EjESC_NS0_6memory12LoadWithCastILi1EEENSD_13StoreWithCastILi1EEEEEviT_T0_T2_T3_T4_T5_ --------------------------
	.section	.nv.info._ZN2at6native27unrolled_elementwise_kernelIZZZNS0_53_GLOBAL__N__52d73765_15_RenormKernel_cu_b2145a98_319224renorm_scale_factor_implERNS_18TensorIteratorBaseEdENKUlvE_clEvENKUlvE0_clEvEUlfE_St5arrayIPcLm2EELi4E23TrivialOffsetCalculatorILi1EjESC_NS0_6memory12LoadWithCastILi1EEENSD_13StoreWithCastILi1EEEEEviT_T0_T2_T3_T4_T5_,"",@"SHT_CUDA_INFO"
	.sectionflags	@""
	.align	4


	//----- nvinfo : EIATTR_CUDA_API_VERSION
	.align		4
        /*0000*/ 	.byte	0x04, 0x37
        /*0002*/ 	.short	(.L_153 - .L_152)
.L_152:
        /*0004*/ 	.word	0x00000082


	//----- nvinfo : EIATTR_KPARAM_INFO
	.align		4
.L_153:
        /*0008*/ 	.byte	0x04, 0x17
        /*000a*/ 	.short	(.L_155 - .L_154)
.L_154:
        /*000c*/ 	.word	0x00000000
        /*0010*/ 	.short	0x0006
        /*0012*/ 	.short	0x0034
        /*0014*/ 	.byte	0x00, 0xf0, 0x21, 0x00


	//----- nvinfo : EIATTR_KPARAM_INFO
	.align		4
.L_155:
        /*0018*/ 	.byte	0x04, 0x17
        /*001a*/ 	.short	(.L_157 - .L_156)
.L_156:
        /*001c*/ 	.word	0x00000000
        /*0020*/ 	.short	0x0005
        /*0022*/ 	.short	0x002c
        /*0024*/ 	.byte	0x00, 0xf0, 0x21, 0x00


	//----- nvinfo : EIATTR_KPARAM_INFO
	.align		4
.L_157:
        /*0028*/ 	.byte	0x04, 0x17
        /*002a*/ 	.short	(.L_159 - .L_158)
.L_158:
        /*002c*/ 	.word	0x00000000
        /*0030*/ 	.short	0x0004
        /*0032*/ 	.short	0x0029
        /*0034*/ 	.byte	0x00, 0xf0, 0x05, 0x00


	//----- nvinfo : EIATTR_KPARAM_INFO
	.align		4
.L_159:
        /*0038*/ 	.byte	0x04, 0x17
        /*003a*/ 	.short	(.L_161 - .L_160)
.L_160:
        /*003c*/ 	.word	0x00000000
        /*0040*/ 	.short	0x0003
        /*0042*/ 	.short	0x0028
        /*0044*/ 	.byte	0x00, 0xf0, 0x05, 0x00


	//----- nvinfo : EIATTR_KPARAM_INFO
	.align		4
.L_161:
        /*0048*/ 	.byte	0x04, 0x17
        /*004a*/ 	.short	(.L_163 - .L_162)
.L_162:
        /*004c*/ 	.word	0x00000000
        /*0050*/ 	.short	0x0002
        /*0052*/ 	.short	0x0018
        /*0054*/ 	.byte	0x00, 0xf0, 0x41, 0x00


	//----- nvinfo : EIATTR_KPARAM_INFO
	.align		4
.L_163:
        /*0058*/ 	.byte	0x04, 0x17
        /*005a*/ 	.short	(.L_165 - .L_164)
.L_164:
        /*005c*/ 	.word	0x00000000
        /*0060*/ 	.short	0x0001
        /*0062*/ 	.short	0x0008
        /*0064*/ 	.byte	0x00, 0xf0, 0x41, 0x00


	//----- nvinfo : EIATTR_KPARAM_INFO
	.align		4
.L_165:
        /*0068*/ 	.byte	0x04, 0x17
        /*006a*/ 	.short	(.L_167 - .L_166)
.L_166:
        /*006c*/ 	.word	0x00000000
        /*0070*/ 	.short	0x0000
        /*0072*/ 	.short	0x0000
        /*0074*/ 	.byte	0x00, 0xf0, 0x11, 0x00


	//----- nvinfo : EIATTR_SPARSE_MMA_MASK
	.align		4
.L_167:
        /*0078*/ 	.byte	0x03, 0x50
        /*007a*/ 	.short	0x0000


	//----- nvinfo : EIATTR_MAXREG_COUNT
	.align		4
        /*007c*/ 	.byte	0x03, 0x1b
        /*007e*/ 	.short	0x00ff


	//----- nvinfo : EIATTR_EXTERNS
	.align		4
        /*0080*/ 	.byte	0x04, 0x0f
        /*0082*/ 	.short	(.L_169 - .L_168)


	//   ....[0]....
	.align		4
.L_168:
        /*0084*/ 	.word	index@(__assertfail)


	//----- nvinfo : EIATTR_MERCURY_ISA_VERSION
	.align		4
.L_169:
        /*0088*/ 	.byte	0x03, 0x5f
        /*008a*/ 	.short	0x0101


	//----- nvinfo : EIATTR_VRC_CTA_INIT_COUNT
	.align		4
        /*008c*/ 	.byte	0x02, 0x4a
	.zero		1
	.zero		1


	//----- nvinfo : EIATTR_SYSCALL_OFFSETS
	.align		4
        /*0090*/ 	.byte	0x04, 0x46
        /*0092*/ 	.short	(.L_171 - .L_170)


	//   ....[0]....
.L_170:
        /*0094*/ 	.word	0x00000de0


	//   ....[1]....
        /*0098*/ 	.word	0x00001cf0


	//   ....[2]....
        /*009c*/ 	.word	0x00002b70


	//   ....[3]....
        /*00a0*/ 	.word	0x000039d0


	//   ....[4]....
        /*00a4*/ 	.word	0x00004b30


	//   ....[5]....
        /*00a8*/ 	.word	0x000058d0


	//   ....[6]....
        /*00ac*/ 	.word	0x00006730


	//   ....[7]....
        /*00b0*/ 	.word	0x00007590


	//----- nvinfo : EIATTR_EXIT_INSTR_OFFSETS
	.align		4
.L_171:
        /*00b4*/ 	.byte	0x04, 0x1c
        /*00b6*/ 	.short	(.L_173 - .L_172)


	//   ....[0]....
.L_172:
        /*00b8*/ 	.word	0x000069d0


	//   ....[1]....
        /*00bc*/ 	.word	0x00006b10


	//   ....[2]....
        /*00c0*/ 	.word	0x00006b50


	//   ....[3]....
        /*00c4*/ 	.word	0x00006be0


	//   ....[4]....
        /*00c8*/ 	.word	0x00006c10


	//   ....[5]....
        /*00cc*/ 	.word	0x00006c40


	//   ....[6]....
        /*00d0*/ 	.word	0x00006cc0


	//   ....[7]....
        /*00d4*/ 	.word	0x00006cf0


	//   ....[8]....
        /*00d8*/ 	.word	0x00006d80


	//   ....[9]....
        /*00dc*/ 	.word	0x00006dc0


	//   ....[10]....
        /*00e0*/ 	.word	0x00006e00


	//   ....[11]....
        /*00e4*/ 	.word	0x00006ed0


	//   ....[12]....
        /*00e8*/ 	.word	0x00007030


	//   ....[13]....
        /*00ec*/ 	.word	0x00007190


	//   ....[14]....
        /*00f0*/ 	.word	0x000072e0


	//   ....[15]....
        /*00f4*/ 	.word	0x00007310


	//   ....[16]....
        /*00f8*/ 	.word	0x00007340


	//   ....[17]....
        /*00fc*/ 	.word	0x000073e0


	//   ....[18]....
        /*0100*/ 	.word	0x00007430


	//   ....[19]....
        /*0104*/ 	.word	0x000075a0


	//   ....[20]....
        /*0108*/ 	.word	0x000076a0


	//   ....[21]....
        /*010c*/ 	.word	0x000077d0


	//   ....[22]....
        /*0110*/ 	.word	0x00007800


	//----- nvinfo : EIATTR_MAX_THREADS
	.align		4
.L_173:
        /*0114*/ 	.byte	0x04, 0x05
        /*0116*/ 	.short	(.L_175 - .L_174)
.L_174:
        /*0118*/ 	.word	0x00000080
        /*011c*/ 	.word	0x00000001
        /*0120*/ 	.word	0x00000001


	//----- nvinfo : EIATTR_CRS_STACK_SIZE
	.align		4
.L_175:
        /*0124*/ 	.byte	0x04, 0x1e
        /*0126*/ 	.short	(.L_177 - .L_176)
.L_176:
        /*0128*/ 	.word	0x00000000


	//----- nvinfo : EIATTR_CBANK_PARAM_SIZE
	.align		4
.L_177:
        /*012c*/ 	.byte	0x03, 0x19
        /*012e*/ 	.short	0x003c


	//----- nvinfo : EIATTR_PARAM_CBANK
	.align		4
        /*0130*/ 	.byte	0x04, 0x0a
        /*0132*/ 	.short	(.L_179 - .L_178)
	.align		4
.L_178:
        /*0134*/ 	.word	index@(.nv.constant0._ZN2at6native27unrolled_elementwise_kernelIZZZNS0_53_GLOBAL__N__52d73765_15_RenormKernel_cu_b2145a98_319224renorm_scale_factor_implERNS_18TensorIteratorBaseEdENKUlvE_clEvENKUlvE0_clEvEUlfE_St5arrayIPcLm2EELi4E23TrivialOffsetCalculatorILi1EjESC_NS0_6memory12LoadWithCastILi1EEENSD_13StoreWithCastILi1EEEEEviT_T0_T2_T3_T4_T5_)
        /*0138*/ 	.short	0x0380
        /*013a*/ 	.short	0x003c


	//----- nvinfo : EIATTR_SW_WAR
	.align		4
.L_179:
        /*013c*/ 	.byte	0x04, 0x36
        /*013e*/ 	.short	(.L_181 - .L_180)
.L_180:
        /*0140*/ 	.word	0x00000008
.L_181:


//--------------------- .nv.info._ZN2at6native18elementwise_kernelILi128ELi2EZNS0_22gpu_kernel_impl_nocastIZZZNS0_53_GLOBAL__N__52d73765_15_RenormKernel_cu_b2145a98_319224renorm_scale_factor_implERNS_18TensorIteratorBaseEdENKUlvE_clEvENKUlvE0_clEvEUlfE_EEvS5_RKT_EUliE_EEviT1_ --------------------------
	.section	.nv.info._ZN2at6native18elementwise_kernelILi128ELi2EZNS0_22gpu_kernel_impl_nocastIZZZNS0_53_GLOBAL__N__52d73765_15_RenormKernel_cu_b2145a98_319224renorm_scale_factor_implERNS_18TensorIteratorBaseEdENKUlvE_clEvENKUlvE0_clEvEUlfE_EEvS5_RKT_EUliE_EEviT1_,"",@"SHT_CUDA_INFO"
	.sectionflags	@""
	.align	4


	//----- nvinfo : EIATTR_CUDA_API_VERSION
	.align		4
        /*0000*/ 	.byte	0x04, 0x37
        /*0002*/ 	.short	(.L_183 - .L_182)
.L_182:
        /*0004*/ 	.word	0x00000082


	//----- nvinfo : EIATTR_KPARAM_INFO
	.align		4
.L_183:
        /*0008*/ 	.byte	0x04, 0x17
        /*000a*/ 	.short	(.L_185 - .L_184)
.L_184:
        /*000c*/ 	.word	0x00000000
        /*0010*/ 	.short	0x0001
        /*0012*/ 	.short	0x0008
        /*0014*/ 	.byte	0x00, 0xf0, 0x81, 0x08


	//----- nvinfo : EIATTR_KPARAM_INFO
	.align		4
.L_185:
        /*0018*/ 	.byte	0x04, 0x17
        /*001a*/ 	.short	(.L_187 - .L_186)
.L_186:
        /*001c*/ 	.word	0x00000000
        /*0020*/ 	.short	0x0000
        /*0022*/ 	.short	0x0000
        /*0024*/ 	.byte	0x00, 0xf0, 0x11, 0x00


	//----- nvinfo : EIATTR_SPARSE_MMA_MASK
	.align		4
.L_187:
        /*0028*/ 	.byte	0x03, 0x50
        /*002a*/ 	.short	0x0000


	//----- nvinfo : EIATTR_MAXREG_COUNT
	.align		4
        /*002c*/ 	.byte	0x03, 0x1b
        /*002e*/ 	.short	0x0080


	//----- nvinfo : EIATTR_MERCURY_ISA_VERSION
	.align		4
        /*0030*/ 	.byte	0x03, 0x5f
        /*0032*/ 	.short	0x0101


	//----- nvinfo : EIATTR_VRC_CTA_INIT_COUNT
	.align		4
        /*0034*/ 	.byte	0x02, 0x4a
	.zero		1
	.zero		1


	//----- nvinfo : EIATTR_EXIT_INSTR_OFFSETS
	.align		4
        /*0038*/ 	.byte	0x04, 0x1c
        /*003a*/ 	.short	(.L_189 - .L_188)


	//   ....[0]....
.L_188:
        /*003c*/ 	.word	0x000001a0


	//   ....[1]....
        /*0040*/ 	.word	0x00000250


	//   ....[2]....
        /*0044*/ 	.word	0x00001680


	//   ....[3]....
        /*0048*/ 	.word	0x00002a00


	//----- nvinfo : EIATTR_MAX_THREADS
	.align		4
.L_189:
        /*004c*/ 	.byte	0x04, 0x05
        /*004e*/ 	.short	(.L_191 - .L_190)
.L_190:
        /*0050*/ 	.word	0x00000080
        /*0054*/ 	.word	0x00000001
        /*0058*/ 	.word	0x00000001


	//----- nvinfo : EIATTR_CRS_STACK_SIZE
	.align		4
.L_191:
        /*005c*/ 	.byte	0x04, 0x1e
        /*005e*/ 	.short	(.L_193 - .L_192)
.L_192:
        /*0060*/ 	.word	0x00000000


	//----- nvinfo : EIATTR_CBANK_PARAM_SIZE
	.align		4
.L_193:
        /*0064*/ 	.byte	0x03, 0x19
        /*0066*/ 	.short	0x0228


	//----- nvinfo : EIATTR_PARAM_CBANK
	.align		4
        /*0068*/ 	.byte	0x04, 0x0a
        /*006a*/ 	.short	(.L_195 - .L_194)
	.align		4
.L_194:
        /*006c*/ 	.word	index@(.nv.constant0._ZN2at6native18elementwise_kernelILi128ELi2EZNS0_22gpu_kernel_impl_nocastIZZZNS0_53_GLOBAL__N__52d73765_15_RenormKernel_cu_b2145a98_319224renorm_scale_factor_implERNS_18TensorIteratorBaseEdENKUlvE_clEvENKUlvE0_clEvEUlfE_EEvS5_RKT_EUliE_EEviT1_)
        /*0070*/ 	.short	0x0380
        /*0072*/ 	.short	0x0228


	//----- nvinfo : EIATTR_SW_WAR
	.align		4
.L_195:
        /*0074*/ 	.byte	0x04, 0x36
        /*0076*/ 	.short	(.L_197 - .L_196)
.L_196:
        /*0078*/ 	.word	0x00000008
.L_197:


//--------------------- .nv.info._ZN2at6native27unrolled_elementwise_kernelIZZZNS0_53_GLOBAL__N__52d73765_15_RenormKernel_cu_b2145a98_319224renorm_scale_factor_implERNS_18TensorIteratorBaseEdENKUlvE_clEvENKUlvE0_clEvEUlfE_St5arrayIPcLm2EELi4E23TrivialOffsetCalculatorILi1EjESC_NS0_6memory15LoadWithoutCastENSD_16StoreWithoutCastEEEviT_T0_T2_T3_T4_T5_ --------------------------
	.section	.nv.info._ZN2at6native27unrolled_elementwise_kernelIZZZNS0_53_GLOBAL__N__52d73765_15_RenormKernel_cu_b2145a98_319224renorm_scale_factor_implERNS_18TensorIteratorBaseEdENKUlvE_clEvENKUlvE0_clEvEUlfE_St5arrayIPcLm2EELi4E23TrivialOffsetCalculatorILi1EjESC_NS0_6memory15LoadWithoutCastENSD_16StoreWithoutCastEEEviT_T0_T2_T3_T4_T5_,"",@"SHT_CUDA_INFO"
	.sectionflags	@""
	.align	4


	//----- nvinfo : EIATTR_CUDA_API_VERSION
	.align		4
        /*0000*/ 	.byte	0x04, 0x37
        /*0002*/ 	.short	(.L_199 - .L_198)
.L_198:
        /*0004*/ 	.word	0x00000082


	//----- nvinfo : EIATTR_KPARAM_INFO
	.align		4
.L_199:
        /*0008*/ 	.byte	0x04, 0x17
        /*000a*/ 	.short	(.L_201 - .L_200)
.L_200:
        /*000c*/ 	.word	0x00000000
        /*0010*/ 	.short	0x0006
        /*0012*/ 	.short	0x002b
        /*0014*/ 	.byte	0x00, 0xf0, 0x05, 0x00


	//----- nvinfo : EIATTR_KPARAM_INFO
	.align		4
.L_201:
        /*0018*/ 	.byte	0x04, 0x17
        /*001a*/ 	.short	(.L_203 - .L_202)
.L_202:
        /*001c*/ 	.word	0x00000000
        /*0020*/ 	.short	0x0005
        /*0022*/ 	.short	0x002a
        /*0024*/ 	.byte	0x00, 0xf0, 0x05, 0x00


	//----- nvinfo : EIATTR_KPARAM_INFO
	.align		4
.L_203:
        /*0028*/ 	.byte	0x04, 0x17
        /*002a*/ 	.short	(.L_205 - .L_204)
.L_204:
        /*002c*/ 	.word	0x00000000
        /*0030*/ 	.short	0x0004
        /*0032*/ 	.short	0x0029
        /*0034*/ 	.byte	0x00, 0xf0, 0x05, 0x00


	//----- nvinfo : EIATTR_KPARAM_INFO
	.align		4
.L_205:
        /*0038*/ 	.byte	0x04, 0x17
        /*003a*/ 	.short	(.L_207 - .L_206)
.L_206:
        /*003c*/ 	.word	0x00000000
        /*0040*/ 	.short	0x0003
        /*0042*/ 	.short	0x0028
        /*0044*/ 	.byte	0x00, 0xf0, 0x05, 0x00


	//----- nvinfo : EIATTR_KPARAM_INFO
	.align		4
.L_207:
        /*0048*/ 	.byte	0x04, 0x17
        /*004a*/ 	.short	(.L_209 - .L_208)
.L_208:
        /*004c*/ 	.word	0x00000000
        /*0050*/ 	.short	0x0002
        /*0052*/ 	.short	0x0018
        /*0054*/ 	.byte	0x00, 0xf0, 0x41, 0x00


	//----- nvinfo : EIATTR_KPARAM_INFO
	.align		4
.L_209:
        /*0058*/ 	.byte	0x04, 0x17
        /*005a*/ 	.short	(.L_211 - .L_210)
.L_210:
        /*005c*/ 	.word	0x00000000
        /*0060*/ 	.short	0x0001
        /*0062*/ 	.short	0x0008
        /*0064*/ 	.byte	0x00, 0xf0, 0x41, 0x00


	//----- nvinfo : EIATTR_KPARAM_INFO
	.align		4
.L_211:
        /*0068*/ 	.byte	0x04, 0x17
        /*006a*/ 	.short	(.L_213 - .L_212)
.L_212:
        /*006c*/ 	.word	0x00000000
        /*0070*/ 	.short	0x0000
        /*0072*/ 	.short	0x0000
        /*0074*/ 	.byte	0x00, 0xf0, 0x11, 0x00


	//----- nvinfo : EIATTR_SPARSE_MMA_MASK
	.align		4
.L_213:
        /*0078*/ 	.byte	0x03, 0x50
        /*007a*/ 	.short	0x0000


	//----- nvinfo : EIATTR_MAXREG_COUNT
	.align		4
        /*007c*/ 	.byte	0x03, 0x1b
        /*007e*/ 	.short	0x00ff


	//----- nvinfo : EIATTR_MERCURY_ISA_VERSION
	.align		4
        /*0080*/ 	.byte	0x03, 0x5f
        /*0082*/ 	.short	0x0101


	//----- nvinfo : EIATTR_VRC_CTA_INIT_COUNT
	.align		4
        /*0084*/ 	.byte	0x02, 0x4a
	.zero		1
	.zero		1


	//----- nvinfo : EIATTR_EXIT_INSTR_OFFSETS
	.align		4
        /*0088*/ 	.byte	0x04, 0x1c
        /*008a*/ 	.short	(.L_215 - .L_214)


	//   ....[0]....
.L_214:
        /*008c*/ 	.word	0x000005f0


	//   ....[1]....
        /*0090*/ 	.word	0x00000640


	//----- nvinfo : EIATTR_MAX_THREADS
	.align		4
.L_215:
        /*0094*/ 	.byte	0x04, 0x05
        /*0096*/ 	.short	(.L_217 - .L_216)
.L_216:
        /*0098*/ 	.word	0x00000080
        /*009c*/ 	.word	0x00000001
        /*00a0*/ 	.word	0x00000001


	//----- nvinfo : EIATTR_CRS_STACK_SIZE
	.align		4
.L_217:
        /*00a4*/ 	.byte	0x04, 0x1e
        /*00a6*/ 	.short	(.L_219 - .L_218)
.L_218:
        /*00a8*/ 	.word	0x00000000


	//----- nvinfo : EIATTR_CBANK_PARAM_SIZE
	.align		4
.L_219:
        /*00ac*/ 	.byte	0x03, 0x19
        /*00ae*/ 	.short	0x002c


	//----- nvinfo : EIATTR_PARAM_CBANK
	.align		4
        /*00b0*/ 	.byte	0x04, 0x0a
        /*00b2*/ 	.short	(.L_221 - .L_220)
	.align		4
.L_220:
        /*00b4*/ 	.word	index@(.nv.constant0._ZN2at6native27unrolled_elementwise_kernelIZZZNS0_53_GLOBAL__N__52d73765_15_RenormKernel_cu_b2145a98_319224renorm_scale_factor_implERNS_18TensorIteratorBaseEdENKUlvE_clEvENKUlvE0_clEvEUlfE_St5arrayIPcLm2EELi4E23TrivialOffsetCalculatorILi1EjESC_NS0_6memory15LoadWithoutCastENSD_16StoreWithoutCastEEEviT_T0_T2_T3_T4_T5_)
        /*00b8*/ 	.short	0x0380
        /*00ba*/ 	.short	0x002c


	//----- nvinfo : EIATTR_SW_WAR
	.align		4
.L_221:
        /*00bc*/ 	.byte	0x04, 0x36
        /*00be*/ 	.short	(.L_223 - .L_222)
.L_222:
        /*00c0*/ 	.word	0x00000008
.L_223:


//--------------------- .nv.info._ZN2at6native29vectorized_elementwise_kernelILi2EZZZNS0_53_GLOBAL__N__52d73765_15_RenormKernel_cu_b2145a98_319224renorm_scale_factor_implERNS_18TensorIteratorBaseEdENKUlvE_clEvENKUlvE0_clEvEUlfE_St5arrayIPcLm2EEEEviT0_T1_ --------------------------
	.section	.nv.info._ZN2at6native29vectorized_elementwise_kernelILi2EZZZNS0_53_GLOBAL__N__52d73765_15_RenormKernel_cu_b2145a98_319224renorm_scale_factor_implERNS_18TensorIteratorBaseEdENKUlvE_clEvENKUlvE0_clEvEUlfE_St5arrayIPcLm2EEEEviT0_T1_,"",@"SHT_CUDA_INFO"
	.sectionflags	@""
	.align	4


	//----- nvinfo : EIATTR_CUDA_API_VERSION
	.align		4
        /*0000*/ 	.byte	0x04, 0x37
        /*0002*/ 	.short	(.L_225 - .L_224)
.L_224:
        /*0004*/ 	.word	0x00000082


	//----- nvinfo : EIATTR_KPARAM_INFO
	.align		4
.L_225:
        /*0008*/ 	.byte	0x04, 0x17
        /*000a*/ 	.short	(.L_227 - .L_226)
.L_226:
        /*000c*/ 	.word	0x00000000
        /*0010*/ 	.short	0x0002
        /*0012*/ 	.short	0x0018
        /*0014*/ 	.byte	0x00, 0xf0, 0x41, 0x00


	//----- nvinfo : EIATTR_KPARAM_INFO
	.align		4
.L_227:
        /*0018*/ 	.byte	0x04, 0x17
        /*001a*/ 	.short	(.L_229 - .L_228)
.L_228:
        /*001c*/ 	.word	0x00000000
        /*0020*/ 	.short	0x0001
        /*0022*/ 	.short	0x0008
        /*0024*/ 	.byte	0x00, 0xf0, 0x41, 0x00


	//----- nvinfo : EIATTR_KPARAM_INFO
	.align		4
.L_229:
        /*0028*/ 	.byte	0x04, 0x17
        /*002a*/ 	.short	(.L_231 - .L_230)
.L_230:
        /*002c*/ 	.word	0x00000000
        /*0030*/ 	.short	0x0000
        /*0032*/ 	.short	0x0000
        /*0034*/ 	.byte	0x00, 0xf0, 0x11, 0x00


	//----- nvinfo : EIATTR_SPARSE_MMA_MASK
	.align		4
.L_231:
        /*0038*/ 	.byte	0x03, 0x50
        /*003a*/ 	.short	0x0000


	//----- nvinfo : EIATTR_MAXREG_COUNT
	.align		4
        /*003c*/ 	.byte	0x03, 0x1b
        /*003e*/ 	.short	0x00ff


	//----- nvinfo : EIATTR_MERCURY_ISA_VERSION
	.align		4
        /*0040*/ 	.byte	0x03, 0x5f
        /*0042*/ 	.short	0x0101


	//----- nvinfo : EIATTR_VRC_CTA_INIT_COUNT
	.align		4
        /*0044*/ 	.byte	0x02, 0x4a
	.zero		1
	.zero		1


	//----- nvinfo : EIATTR_EXIT_INSTR_OFFSETS
	.align		4
        /*0048*/ 	.byte	0x04, 0x1c
        /*004a*/ 	.short	(.L_233 - .L_232)


	//   ....[0]....
.L_232:
        /*004c*/ 	.word	0x00000cc0


	//   ....[1]....
        /*0050*/ 	.word	0x00000d10


	//   ....[2]....
        /*0054*/ 	.word	0x000010a0


	//----- nvinfo : EIATTR_MAX_THREADS
	.align		4
.L_233:
        /*0058*/ 	.byte	0x04, 0x05
        /*005a*/ 	.short	(.L_235 - .L_234)
.L_234:
        /*005c*/ 	.word	0x00000080
        /*0060*/ 	.word	0x00000001
        /*0064*/ 	.word	0x00000001


	//----- nvinfo : EIATTR_CRS_STACK_SIZE
	.align		4
.L_235:
        /*0068*/ 	.byte	0x04, 0x1e
        /*006a*/ 	.short	(.L_237 - .L_236)
.L_236:
        /*006c*/ 	.word	0x00000000


	//----- nvinfo : EIATTR_CBANK_PARAM_SIZE
	.align		4
.L_237:
        /*0070*/ 	.byte	0x03, 0x19
        /*0072*/ 	.short	0x0028


	//----- nvinfo : EIATTR_PARAM_CBANK
	.align		4
        /*0074*/ 	.byte	0x04, 0x0a
        /*0076*/ 	.short	(.L_239 - .L_238)
	.align		4
.L_238:
        /*0078*/ 	.word	index@(.nv.constant0._ZN2at6native29vectorized_elementwise_kernelILi2EZZZNS0_53_GLOBAL__N__52d73765_15_RenormKernel_cu_b2145a98_319224renorm_scale_factor_implERNS_18TensorIteratorBaseEdENKUlvE_clEvENKUlvE0_clEvEUlfE_St5arrayIPcLm2EEEEviT0_T1_)
        /*007c*/ 	.short	0x0380
        /*007e*/ 	.short	0x0028


	//----- nvinfo : EIATTR_SW_WAR
	.align		4
.L_239:
        /*0080*/ 	.byte	0x04, 0x36
        /*0082*/ 	.short	(.L_241 - .L_240)
.L_240:
        /*0084*/ 	.word	0x00000008
.L_241:


//--------------------- .nv.info._ZN2at6native29vectorized_elementwise_kernelILi4EZZZNS0_53_GLOBAL__N__52d73765_15_RenormKernel_cu_b2145a98_319224renorm_scale_factor_implERNS_18TensorIteratorBaseEdENKUlvE_clEvENKUlvE0_clEvEUlfE_St5arrayIPcLm2EEEEviT0_T1_ --------------------------
	.section	.nv.info._ZN2at6native29vectorized_elementwise_kernelILi4EZZZNS0_53_GLOBAL__N__52d73765_15_RenormKernel_cu_b2145a98_319224renorm_scale_factor_implERNS_18TensorIteratorBaseEdENKUlvE_clEvENKUlvE0_clEvEUlfE_St5arrayIPcLm2EEEEviT0_T1_,"",@"SHT_CUDA_INFO"
	.sectionflags	@""
	.align	4


	//----- nvinfo : EIATTR_CUDA_API_VERSION
	.align		4
        /*0000*/ 	.byte	0x04, 0x37
        /*0002*/ 	.short	(.L_243 - .L_242)
.L_242:
        /*0004*/ 	.word	0x00000082


	//----- nvinfo : EIATTR_KPARAM_INFO
	.align		4
.L_243:
        /*0008*/ 	.byte	0x04, 0x17
        /*000a*/ 	.short	(.L_245 - .L_244)
.L_244:
        /*000c*/ 	.word	0x00000000
        /*0010*/ 	.short	0x0002
        /*0012*/ 	.short	0x0018
        /*0014*/ 	.byte	0x00, 0xf0, 0x41, 0x00


	//----- nvinfo : EIATTR_KPARAM_INFO
	.align		4
.L_245:
        /*0018*/ 	.byte	0x04, 0x17
        /*001a*/ 	.short	(.L_247 - .L_246)
.L_246:
        /*001c*/ 	.word	0x00000000
        /*0020*/ 	.short	0x0001
        /*0022*/ 	.short	0x0008
        /*0024*/ 	.byte	0x00, 0xf0, 0x41, 0x00


	//----- nvinfo : EIATTR_KPARAM_INFO
	.align		4
.L_247:
        /*0028*/ 	.byte	0x04, 0x17
        /*002a*/ 	.short	(.L_249 - .L_248)
.L_248:
        /*002c*/ 	.word	0x00000000
        /*0030*/ 	.short	0x0000
        /*0032*/ 	.short	0x0000
        /*0034*/ 	.byte	0x00, 0xf0, 0x11, 0x00


	//----- nvinfo : EIATTR_SPARSE_MMA_MASK
	.align		4
.L_249:
        /*0038*/ 	.byte	0x03, 0x50
        /*003a*/ 	.short	0x0000


	//----- nvinfo : EIATTR_MAXREG_COUNT
	.align		4
        /*003c*/ 	.byte	0x03, 0x1b
        /*003e*/ 	.short	0x00ff


	//----- nvinfo : EIATTR_MERCURY_ISA_VERSION
	.align		4
        /*0040*/ 	.byte	0x03, 0x5f
        /*0042*/ 	.short	0x0101


	//----- nvinfo : EIATTR_VRC_CTA_INIT_COUNT
	.align		4
        /*0044*/ 	.byte	0x02, 0x4a
	.zero		1
	.zero		1


	//----- nvinfo : EIATTR_EXIT_INSTR_OFFSETS
	.align		4
        /*0048*/ 	.byte	0x04, 0x1c
        /*004a*/ 	.short	(.L_251 - .L_250)


	//   ....[0]....
.L_250:
        /*004c*/ 	.word	0x00000cb0


	//   ....[1]....
        /*0050*/ 	.word	0x00000d00


	//   ....[2]....
        /*0054*/ 	.word	0x00001050


	//----- nvinfo : EIATTR_MAX_THREADS
	.align		4
.L_251:
        /*0058*/ 	.byte	0x04, 0x05
        /*005a*/ 	.short	(.L_253 - .L_252)
.L_252:
        /*005c*/ 	.word	0x00000080
        /*0060*/ 	.word	0x00000001
        /*0064*/ 	.word	0x00000001


	//----- nvinfo : EIATTR_CRS_STACK_SIZE
	.align		4
.L_253:
        /*0068*/ 	.byte	0x04, 0x1e
        /*006a*/ 	.short	(.L_255 - .L_254)
.L_254:
        /*006c*/ 	.word	0x00000000


	//----- nvinfo : EIATTR_CBANK_PARAM_SIZE
	.align		4
.L_255:
        /*0070*/ 	.byte	0x03, 0x19
        /*0072*/ 	.short	0x0028


	//----- nvinfo : EIATTR_PARAM_CBANK
	.align		4
        /*0074*/ 	.byte	0x04, 0x0a
        /*0076*/ 	.short	(.L_257 - .L_256)
	.align		4
.L_256:
        /*0078*/ 	.word	index@(.nv.constant0._ZN2at6native29vectorized_elementwise_kernelILi4EZZZNS0_53_GLOBAL__N__52d73765_15_RenormKernel_cu_b2145a98_319224renorm_scale_factor_implERNS_18TensorIteratorBaseEdENKUlvE_clEvENKUlvE0_clEvEUlfE_St5arrayIPcLm2EEEEviT0_T1_)
        /*007c*/ 	.short	0x0380
        /*007e*/ 	.short	0x0028


	//----- nvinfo : EIATTR_SW_WAR
	.align		4
.L_257:
        /*0080*/ 	.byte	0x04, 0x36
        /*0082*/ 	.short	(.L_259 - .L_258)
.L_258:
        /*0084*/ 	.word	0x00000008
.L_259:


//--------------------- .nv.info._ZN2at6native29vectorized_elementwise_kernelILi8EZZZNS0_53_GLOBAL__N__52d73765_15_RenormKernel_cu_b2145a98_319224renorm_scale_factor_implERNS_18TensorIteratorBaseEdENKUlvE_clEvENKUlvE0_clEvEUlfE_St5arrayIPcLm2EEEEviT0_T1_ --------------------------
	.section	.nv.info._ZN2at6native29vectorized_elementwise_kernelILi8EZZZNS0_53_GLOBAL__N__52d73765_15_RenormKernel_cu_b2145a98_319224renorm_scale_factor_implERNS_18TensorIteratorBaseEdENKUlvE_clEvENKUlvE0_clEvEUlfE_St5arrayIPcLm2EEEEviT0_T1_,"",@"SHT_CUDA_INFO"
	.sectionflags	@""
	.align	4


	//----- nvinfo : EIATTR_CUDA_API_VERSION
	.align		4
        /*0000*/ 	.byte	0x04, 0x37
        /*0002*/ 	.short	(.L_261 - .L_260)
.L_260:
        /*0004*/ 	.word	0x00000082


	//----- nvinfo : EIATTR_KPARAM_INFO
	.align		4
.L_261:
        /*0008*/ 	.byte	0x04, 0x17
        /*000a*/ 	.short	(.L_263 - .L_262)
.L_262:
        /*000c*/ 	.word	0x00000000
        /*0010*/ 	.short	0x0002
        /*0012*/ 	.short	0x0018
        /*0014*/ 	.byte	0x00, 0xf0, 0x41, 0x00


	//----- nvinfo : EIATTR_KPARAM_INFO
	.align		4
.L_263:
        /*0018*/ 	.byte	0x04, 0x17
        /*001a*/ 	.short	(.L_265 - .L_264)
.L_264:
        /*001c*/ 	.word	0x00000000
        /*0020*/ 	.short	0x0001
        /*0022*/ 	.short	0x0008
        /*0024*/ 	.byte	0x00, 0xf0, 0x41, 0x00


	//----- nvinfo : EIATTR_KPARAM_INFO
	.align		4
.L_265:
        /*0028*/ 	.byte	0x04, 0x17
        /*002a*/ 	.short	(.L_267 - .L_266)
.L_266:
        /*002c*/ 	.word	0x00000000
        /*0030*/ 	.short	0x0000
        /*0032*/ 	.short	0x0000
        /*0034*/ 	.byte	0x00, 0xf0, 0x11, 0x00


	//----- nvinfo : EIATTR_SPARSE_MMA_MASK
	.align		4
.L_267:
        /*0038*/ 	.byte	0x03, 0x50
        /*003a*/ 	.short	0x0000


	//----- nvinfo : EIATTR_MAXREG_COUNT
	.align		4
        /*003c*/ 	.byte	0x03, 0x1b
        /*003e*/ 	.short	0x00ff


	//----- nvinfo : EIATTR_MERCURY_ISA_VERSION
	.align		4
        /*0040*/ 	.byte	0x03, 0x5f
        /*0042*/ 	.short	0x0101


	//----- nvinfo : EIATTR_VRC_CTA_INIT_COUNT
	.align		4
        /*0044*/ 	.byte	0x02, 0x4a
	.zero		1
	.zero		1


	//----- nvinfo : EIATTR_EXIT_INSTR_OFFSETS
	.align		4
        /*0048*/ 	.byte	0x04, 0x1c
        /*004a*/ 	.short	(.L_269 - .L_268)


	//   ....[0]....
.L_268:
        /*004c*/ 	.word	0x00000cb0


	//   ....[1]....
        /*0050*/ 	.word	0x00000d00


	//   ....[2]....
        /*0054*/ 	.word	0x00001030


	//----- nvinfo : EIATTR_MAX_THREADS
	.align		4
.L_269:
        /*0058*/ 	.byte	0x04, 0x05
        /*005a*/ 	.short	(.L_271 - .L_270)
.L_270:
        /*005c*/ 	.word	0x00000080
        /*0060*/ 	.word	0x00000001
        /*0064*/ 	.word	0x00000001


	//----- nvinfo : EIATTR_CRS_STACK_SIZE
	.align		4
.L_271:
        /*0068*/ 	.byte	0x04, 0x1e
        /*006a*/ 	.short	(.L_273 - .L_272)
.L_272:
        /*006c*/ 	.word	0x00000000


	//----- nvinfo : EIATTR_CBANK_PARAM_SIZE
	.align		4
.L_273:
        /*0070*/ 	.byte	0x03, 0x19
        /*0072*/ 	.short	0x0028


	//----- nvinfo : EIATTR_PARAM_CBANK
	.align		4
        /*0074*/ 	.byte	0x04, 0x0a
        /*0076*/ 	.short	(.L_275 - .L_274)
	.align		4
.L_274:
        /*0078*/ 	.word	index@(.nv.constant0._ZN2at6native29vectorized_elementwise_kernelILi8EZZZNS0_53_GLOBAL__N__52d73765_15_RenormKernel_cu_b2145a98_319224renorm_scale_factor_implERNS_18TensorIteratorBaseEdENKUlvE_clEvENKUlvE0_clEvEUlfE_St5arrayIPcLm2EEEEviT0_T1_)
        /*007c*/ 	.short	0x0380
        /*007e*/ 	.short	0x0028


	//----- nvinfo : EIATTR_SW_WAR
	.align		4
.L_275:
        /*0080*/ 	.byte	0x04, 0x36
        /*0082*/ 	.short	(.L_277 - .L_276)
.L_276:
        /*0084*/ 	.word	0x00000008
.L_277:


//--------------------- .nv.info._ZN2at6native18elementwise_kernelILi128ELi4EZNS0_15gpu_kernel_implIZZZNS0_53_GLOBAL__N__52d73765_15_RenormKernel_cu_b2145a98_319224renorm_scale_factor_implERNS_18TensorIteratorBaseEdENKUlvE_clEvENKUlvE_clEvEUldE_EEvS5_RKT_EUliE_EEviT1_ --------------------------
	.section	.nv.info._ZN2at6native18elementwise_kernelILi128ELi4EZNS0_15gpu_kernel_implIZZZNS0_53_GLOBAL__N__52d73765_15_RenormKernel_cu_b2145a98_319224renorm_scale_factor_implERNS_18TensorIteratorBaseEdENKUlvE_clEvENKUlvE_clEvEUldE_EEvS5_RKT_EUliE_EEviT1_,"",@"SHT_CUDA_INFO"
	.sectionflags	@""
	.align	4


	//----- nvinfo : EIATTR_CUDA_API_VERSION
	.align		4
        /*0000*/ 	.byte	0x04, 0x37
        /*0002*/ 	.short	(.L_279 - .L_278)
.L_278:
        /*0004*/ 	.word	0x00000082


	//----- nvinfo : EIATTR_KPARAM_INFO
	.align		4
.L_279:
        /*0008*/ 	.byte	0x04, 0x17
        /*000a*/ 	.short	(.L_281 - .L_280)
.L_280:
        /*000c*/ 	.word	0x00000000
        /*0010*/ 	.short	0x0001
        /*0012*/ 	.short	0x0008
        /*0014*/ 	.byte	0x00, 0xf0, 0xa1, 0x08


	//----- nvinfo : EIATTR_KPARAM_INFO
	.align		4
.L_281:
        /*0018*/ 	.byte	0x04, 0x17
        /*001a*/ 	.short	(.L_283 - .L_282)
.L_282:
        /*001c*/ 	.word	0x00000000
        /*0020*/ 	.short	0x0000
        /*0022*/ 	.short	0x0000
        /*0024*/ 	.byte	0x00, 0xf0, 0x11, 0x00


	//----- nvinfo : EIATTR_SPARSE_MMA_MASK
	.align		4
.L_283:
        /*0028*/ 	.byte	0x03, 0x50
        /*002a*/ 	.short	0x0000


	//----- nvinfo : EIATTR_MAXREG_COUNT
	.align		4
        /*002c*/ 	.byte	0x03, 0x1b
        /*002e*/ 	.short	0x0080


	//----- nvinfo : EIATTR_EXTERNS
	.align		4
        /*0030*/ 	.byte	0x04, 0x0f
        /*0032*/ 	.short	(.L_285 - .L_284)


	//   ....[0]....
	.align		4
.L_284:
        /*0034*/ 	.word	index@(__assertfail)


	//----- nvinfo : EIATTR_MERCURY_ISA_VERSION
	.align		4
.L_285:
        /*0038*/ 	.byte	0x03, 0x5f
        /*003a*/ 	.short	0x0101


	//----- nvinfo : EIATTR_VRC_CTA_INIT_COUNT
	.align		4
        /*003c*/ 	.byte	0x02, 0x4a
	.zero		1
	.zero		1


	//----- nvinfo : EIATTR_SYSCALL_OFFSETS
	.align		4
        /*0040*/ 	.byte	0x04, 0x46
        /*0042*/ 	.short	(.L_287 - .L_286)


	//   ....[0]....
.L_286:
        /*0044*/ 	.word	0x00002190


	//   ....[1]....
        /*0048*/ 	.word	0x00003420


	//   ....[2]....
        /*004c*/ 	.word	0x00005770


	//   ....[3]....
        /*0050*/ 	.word	0x00006780


	//   ....[4]....
        /*0054*/ 	.word	0x00008c80


	//   ....[5]....
        /*0058*/ 	.word	0x00009c90


	//   ....[6]....
        /*005c*/ 	.word	0x0000c1a0


	//   ....[7]....
        /*0060*/ 	.word	0x0000d180


	//----- nvinfo : EIATTR_EXIT_INSTR_OFFSETS
	.align		4
.L_287:
        /*0064*/ 	.byte	0x04, 0x1c
        /*0066*/ 	.short	(.L_289 - .L_288)


	//   ....[0]....
.L_288:
        /*0068*/ 	.word	0x0000a030


	//   ....[1]....
        /*006c*/ 	.word	0x0000c510


	//   ....[2]....
        /*0070*/ 	.word	0x0000c550


	//   ....[3]....
        /*0074*/ 	.word	0x0000c5e0


	//   ....[4]....
        /*0078*/ 	.word	0x0000c610


	//   ....[5]....
        /*007c*/ 	.word	0x0000c640


	//   ....[6]....
        /*0080*/ 	.word	0x0000c710


	//   ....[7]....
        /*0084*/ 	.word	0x0000c790


	//   ....[8]....
        /*0088*/ 	.word	0x0000c870


	//   ....[9]....
        /*008c*/ 	.word	0x0000c900


	//   ....[10]....
        /*0090*/ 	.word	0x0000c920


	//   ....[11]....
        /*0094*/ 	.word	0x0000c9f0


	//   ....[12]....
        /*0098*/ 	.word	0x0000cba0


	//   ....[13]....
        /*009c*/ 	.word	0x0000cd50


	//   ....[14]....
        /*00a0*/ 	.word	0x0000cef0


	//   ....[15]....
        /*00a4*/ 	.word	0x0000cf20


	//   ....[16]....
        /*00a8*/ 	.word	0x0000cf50


	//   ....[17]....
        /*00ac*/ 	.word	0x0000cff0


	//   ....[18]....
        /*00b0*/ 	.word	0x0000d020


	//   ....[19]....
        /*00b4*/ 	.word	0x0000d190


	//   ....[20]....
        /*00b8*/ 	.word	0x0000d2e0


	//   ....[21]....
        /*00bc*/ 	.word	0x0000d460


	//   ....[22]....
        /*00c0*/ 	.word	0x0000d4e0


	//----- nvinfo : EIATTR_MAX_THREADS
	.align		4
.L_289:
        /*00c4*/ 	.byte	0x04, 0x05
        /*00c6*/ 	.short	(.L_291 - .L_290)
.L_290:
        /*00c8*/ 	.word	0x00000080
        /*00cc*/ 	.word	0x00000001
        /*00d0*/ 	.word	0x00000001


	//----- nvinfo : EIATTR_CRS_STACK_SIZE
	.align		4
.L_291:
        /*00d4*/ 	.byte	0x04, 0x1e
        /*00d6*/ 	.short	(.L_293 - .L_292)
.L_292:
        /*00d8*/ 	.word	0x00000000


	//----- nvinfo : EIATTR_CBANK_PARAM_SIZE
	.align		4
.L_293:
        /*00dc*/ 	.byte	0x03, 0x19
        /*00de*/ 	.short	0x0230


	//----- nvinfo : EIATTR_PARAM_CBANK
	.align		4
        /*00e0*/ 	.byte	0x04, 0x0a
        /*00e2*/ 	.short	(.L_295 - .L_294)
	.align		4
.L_294:
        /*00e4*/ 	.word	index@(.nv.constant0._ZN2at6native18elementwise_kernelILi128ELi4EZNS0_15gpu_kernel_implIZZZNS0_53_GLOBAL__N__52d73765_15_RenormKernel_cu_b2145a98_319224renorm_scale_factor_implERNS_18TensorIteratorBaseEdENKUlvE_clEvENKUlvE_clEvEUldE_EEvS5_RKT_EUliE_EEviT1_)
        /*00e8*/ 	.short	0x0380
        /*00ea*/ 	.short	0x0230


	//----- nvinfo : EIATTR_SW_WAR
	.align		4
.L_295:
        /*00ec*/ 	.byte	0x04, 0x36
        /*00ee*/ 	.short	(.L_297 - .L_296)
.L_296:
        /*00f0*/ 	.word	0x00000008
.L_297:


//--------------------- .nv.info._ZN2at6native27unrolled_elementwise_kernelIZZZNS0_53_GLOBAL__N__52d73765_15_RenormKernel_cu_b2145a98_319224renorm_scale_factor_implERNS_18TensorIteratorBaseEdENKUlvE_clEvENKUlvE_clEvEUldE_St5arrayIPcLm2EELi4E23TrivialOffsetCalculatorILi1EjESC_NS0_6memory12LoadWithCastILi1EEENSD_13StoreWithCastILi1EEEEEviT_T0_T2_T3_T4_T5_ --------------------------
	.section	.nv.info._ZN2at6native27unrolled_elementwise_kernelIZZZNS0_53_GLOBAL__N__52d73765_15_RenormKernel_cu_b2145a98_319224renorm_scale_factor_implERNS_18TensorIteratorBaseEdENKUlvE_clEvENKUlvE_clEvEUldE_St5arrayIPcLm2EELi4E23TrivialOffsetCalculatorILi1EjESC_NS0_6memory12LoadWithCastILi1EEENSD_13StoreWithCastILi1EEEEEviT_T0_T2_T3_T4_T5_,"",@"SHT_CUDA_INFO"
	.sectionflags	@""
	.align	4


	//----- nvinfo : EIATTR_CUDA_API_VERSION
	.align		4
        /*0000*/ 	.byte	0x04, 0x37
        /*0002*/ 	.short	(.L_299 - .L_298)
.L_298:
        /*0004*/ 	.word	0x00000082


	//----- nvinfo : EIATTR_KPARAM_INFO
	.align		4
.L_299:
        /*0008*/ 	.byte	0x04, 0x17
        /*000a*/ 	.short	(.L_301 - .L_300)
.L_300:
        /*000c*/ 	.word	0x00000000
        /*0010*/ 	.short	0x0006
        /*0012*/ 	.short	0x0034
        /*0014*/ 	.byte	0x00, 0xf0, 0x21, 0x00


	//----- nvinfo : EIATTR_KPARAM_INFO
	.align		4
.L_301:
        /*0018*/ 	.byte	0x04, 0x17
        /*001a*/ 	.short	(.L_303 - .L_302)
.L_302:
        /*001c*/ 	.word	0x00000000
        /*0020*/ 	.short	0x0005
        /*0022*/ 	.short	0x002c
        /*0024*/ 	.byte	0x00, 0xf0, 0x21, 0x00


	//----- nvinfo : EIATTR_KPARAM_INFO
	.align		4
.L_303:
        /*0028*/ 	.byte	0x04, 0x17
        /*002a*/ 	.short	(.L_305 - .L_304)
.L_304:
        /*002c*/ 	.word	0x00000000
        /*0030*/ 	.short	0x0004
        /*0032*/ 	.short	0x0029
        /*0034*/ 	.byte	0x00, 0xf0, 0x05, 0x00


	//----- nvinfo : EIATTR_KPARAM_INFO
	.align		4
.L_305:
        /*0038*/ 	.byte	0x04, 0x17
        /*003a*/ 	.short	(.L_307 - .L_306)
.L_306:
        /*003c*/ 	.word	0x00000000
        /*0040*/ 	.short	0x0003
        /*0042*/ 	.short	0x0028
        /*0044*/ 	.byte	0x00, 0xf0, 0x05, 0x00


	//----- nvinfo : EIATTR_KPARAM_INFO
	.align		4
.L_307:
        /*0048*/ 	.byte	0x04, 0x17
        /*004a*/ 	.short	(.L_309 - .L_308)
.L_308:
        /*004c*/ 	.word	0x00000000
        /*0050*/ 	.short	0x0002
        /*0052*/ 	.short	0x0018
        /*0054*/ 	.byte	0x00, 0xf0, 0x41, 0x00


	//----- nvinfo : EIATTR_KPARAM_INFO
	.align		4
.L_309:
        /*0058*/ 	.byte	0x04, 0x17
        /*005a*/ 	.short	(.L_311 - .L_310)
.L_310:
        /*005c*/ 	.word	0x00000000
        /*0060*/ 	.short	0x0001
        /*0062*/ 	.short	0x0008
        /*0064*/ 	.byte	0x00, 0xf0, 0x41, 0x00


	//----- nvinfo : EIATTR_KPARAM_INFO
	.align		4
.L_311:
        /*0068*/ 	.byte	0x04, 0x17
        /*006a*/ 	.short	(.L_313 - .L_312)
.L_312:
        /*006c*/ 	.word	0x00000000
        /*0070*/ 	.short	0x0000
        /*0072*/ 	.short	0x0000
        /*0074*/ 	.byte	0x00, 0xf0, 0x11, 0x00


	//----- nvinfo : EIATTR_SPARSE_MMA_MASK
	.align		4
.L_313:
        /*0078*/ 	.byte	0x03, 0x50
        /*007a*/ 	.short	0x0000


	//----- nvinfo : EIATTR_MAXREG_COUNT
	.align		4
        /*007c*/ 	.byte	0x03, 0x1b
        /*007e*/ 	.short	0x00ff


	//----- nvinfo : EIATTR_EXTERNS
	.align		4
        /*0080*/ 	.byte	0x04, 0x0f
        /*0082*/ 	.short	(.L_315 - .L_314)


	//   ....[0]....
	.align		4
.L_314:
        /*0084*/ 	.word	index@(__assertfail)


	//----- nvinfo : EIATTR_MERCURY_ISA_VERSION
	.align		4
.L_315:
        /*0088*/ 	.byte	0x03, 0x5f
        /*008a*/ 	.short	0x0101


	//----- nvinfo : EIATTR_VRC_CTA_INIT_COUNT
	.align		4
        /*008c*/ 	.byte	0x02, 0x4a
	.zero		1
	.zero		1


	//----- nvinfo : EIATTR_SYSCALL_OFFSETS
	.align		4
        /*0090*/ 	.byte	0x04, 0x46
        /*0092*/ 	.short	(.L_317 - .L_316)


	//   ....[0]....
.L_316:
        /*0094*/ 	.word	0x00000e90


	//   ....[1]....
        /*0098*/ 	.word	0x00001ed0


	//   ....[2]....
        /*009c*/ 	.word	0x00002e50


	//   ....[3]....
        /*00a0*/ 	.word	0x00003da0


	//   ....[4]....
        /*00a4*/ 	.word	0x000057f0


	//   ....[5]....
        /*00a8*/ 	.word	0x000067c0


	//   ....[6]....
        /*00ac*/ 	.word	0x00007920


	//   ....[7]....
        /*00b0*/ 	.word	0x00008a60


	//----- nvinfo : EIATTR_EXIT_INSTR_OFFSETS
	.align		4
.L_317:
        /*00b4*/ 	.byte	0x04, 0x1c
        /*00b6*/ 	.short	(.L_319 - .L_318)


	//   ....[0]....
.L_318:
        /*00b8*/ 	.word	0x00007cb0


	//   ....[1]....
        /*00bc*/ 	.word	0x00007df0


	//   ....[2]....
        /*00c0*/ 	.word	0x00007e30


	//   ....[3]....
        /*00c4*/ 	.word	0x00007ec0


	//   ....[4]....
        /*00c8*/ 	.word	0x00007ef0


	//   ....[5]....
        /*00cc*/ 	.word	0x00007f20


	//   ....[6]....
        /*00d0*/ 	.word	0x00007ff0


	//   ....[7]....
        /*00d4*/ 	.word	0x00008070


	//   ....[8]....
        /*00d8*/ 	.word	0x00008150


	//   ....[9]....
        /*00dc*/ 	.word	0x000081e0


	//   ....[10]....
        /*00e0*/ 	.word	0x00008200


	//   ....[11]....
        /*00e4*/ 	.word	0x000082d0


	//   ....[12]....
        /*00e8*/ 	.word	0x00008480


	//   ....[13]....
        /*00ec*/ 	.word	0x00008630


	//   ....[14]....
        /*00f0*/ 	.word	0x000087d0


	//   ....[15]....
        /*00f4*/ 	.word	0x00008800


	//   ....[16]....
        /*00f8*/ 	.word	0x00008830


	//   ....[17]....
        /*00fc*/ 	.word	0x000088d0


	//   ....[18]....
        /*0100*/ 	.word	0x00008900


	//   ....[19]....
        /*0104*/ 	.word	0x00008a70


	//   ....[20]....
        /*0108*/ 	.word	0x00008bc0


	//   ....[21]....
        /*010c*/ 	.word	0x00008d40


	//   ....[22]....
        /*0110*/ 	.word	0x00008dc0


	//----- nvinfo : EIATTR_MAX_THREADS
	.align		4
.L_319:
        /*0114*/ 	.byte	0x04, 0x05
        /*0116*/ 	.short	(.L_321 - .L_320)
.L_320:
        /*0118*/ 	.word	0x00000080
        /*011c*/ 	.word	0x00000001
        /*0120*/ 	.word	0x00000001


	//----- nvinfo : EIATTR_CRS_STACK_SIZE
	.align		4
.L_321:
        /*0124*/ 	.byte	0x04, 0x1e
        /*0126*/ 	.short	(.L_323 - .L_322)
.L_322:
        /*0128*/ 	.word	0x00000000


	//----- nvinfo : EIATTR_CBANK_PARAM_SIZE
	.align		4
.L_323:
        /*012c*/ 	.byte	0x03, 0x19
        /*012e*/ 	.short	0x003c


	//----- nvinfo : EIATTR_PARAM_CBANK
	.align		4
        /*0130*/ 	.byte	0x04, 0x0a
        /*0132*/ 	.short	(.L_325 - .L_324)
	.align		4
.L_324:
        /*0134*/ 	.word	index@(.nv.constant0._ZN2at6native27unrolled_elementwise_kernelIZZZNS0_53_GLOBAL__N__52d73765_15_RenormKernel_cu_b2145a98_319224renorm_scale_factor_implERNS_18TensorIteratorBaseEdENKUlvE_clEvENKUlvE_clEvEUldE_St5arrayIPcLm2EELi4E23TrivialOffsetCalculatorILi1EjESC_NS0_6memory12LoadWithCastILi1EEENSD_13StoreWithCastILi1EEEEEviT_T0_T2_T3_T4_T5_)
        /*0138*/ 	.short	0x0380
        /*013a*/ 	.short	0x003c


	//----- nvinfo : EIATTR_SW_WAR
	.align		4
.L_325:
        /*013c*/ 	.byte	0x04, 0x36
        /*013e*/ 	.short	(.L_327 - .L_326)
.L_326:
        /*0140*/ 	.word	0x00000008
.L_327:


//--------------------- .nv.info._ZN2at6native18elementwise_kernelILi128ELi2EZNS0_22gpu_kernel_impl_nocastIZZZNS0_53_GLOBAL__N__52d73765_15_RenormKernel_cu_b2145a98_319224renorm_scale_factor_implERNS_18TensorIteratorBaseEdENKUlvE_clEvENKUlvE_clEvEUldE_EEvS5_RKT_EUliE_EEviT1_ --------------------------
	.section	.nv.info._ZN2at6native18elementwise_kernelILi128ELi2EZNS0_22gpu_kernel_impl_nocastIZZZNS0_53_GLOBAL__N__52d73765_15_RenormKernel_cu_b2145a98_319224renorm_scale_factor_implERNS_18TensorIteratorBaseEdENKUlvE_clEvENKUlvE_clEvEUldE_EEvS5_RKT_EUliE_EEviT1_,"",@"SHT_CUDA_INFO"
	.sectionflags	@""
	.align	4


	//----- nvinfo : EIATTR_CUDA_API_VERSION
	.align		4
        /*0000*/ 	.byte	0x04, 0x37
        /*0002*/ 	.short	(.L_329 - .L_328)
.L_328:
        /*0004*/ 	.word	0x00000082


	//----- nvinfo : EIATTR_KPARAM_INFO
	.align		4
.L_329:
        /*0008*/ 	.byte	0x04, 0x17
        /*000a*/ 	.short	(.L_331 - .L_330)
.L_330:
        /*000c*/ 	.word	0x00000000
        /*0010*/ 	.short	0x0001
        /*0012*/ 	.short	0x0008
        /*0014*/ 	.byte	0x00, 0xf0, 0x81, 0x08


	//----- nvinfo : EIATTR_KPARAM_INFO
	.align		4
.L_331:
        /*0018*/ 	.byte	0x04, 0x17
        /*001a*/ 	.short	(.L_333 - .L_332)
.L_332:
        /*001c*/ 	.word	0x00000000
        /*0020*/ 	.short	0x0000
        /*0022*/ 	.short	0x0000
        /*0024*/ 	.byte	0x00, 0xf0, 0x11, 0x00


	//----- nvinfo : EIATTR_SPARSE_MMA_MASK
	.align		4
.L_333:
        /*0028*/ 	.byte	0x03, 0x50
        /*002a*/ 	.short	0x0000


	//----- nvinfo : EIATTR_MAXREG_COUNT
	.align		4
        /*002c*/ 	.byte	0x03, 0x1b
        /*002e*/ 	.short	0x0080


	//----- nvinfo : EIATTR_MERCURY_ISA_VERSION
	.align		4
        /*0030*/ 	.byte	0x03, 0x5f
        /*0032*/ 	.short	0x0101


	//----- nvinfo : EIATTR_VRC_CTA_INIT_COUNT
	.align		4
        /*0034*/ 	.byte	0x02, 0x4a
	.zero		1
	.zero		1


	//----- nvinfo : EIATTR_EXIT_INSTR_OFFSETS
	.align		4
        /*0038*/ 	.byte	0x04, 0x1c
        /*003a*/ 	.short	(.L_335 - .L_334)


	//   ....[0]....
.L_334:
        /*003c*/ 	.word	0x00000330


	//   ....[1]....
        /*0040*/ 	.word	0x00000550


	//   ....[2]....
        /*0044*/ 	.word	0x00001b40


	//   ....[3]....
        /*0048*/ 	.word	0x00003070


	//----- nvinfo : EIATTR_MAX_THREADS
	.align		4
.L_335:
        /*004c*/ 	.byte	0x04, 0x05
        /*004e*/ 	.short	(.L_337 - .L_336)
.L_336:
        /*0050*/ 	.word	0x00000080
        /*0054*/ 	.word	0x00000001
        /*0058*/ 	.word	0x00000001


	//----- nvinfo : EIATTR_CRS_STACK_SIZE
	.align		4
.L_337:
        /*005c*/ 	.byte	0x04, 0x1e
        /*005e*/ 	.short	(.L_339 - .L_338)
.L_338:
        /*0060*/ 	.word	0x00000000


	//----- nvinfo : EIATTR_CBANK_PARAM_SIZE
	.align		4
.L_339:
        /*0064*/ 	.byte	0x03, 0x19
        /*0066*/ 	.short	0x0228


	//----- nvinfo : EIATTR_PARAM_CBANK
	.align		4
        /*0068*/ 	.byte	0x04, 0x0a
        /*006a*/ 	.short	(.L_341 - .L_340)
	.align		4
.L_340:
        /*006c*/ 	.word	index@(.nv.constant0._ZN2at6native18elementwise_kernelILi128ELi2EZNS0_22gpu_kernel_impl_nocastIZZZNS0_53_GLOBAL__N__52d73765_15_RenormKernel_cu_b2145a98_319224renorm_scale_factor_implERNS_18TensorIteratorBaseEdENKUlvE_clEvENKUlvE_clEvEUldE_EEvS5_RKT_EUliE_EEviT1_)
        /*0070*/ 	.short	0x0380
        /*0072*/ 	.short	0x0228


	//----- nvinfo : EIATTR_SW_WAR
	.align		4
.L_341:
        /*0074*/ 	.byte	0x04, 0x36
        /*0076*/ 	.short	(.L_343 - .L_342)
.L_342:
        /*0078*/ 	.word	0x00000008
.L_343:


//--------------------- .nv.info._ZN2at6native27unrolled_elementwise_kernelIZZZNS0_53_GLOBAL__N__52d73765_15_RenormKernel_cu_b2145a98_319224renorm_scale_factor_implERNS_18TensorIteratorBaseEdENKUlvE_clEvENKUlvE_clEvEUldE_St5arrayIPcLm2EELi4E23TrivialOffsetCalculatorILi1EjESC_NS0_6memory15LoadWithoutCastENSD_16StoreWithoutCastEEEviT_T0_T2_T3_T4_T5_ --------------------------
	.section	.nv.info._ZN2at6native27unrolled_elementwise_kernelIZZZNS0_53_GLOBAL__N__52d73765_15_RenormKernel_cu_b2145a98_319224renorm_scale_factor_implERNS_18TensorIteratorBaseEdENKUlvE_clEvENKUlvE_clEvEUldE_St5arrayIPcLm2EELi4E23TrivialOffsetCalculatorILi1EjESC_NS0_6memory15LoadWithoutCastENSD_16StoreWithoutCastEEEviT_T0_T2_T3_T4_T5_,"",@"SHT_CUDA_INFO"
	.sectionflags	@""
	.align	4


	//----- nvinfo : EIATTR_CUDA_API_VERSION
	.align		4
        /*0000*/ 	.byte	0x04, 0x37
        /*0002*/ 	.short	(.L_345 - .L_344)
.L_344:
        /*0004*/ 	.word	0x00000082


	//----- nvinfo : EIATTR_KPARAM_INFO
	.align		4
.L_345:
        /*0008*/ 	.byte	0x04, 0x17
        /*000a*/ 	.short	(.L_347 - .L_346)
.L_346:
        /*000c*/ 	.word	0x00000000
        /*0010*/ 	.short	0x0006
        /*0012*/ 	.short	0x002b
        /*0014*/ 	.byte	0x00, 0xf0, 0x05, 0x00


	//----- nvinfo : EIATTR_KPARAM_INFO
	.align		4
.L_347:
        /*0018*/ 	.byte	0x04, 0x17
        /*001a*/ 	.short	(.L_349 - .L_348)
.L_348:
        /*001c*/ 	.word	0x00000000
        /*0020*/ 	.short	0x0005
        /*0022*/ 	.short	0x002a
        /*0024*/ 	.byte	0x00, 0xf0, 0x05, 0x00


	//----- nvinfo : EIATTR_KPARAM_INFO
	.align		4
.L_349:
        /*0028*/ 	.byte	0x04, 0x17
        /*002a*/ 	.short	(.L_351 - .L_350)
.L_350:
        /*002c*/ 	.word	0x00000000
        /*0030*/ 	.short	0x0004
        /*0032*/ 	.short	0x0029
        /*0034*/ 	.byte	0x00, 0xf0, 0x05, 0x00


	//----- nvinfo : EIATTR_KPARAM_INFO
	.align		4
.L_351:
        /*0038*/ 	.byte	0x04, 0x17
        /*003a*/ 	.short	(.L_353 - .L_352)
.L_352:
        /*003c*/ 	.word	0x00000000
        /*0040*/ 	.short	0x0003
        /*0042*/ 	.short	0x0028
        /*0044*/ 	.byte	0x00, 0xf0, 0x05, 0x00


	//----- nvinfo : EIATTR_KPARAM_INFO
	.align		4
.L_353:
        /*0048*/ 	.byte	0x04, 0x17
        /*004a*/ 	.short	(.L_355 - .L_354)
.L_354:
        /*004c*/ 	.word	0x00000000
        /*0050*/ 	.short	0x0002
        /*0052*/ 	.short	0x0018
        /*0054*/ 	.byte	0x00, 0xf0, 0x41, 0x00


	//----- nvinfo : EIATTR_KPARAM_INFO
	.align		4
.L_355:
        /*0058*/ 	.byte	0x04, 0x17
        /*005a*/ 	.short	(.L_357 - .L_356)
.L_356:
        /*005c*/ 	.word	0x00000000
        /*0060*/ 	.short	0x0001
        /*0062*/ 	.short	0x0008
        /*0064*/ 	.byte	0x00, 0xf0, 0x41, 0x00


	//----- nvinfo : EIATTR_KPARAM_INFO
	.align		4
.L_357:
        /*0068*/ 	.byte	0x04, 0x17
        /*006a*/ 	.short	(.L_359 - .L_358)
.L_358:
        /*006c*/ 	.word	0x00000000
        /*0070*/ 	.short	0x0000
        /*0072*/ 	.short	0x0000
        /*0074*/ 	.byte	0x00, 0xf0, 0x11, 0x00


	//----- nvinfo : EIATTR_SPARSE_MMA_MASK
	.align		4
.L_359:
        /*0078*/ 	.byte	0x03, 0x50
        /*007a*/ 	.short	0x0000


	//----- nvinfo : EIATTR_MAXREG_COUNT
	.align		4
        /*007c*/ 	.byte	0x03, 0x1b
        /*007e*/ 	.short	0x00ff


	//----- nvinfo : EIATTR_MERCURY_ISA_VERSION
	.align		4
        /*0080*/ 	.byte	0x03, 0x5f
        /*0082*/ 	.short	0x0101


	//----- nvinfo : EIATTR_VRC_CTA_INIT_COUNT
	.align		4
        /*0084*/ 	.byte	0x02, 0x4a
	.zero		1
	.zero		1


	//----- nvinfo : EIATTR_EXIT_INSTR_OFFSETS
	.align		4
        /*0088*/ 	.byte	0x04, 0x1c
        /*008a*/ 	.short	(.L_361 - .L_360)


	//   ....[0]....
.L_360:
        /*008c*/ 	.word	0x00000cc0


	//   ....[1]....
        /*0090*/ 	.word	0x00000d10


	//----- nvinfo : EIATTR_MAX_THREADS
	.align		4
.L_361:
        /*0094*/ 	.byte	0x04, 0x05
        /*0096*/ 	.short	(.L_363 - .L_362)
.L_362:
        /*0098*/ 	.word	0x00000080
        /*009c*/ 	.word	0x00000001
        /*00a0*/ 	.word	0x00000001


	//----- nvinfo : EIATTR_CRS_STACK_SIZE
	.align		4
.L_363:
        /*00a4*/ 	.byte	0x04, 0x1e
        /*00a6*/ 	.short	(.L_365 - .L_364)
.L_364:
        /*00a8*/ 	.word	0x00000000


	//----- nvinfo : EIATTR_CBANK_PARAM_SIZE
	.align		4
.L_365:
        /*00ac*/ 	.byte	0x03, 0x19
        /*00ae*/ 	.short	0x002c


	//----- nvinfo : EIATTR_PARAM_CBANK
	.align		4
        /*00b0*/ 	.byte	0x04, 0x0a
        /*00b2*/ 	.short	(.L_367 - .L_366)
	.align		4
.L_366:
        /*00b4*/ 	.word	index@(.nv.constant0._ZN2at6native27unrolled_elementwise_kernelIZZZNS0_53_GLOBAL__N__52d73765_15_RenormKernel_cu_b2145a98_319224renorm_scale_factor_implERNS_18TensorIteratorBaseEdENKUlvE_clEvENKUlvE_clEvEUldE_St5arrayIPcLm2EELi4E23TrivialOffsetCalculatorILi1EjESC_NS0_6memory15LoadWithoutCastENSD_16StoreWithoutCastEEEviT_T0_T2_T3_T4_T5_)
        /*00b8*/ 	.short	0x0380
        /*00ba*/ 	.short	0x002c


	//----- nvinfo : EIATTR_SW_WAR
	.align		4
.L_367:
        /*00bc*/ 	.byte	0x04, 0x36
        /*00be*/ 	.short	(.L_369 - .L_368)
.L_368:
        /*00c0*/ 	.word	0x00000008
.L_369:


//--------------------- .nv.info._ZN2at6native29vectorized_elementwise_kernelILi2EZZZNS0_53_GLOBAL__N__52d73765_15_RenormKernel_cu_b2145a98_319224renorm_scale_factor_implERNS_18TensorIteratorBaseEdENKUlvE_clEvENKUlvE_clEvEUldE_St5arrayIPcLm2EEEEviT0_T1_ --------------------------
	.section	.nv.info._ZN2at6native29vectorized_elementwise_kernelILi2EZZZNS0_53_GLOBAL__N__52d73765_15_RenormKernel_cu_b2145a98_319224renorm_scale_factor_implERNS_18TensorIteratorBaseEdENKUlvE_clEvENKUlvE_clEvEUldE_St5arrayIPcLm2EEEEviT0_T1_,"",@"SHT_CUDA_INFO"
	.sectionflags	@""
	.align	4


	//----- nvinfo : EIATTR_CUDA_API_VERSION
	.align		4
        /*0000*/ 	.byte	0x04, 0x37
        /*0002*/ 	.short	(.L_371 - .L_370)
.L_370:
        /*0004*/ 	.word	0x00000082


	//----- nvinfo : EIATTR_KPARAM_INFO
	.align		4
.L_371:
        /*0008*/ 	.byte	0x04, 0x17
        /*000a*/ 	.short	(.L_373 - .L_372)
.L_372:
        /*000c*/ 	.word	0x00000000
        /*0010*/ 	.short	0x0002
        /*0012*/ 	.short	0x0018
        /*0014*/ 	.byte	0x00, 0xf0, 0x41, 0x00


	//----- nvinfo : EIATTR_KPARAM_INFO
	.align		4
.L_373:
        /*0018*/ 	.byte	0x04, 0x17
        /*001a*/ 	.short	(.L_375 - .L_374)
.L_374:
        /*001c*/ 	.word	0x00000000
        /*0020*/ 	.short	0x0001
        /*0022*/ 	.short	0x0008
        /*0024*/ 	.byte	0x00, 0xf0, 0x41, 0x00


	//----- nvinfo : EIATTR_KPARAM_INFO
	.align		4
.L_375:
        /*0028*/ 	.byte	0x04, 0x17
        /*002a*/ 	.short	(.L_377 - .L_376)
.L_376:
        /*002c*/ 	.word	0x00000000
        /*0030*/ 	.short	0x0000
        /*0032*/ 	.short	0x0000
        /*0034*/ 	.byte	0x00, 0xf0, 0x11, 0x00


	//----- nvinfo : EIATTR_SPARSE_MMA_MASK
	.align		4
.L_377:
        /*0038*/ 	.byte	0x03, 0x50
        /*003a*/ 	.short	0x0000


	//----- nvinfo : EIATTR_MAXREG_COUNT
	.align		4
        /*003c*/ 	.byte	0x03, 0x1b
        /*003e*/ 	.short	0x00ff


	//----- nvinfo : EIATTR_MERCURY_ISA_VERSION
	.align		4
        /*0040*/ 	.byte	0x03, 0x5f
        /*0042*/ 	.short	0x0101


	//----- nvinfo : EIATTR_VRC_CTA_INIT_COUNT
	.align		4
        /*0044*/ 	.byte	0x02, 0x4a
	.zero		1
	.zero		1


	//----- nvinfo : EIATTR_EXIT_INSTR_OFFSETS
	.align		4
        /*0048*/ 	.byte	0x04, 0x1c
        /*004a*/ 	.short	(.L_379 - .L_378)


	//   ....[0]....
.L_378:
        /*004c*/ 	.word	0x00001980


	//   ....[1]....
        /*0050*/ 	.word	0x000019d0


	//   ....[2]....
        /*0054*/ 	.word	0x00002b50


	//----- nvinfo : EIATTR_MAX_THREADS
	.align		4
.L_379:
        /*0058*/ 	.byte	0x04, 0x05
        /*005a*/ 	.short	(.L_381 - .L_380)
.L_380:
        /*005c*/ 	.word	0x00000080
        /*0060*/ 	.word	0x00000001
        /*0064*/ 	.word	0x00000001


	//----- nvinfo : EIATTR_CRS_STACK_SIZE
	.align		4
.L_381:
        /*0068*/ 	.byte	0x04, 0x1e
        /*006a*/ 	.short	(.L_383 - .L_382)
.L_382:
        /*006c*/ 	.word	0x00000000


	//----- nvinfo : EIATTR_CBANK_PARAM_SIZE
	.align		4
.L_383:
        /*0070*/ 	.byte	0x03, 0x19
        /*0072*/ 	.short	0x0028


	//----- nvinfo : EIATTR_PARAM_CBANK
	.align		4
        /*0074*/ 	.byte	0x04, 0x0a
        /*0076*/ 	.short	(.L_385 - .L_384)
	.align		4
.L_384:
        /*0078*/ 	.word	index@(.nv.constant0._ZN2at6native29vectorized_elementwise_kernelILi2EZZZNS0_53_GLOBAL__N__52d73765_15_RenormKernel_cu_b2145a98_319224renorm_scale_factor_implERNS_18TensorIteratorBaseEdENKUlvE_clEvENKUlvE_clEvEUldE_St5arrayIPcLm2EEEEviT0_T1_)
        /*007c*/ 	.short	0x0380
        /*007e*/ 	.short	0x0028


	//----- nvinfo : EIATTR_SW_WAR
	.align		4
.L_385:
        /*0080*/ 	.byte	0x04, 0x36
        /*0082*/ 	.short	(.L_387 - .L_386)
.L_386:
        /*0084*/ 	.word	0x00000008
.L_387:


//--------------------- .nv.info._ZN2at6native29vectorized_elementwise_kernelILi4EZZZNS0_53_GLOBAL__N__52d73765_15_RenormKernel_cu_b2145a98_319224renorm_scale_factor_implERNS_18TensorIteratorBaseEdENKUlvE_clEvENKUlvE_clEvEUldE_St5arrayIPcLm2EEEEviT0_T1_ --------------------------
	.section	.nv.info._ZN2at6native29vectorized_elementwise_kernelILi4EZZZNS0_53_GLOBAL__N__52d73765_15_RenormKernel_cu_b2145a98_319224renorm_scale_factor_implERNS_18TensorIteratorBaseEdENKUlvE_clEvENKUlvE_clEvEUldE_St5arrayIPcLm2EEEEviT0_T1_,"",@"SHT_CUDA_INFO"
	.sectionflags	@""
	.align	4


	//----- nvinfo : EIATTR_CUDA_API_VERSION
	.align		4
        /*0000*/ 	.byte	0x04, 0x37
        /*0002*/ 	.short	(.L_389 - .L_388)
.L_388:
        /*0004*/ 	.word	0x00000082


	//----- nvinfo : EIATTR_KPARAM_INFO
	.align		4
.L_389:
        /*0008*/ 	.byte	0x04, 0x17
        /*000a*/ 	.short	(.L_391 - .L_390)
.L_390:
        /*000c*/ 	.word	0x00000000
        /*0010*/ 	.short	0x0002
        /*0012*/ 	.short	0x0018
        /*0014*/ 	.byte	0x00, 0xf0, 0x41, 0x00


	//----- nvinfo : EIATTR_KPARAM_INFO
	.align		4
.L_391:
        /*0018*/ 	.byte	0x04, 0x17
        /*001a*/ 	.short	(.L_393 - .L_392)
.L_392:
        /*001c*/ 	.word	0x00000000
        /*0020*/ 	.short	0x0001
        /*0022*/ 	.short	0x0008
        /*0024*/ 	.byte	0x00, 0xf0, 0x41, 0x00


	//----- nvinfo : EIATTR_KPARAM_INFO
	.align		4
.L_393:
        /*0028*/ 	.byte	0x04, 0x17
        /*002a*/ 	.short	(.L_395 - .L_394)
.L_394:
        /*002c*/ 	.word	0x00000000
        /*0030*/ 	.short	0x0000
        /*0032*/ 	.short	0x0000
        /*0034*/ 	.byte	0x00, 0xf0, 0x11, 0x00


	//----- nvinfo : EIATTR_SPARSE_MMA_MASK
	.align		4
.L_395:
        /*0038*/ 	.byte	0x03, 0x50
        /*003a*/ 	.short	0x0000


	//----- nvinfo : EIATTR_MAXREG_COUNT
	.align		4
        /*003c*/ 	.byte	0x03, 0x1b
        /*003e*/ 	.short	0x00ff


	//----- nvinfo : EIATTR_MERCURY_ISA_VERSION
	.align		4
        /*0040*/ 	.byte	0x03, 0x5f
        /*0042*/ 	.short	0x0101


	//----- nvinfo : EIATTR_VRC_CTA_INIT_COUNT
	.align		4
        /*0044*/ 	.byte	0x02, 0x4a
	.zero		1
	.zero		1


	//----- nvinfo : EIATTR_EXIT_INSTR_OFFSETS
	.align		4
        /*0048*/ 	.byte	0x04, 0x1c
        /*004a*/ 	.short	(.L_397 - .L_396)


	//   ....[0]....
.L_396:
        /*004c*/ 	.word	0x00001980


	//   ....[1]....
        /*0050*/ 	.word	0x000019d0


	//   ....[2]....
        /*0054*/ 	.word	0x00002b10


	//----- nvinfo : EIATTR_MAX_THREADS
	.align		4
.L_397:
        /*0058*/ 	.byte	0x04, 0x05
        /*005a*/ 	.short	(.L_399 - .L_398)
.L_398:
        /*005c*/ 	.word	0x00000080
        /*0060*/ 	.word	0x00000001
        /*0064*/ 	.word	0x00000001


	//----- nvinfo : EIATTR_CRS_STACK_SIZE
	.align		4
.L_399:
        /*0068*/ 	.byte	0x04, 0x1e
        /*006a*/ 	.short	(.L_401 - .L_400)
.L_400:
        /*006c*/ 	.word	0x00000000


	//----- nvinfo : EIATTR_CBANK_PARAM_SIZE
	.align		4
.L_401:
        /*0070*/ 	.byte	0x03, 0x19
        /*0072*/ 	.short	0x0028


	//----- nvinfo : EIATTR_PARAM_CBANK
	.align		4
        /*0074*/ 	.byte	0x04, 0x0a
        /*0076*/ 	.short	(.L_403 - .L_402)
	.align		4
.L_402:
        /*0078*/ 	.word	index@(.nv.constant0._ZN2at6native29vectorized_elementwise_kernelILi4EZZZNS0_53_GLOBAL__N__52d73765_15_RenormKernel_cu_b2145a98_319224renorm_scale_factor_implERNS_18TensorIteratorBaseEdENKUlvE_clEvENKUlvE_clEvEUldE_St5arrayIPcLm2EEEEviT0_T1_)
        /*007c*/ 	.short	0x0380
        /*007e*/ 	.short	0x0028


	//----- nvinfo : EIATTR_SW_WAR
	.align		4
.L_403:
        /*0080*/ 	.byte	0x04, 0x36
        /*0082*/ 	.short	(.L_405 - .L_404)
.L_404:
        /*0084*/ 	.word	0x00000008
.L_405:


//--------------------- .nv.info._ZN2at6native29vectorized_elementwise_kernelILi8EZZZNS0_53_GLOBAL__N__52d73765_15_RenormKernel_cu_b2145a98_319224renorm_scale_factor_implERNS_18TensorIteratorBaseEdENKUlvE_clEvENKUlvE_clEvEUldE_St5arrayIPcLm2EEEEviT0_T1_ --------------------------
	.section	.nv.info._ZN2at6native29vectorized_elementwise_kernelILi8EZZZNS0_53_GLOBAL__N__52d73765_15_RenormKernel_cu_b2145a98_319224renorm_scale_factor_implERNS_18TensorIteratorBaseEdENKUlvE_clEvENKUlvE_clEvEUldE_St5arrayIPcLm2EEEEviT0_T1_,"",@"SHT_CUDA_INFO"
	.sectionflags	@""
	.align	4


	//----- nvinfo : EIATTR_CUDA_API_VERSION
	.align		4
        /*0000*/ 	.byte	0x04, 0x37
        /*0002*/ 	.short	(.L_407 - .L_406)
.L_406:
        /*0004*/ 	.word	0x00000082


	//----- nvinfo : EIATTR_KPARAM_INFO
	.align		4
.L_407:
        /*0008*/ 	.byte	0x04, 0x17
        /*000a*/ 	.short	(.L_409 - .L_408)
.L_408:
        /*000c*/ 	.word	0x00000000
        /*0010*/ 	.short	0x0002
        /*0012*/ 	.short	0x0018
        /*0014*/ 	.byte	0x00, 0xf0, 0x41, 0x00


	//----- nvinfo : EIATTR_KPARAM_INFO
	.align		4
.L_409:
        /*0018*/ 	.byte	0x04, 0x17
        /*001a*/ 	.short	(.L_411 - .L_410)
.L_410:
        /*001c*/ 	.word	0x00000000
        /*0020*/ 	.short	0x0001
        /*0022*/ 	.short	0x0008
        /*0024*/ 	.byte	0x00, 0xf0, 0x41, 0x00


	//----- nvinfo : EIATTR_KPARAM_INFO
	.align		4
.L_411:
        /*0028*/ 	.byte	0x04, 0x17
        /*002a*/ 	.short	(.L_413 - .L_412)
.L_412:
        /*002c*/ 	.word	0x00000000
        /*0030*/ 	.short	0x0000
        /*0032*/ 	.short	0x0000
        /*0034*/ 	.byte	0x00, 0xf0, 0x11, 0x00


	//----- nvinfo : EIATTR_SPARSE_MMA_MASK
	.align		4
.L_413:
        /*0038*/ 	.byte	0x03, 0x50
        /*003a*/ 	.short	0x0000


	//----- nvinfo : EIATTR_MAXREG_COUNT
	.align		4
        /*003c*/ 	.byte	0x03, 0x1b
        /*003e*/ 	.short	0x00ff


	//----- nvinfo : EIATTR_MERCURY_ISA_VERSION
	.align		4
        /*0040*/ 	.byte	0x03, 0x5f
        /*0042*/ 	.short	0x0101


	//----- nvinfo : EIATTR_VRC_CTA_INIT_COUNT
	.align		4
        /*0044*/ 	.byte	0x02, 0x4a
	.zero		1
	.zero		1


	//----- nvinfo : EIATTR_EXIT_INSTR_OFFSETS
	.align		4
        /*0048*/ 	.byte	0x04, 0x1c
        /*004a*/ 	.short	(.L_415 - .L_414)


	//   ....[0]....
.L_414:
        /*004c*/ 	.word	0x00001980


	//   ....[1]....
        /*0050*/ 	.word	0x000019d0


	//   ....[2]....
        /*0054*/ 	.word	0x00002b10


	//----- nvinfo : EIATTR_MAX_THREADS
	.align		4
.L_415:
        /*0058*/ 	.byte	0x04, 0x05
        /*005a*/ 	.short	(.L_417 - .L_416)
.L_416:
        /*005c*/ 	.word	0x00000080
        /*0060*/ 	.word	0x00000001
        /*0064*/ 	.word	0x00000001


	//----- nvinfo : EIATTR_CRS_STACK_SIZE
	.align		4
.L_417:
        /*0068*/ 	.byte	0x04, 0x1e
        /*006a*/ 	.short	(.L_419 - .L_418)
.L_418:
        /*006c*/ 	.word	0x00000000


	//----- nvinfo : EIATTR_CBANK_PARAM_SIZE
	.align		4
.L_419:
        /*0070*/ 	.byte	0x03, 0x19
        /*0072*/ 	.short	0x0028


	//----- nvinfo : EIATTR_PARAM_CBANK
	.align		4
        /*0074*/ 	.byte	0x04, 0x0a
        /*0076*/ 	.short	(.L_421 - .L_420)
	.align		4
.L_420:
        /*0078*/ 	.word	index@(.nv.constant0._ZN2at6native29vectorized_elementwise_kernelILi8EZZZNS0_53_GLOBAL__N__52d73765_15_RenormKernel_cu_b2145a98_319224renorm_scale_factor_implERNS_18TensorIteratorBaseEdENKUlvE_clEvENKUlvE_clEvEUldE_St5arrayIPcLm2EEEEviT0_T1_)
        /*007c*/ 	.short	0x0380
        /*007e*/ 	.short	0x0028


	//----- nvinfo : EIATTR_SW_WAR
	.align		4
.L_421:
        /*0080*/ 	.byte	0x04, 0x36
        /*0082*/ 	.short	(.L_423 - .L_422)
.L_422:
        /*0084*/ 	.word	0x00000008
.L_423:


//--------------------- .nv.callgraph             --------------------------
	.section	.nv.callgraph,"",@"SHT_CUDA_CALLGRAPH"
	.align	4
	.sectionentsize	8
	.align		4
        /*0000*/ 	.word	0x00000000
	.align		4
        /*0004*/ 	.word	0xffffffff
	.align		4
        /*0008*/ 	.word	index@(_ZN2at6native18elementwise_kernelILi128ELi4EZNS0_15gpu_kernel_implIZZZNS0_53_GLOBAL__N__52d73765_15_RenormKernel_cu_b2145a98_319224renorm_scale_factor_implERNS_18TensorIteratorBaseEdENKUlvE_clEvENKUlvE0_clEvEUlfE_EEvS5_RKT_EUliE_EEviT1_)
	.align		4
        /*000c*/ 	.word	index@(__assertfail)
	.align		4
        /*0010*/ 	.word	index@(_ZN2at6native27unrolled_elementwise_kernelIZZZNS0_53_GLOBAL__N__52d73765_15_RenormKernel_cu_b2145a98_319224renorm_scale_factor_implERNS_18TensorIteratorBaseEdENKUlvE_clEvENKUlvE0_clEvEUlfE_St5arrayIPcLm2EELi4E23TrivialOffsetCalculatorILi1EjESC_NS0_6memory12LoadWithCastILi1EEENSD_13StoreWithCastILi1EEEEEviT_T0_T2_T3_T4_T5_)
	.align		4
        /*0014*/ 	.word	index@(__assertfail)
	.align		4
        /*0018*/ 	.word	index@(_ZN2at6native18elementwise_kernelILi128ELi4EZNS0_15gpu_kernel_implIZZZNS0_53_GLOBAL__N__52d73765_15_RenormKernel_cu_b2145a98_319224renorm_scale_factor_implERNS_18TensorIteratorBaseEdENKUlvE_clEvENKUlvE_clEvEUldE_EEvS5_RKT_EUliE_EEviT1_)
	.align		4
        /*001c*/ 	.word	index@(__assertfail)
	.align		4
        /*0020*/ 	.word	index@(_ZN2at6native27unrolled_elementwise_kernelIZZZNS0_53_GLOBAL__N__52d73765_15_RenormKernel_cu_b2145a98_319224renorm_scale_factor_implERNS_18TensorIteratorBaseEdENKUlvE_clEvENKUlvE_clEvEUldE_St5arrayIPcLm2EELi4E23TrivialOffsetCalculatorILi1EjESC_NS0_6memory12LoadWithCastILi1EEENSD_13StoreWithCastILi1EEEEEviT_T0_T2_T3_T4_T5_)
	.align		4
        /*0024*/ 	.word	index@(__assertfail)
	.align		4
        /*0028*/ 	.word	0x00000000
	.align		4
        /*002c*/ 	.word	0xfffffffe
	.align		4
        /*0030*/ 	.word	0x00000000
	.align		4
        /*0034*/ 	.word	0xfffffffd
	.align		4
        /*0038*/ 	.word	0x00000000
	.align		4
        /*003c*/ 	.word	0xfffffffc


//--------------------- .nv.constant4             --------------------------
	.section	.nv.constant4,"a",@progbits
	.align	8
	.align		8
.nv.constant4:
        /*0000*/ 	.dword	__assertfail
	.align		8
        /*0008*/ 	.dword	__unnamed_1
	.align		8
        /*0010*/ 	.dword	__unnamed_2
	.align		8
        /*0018*/ 	.dword	__unnamed_3
	.align		8
        /*0020*/ 	.dword	__unnamed_4
	.align		8
        /*0028*/ 	.dword	_ZN51_INTERNAL_52d73765_15_RenormKernel_cu_b2145a98_31924cuda3std3__45__cpo5beginE
	.align		8
        /*0030*/ 	.dword	_ZN51_INTERNAL_52d73765_15_RenormKernel_cu_b2145a98_31924cuda3std3__45__cpo3endE
	.align		8
        /*0038*/ 	.dword	_ZN51_INTERNAL_52d73765_15_RenormKernel_cu_b2145a98_31924cuda3std3__45__cpo6cbeginE
	.align		8
        /*0040*/ 	.dword	_ZN51_INTERNAL_52d73765_15_RenormKernel_cu_b2145a98_31924cuda3std3__45__cpo4cendE
	.align		8
        /*0048*/ 	.dword	_ZN51_INTERNAL_52d73765_15_RenormKernel_cu_b2145a98_31924cuda3std3__45__cpo6rbeginE
	.align		8
        /*0050*/ 	.dword	_ZN51_INTERNAL_52d73765_15_RenormKernel_cu_b2145a98_31924cuda3std3__45__cpo4rendE
	.align		8
        /*0058*/ 	.dword	_ZN51_INTERNAL_52d73765_15_RenormKernel_cu_b2145a98_31924cuda3std3__45__cpo7crbeginE
	.align		8
        /*0060*/ 	.dword	_ZN51_INTERNAL_52d73765_15_RenormKernel_cu_b2145a98_31924cuda3std3__45__cpo5crendE
	.align		8
        /*0068*/ 	.dword	_ZN51_INTERNAL_52d73765_15_RenormKernel_cu_b2145a98_31924cuda3std3__453_GLOBAL__N__52d73765_15_RenormKernel_cu_b2145a98_31926ignoreE
	.align		8
        /*0070*/ 	.dword	_ZN51_INTERNAL_52d73765_15_RenormKernel_cu_b2145a98_31924cuda3std3__419piecewise_constructE
	.align		8
        /*0078*/ 	.dword	_ZN51_INTERNAL_52d73765_15_RenormKernel_cu_b2145a98_31924cuda3std3__48in_placeE
	.align		8
        /*0080*/ 	.dword	_ZN51_INTERNAL_52d73765_15_RenormKernel_cu_b2145a98_31924cuda3std3__420unreachable_sentinelE
	.align		8
        /*0088*/ 	.dword	_ZN51_INTERNAL_52d73765_15_RenormKernel_cu_b2145a98_31924cuda3std6ranges3__45__cpo4swapE
	.align		8
        /*0090*/ 	.dword	_ZN51_INTERNAL_52d73765_15_RenormKernel_cu_b2145a98_31924cuda3std6ranges3__45__cpo9iter_moveE
	.align		8
        /*0098*/ 	.dword	_ZN51_INTERNAL_52d73765_15_RenormKernel_cu_b2145a98_31924cuda3std6ranges3__45__cpo5beginE
	.align		8
        /*00a0*/ 	.dword	_ZN51_INTERNAL_52d73765_15_RenormKernel_cu_b2145a98_31924cuda3std6ranges3__45__cpo3endE
	.align		8
        /*00a8*/ 	.dword	_ZN51_INTERNAL_52d73765_15_RenormKernel_cu_b2145a98_31924cuda3std6ranges3__45__cpo6cbeginE
	.align		8
        /*00b0*/ 	.dword	_ZN51_INTERNAL_52d73765_15_RenormKernel_cu_b2145a98_31924cuda3std6ranges3__45__cpo4cendE
	.align		8
        /*00b8*/ 	.dword	_ZN51_INTERNAL_52d73765_15_RenormKernel_cu_b2145a98_31924cuda3std6ranges3__45__cpo7advanceE
	.align		8
        /*00c0*/ 	.dword	_ZN51_INTERNAL_52d73765_15_RenormKernel_cu_b2145a98_31924cuda3std6ranges3__45__cpo9iter_swapE
	.align		8
        /*00c8*/ 	.dword	_ZN51_INTERNAL_52d73765_15_RenormKernel_cu_b2145a98_31924cuda3std6ranges3__45__cpo4nextE
	.align		8
        /*00d0*/ 	.dword	_ZN51_INTERNAL_52d73765_15_RenormKernel_cu_b2145a98_31924cuda3std6ranges3__45__cpo4prevE
	.align		8
        /*00d8*/ 	.dword	_ZN51_INTERNAL_52d73765_15_RenormKernel_cu_b2145a98_31924cuda3std6ranges3__45__cpo4dataE
	.align		8
        /*00e0*/ 	.dword	_ZN51_INTERNAL_52d73765_15_RenormKernel_cu_b2145a98_31924cuda3std6ranges3__45__cpo5cdataE
	.align		8
        /*00e8*/ 	.dword	_ZN51_INTERNAL_52d73765_15_RenormKernel_cu_b2145a98_31924cuda3std6ranges3__45__cpo4sizeE
	.align		8
        /*00f0*/ 	.dword	_ZN51_INTERNAL_52d73765_15_RenormKernel_cu_b2145a98_31924cuda3std6ranges3__45__cpo5ssizeE
	.align		8
        /*00f8*/ 	.dword	_ZN51_INTERNAL_52d73765_15_RenormKernel_cu_b2145a98_31924cuda3std6ranges3__45__cpo8distanceE
	.align		8
        /*0100*/ 	.dword	_ZN51_INTERNAL_52d73765_15_RenormKernel_cu_b2145a98_31926thrust24THRUST_300001_SM_1000_NS6system6detail10sequential3seqE
	.align		8
        /*0108*/ 	.dword	$str$5
	.align		8
        /*0110*/ 	.dword	$str$6


//--------------------- .text._ZN2at6native18elementwise_kernelILi128ELi4EZNS0_15gpu_kernel_implIZZZNS0_53_GLOBAL__N__52d73765_15_RenormKernel_cu_b2145a98_319224renorm_scale_factor_implERNS_18TensorIteratorBaseEdENKUlvE_clEvENKUlvE0_clEvEUlfE_EEvS5_RKT_EUliE_EEviT1_ --------------------------
	.section	.text._ZN2at6native18elementwise_kernelILi128ELi4EZNS0_15gpu_kernel_implIZZZNS0_53_GLOBAL__N__52d73765_15_RenormKernel_cu_b2145a98_319224renorm_scale_factor_implERNS_18TensorIteratorBaseEdENKUlvE_clEvENKUlvE0_clEvEUlfE_EEvS5_RKT_EUliE_EEviT1_,"ax",@progbits
	.align	128
        .global         _ZN2at6native18elementwise_kernelILi128ELi4EZNS0_15gpu_kernel_implIZZZNS0_53_GLOBAL__N__52d73765_15_RenormKernel_cu_b2145a98_319224renorm_scale_factor_implERNS_18TensorIteratorBaseEdENKUlvE_clEvENKUlvE0_clEvEUlfE_EEvS5_RKT_EUliE_EEviT1_
        .type           _ZN2at6native18elementwise_kernelILi128ELi4EZNS0_15gpu_kernel_implIZZZNS0_53_GLOBAL__N__52d73765_15_RenormKernel_cu_b2145a98_319224renorm_scale_factor_implERNS_18TensorIteratorBaseEdENKUlvE_clEvENKUlvE0_clEvEUlfE_EEvS5_RKT_EUliE_EEviT1_,@function
        .size           _ZN2at6native18elementwise_kernelILi128ELi4EZNS0_15gpu_kernel_implIZZZNS0_53_GLOBAL__N__52d73765_15_RenormKernel_cu_b2145a98_319224renorm_scale_factor_implERNS_18TensorIteratorBaseEdENKUlvE_clEvENKUlvE0_clEvEUlfE_EEvS5_RKT_EUliE_EEviT1_,(.L_x_1492 - _ZN2at6native18elementwise_kernelILi128ELi4EZNS0_15gpu_kernel_implIZZZNS0_53_GLOBAL__N__52d73765_15_RenormKernel_cu_b2145a98_319224renorm_scale_factor_implERNS_18TensorIteratorBaseEdENKUlvE_clEvENKUlvE0_clEvEUlfE_EEvS5_RKT_EUliE_EEviT1_)
        .other          _ZN2at6native18elementwise_kernelILi128ELi4EZNS0_15gpu_kernel_implIZZZNS0_53_GLOBAL__N__52d73765_15_RenormKernel_cu_b2145a98_319224renorm_scale_factor_implERNS_18TensorIteratorBaseEdENKUlvE_clEvENKUlvE0_clEvEUlfE_EEvS5_RKT_EUliE_EEviT1_,@"STO_CUDA_ENTRY STV_DEFAULT"
_ZN2at6native18elementwise_kernelILi128ELi4EZNS0_15gpu_kernel_implIZZZNS0_53_GLOBAL__N__52d73765_15_RenormKernel_cu_b2145a98_319224renorm_scale_factor_implERNS_18TensorIteratorBaseEdENKUlvE_clEvENKUlvE0_clEvEUlfE_EEvS5_RKT_EUliE_EEviT1_:
.text._ZN2at6native18elementwise_kernelILi128ELi4EZNS0_15gpu_kernel_implIZZZNS0_53_GLOBAL__N__52d73765_15_RenormKernel_cu_b2145a98_319224renorm_scale_factor_implERNS_18TensorIteratorBaseEdENKUlvE_clEvENKUlvE0_clEvEUlfE_EEvS5_RKT_EUliE_EEviT1_:
[----:B------:R-:W0:Y:S01]  /*0000*/  LDC R1, c[0x0][0x37c] ;  /* 0x0000df00ff017b82 */ /* 0x000e220000000800 */
[----:B------:R-:W1:Y:S07]  /*0010*/  S2R R17, SR_TID.X ;  /* 0x0000000000117919 */ /* 0x000e6e0000002100 */
[----:B------:R-:W2:Y:S01]  /*0020*/  S2UR UR4, SR_CTAID.X ;  /* 0x00000000000479c3 */ /* 0x000ea20000002500 */
[----:B------:R-:W3:Y:S01]  /*0030*/  LDCU UR39, c[0x0][0x388] ;  /* 0x00007100ff2777ac */ /* 0x000ee20008000800 */
[----:B------:R-:W-:Y:S01]  /*0040*/  BSSY.RECONVERGENT B7, `(.L_x_0) ;  /* 0x0000301000077945 */ /* 0x000fe20003800200 */
[----:B------:R-:W4:Y:S01]  /*0050*/  LDCU UR5, c[0x0][0x380] ;  /* 0x00007000ff0577ac */ /* 0x000f220008000800 */
[----:B------:R-:W0:Y:S01]  /*0060*/  LDCU.64 UR36, c[0x0][0x358] ;  /* 0x00006b00ff2477ac */ /* 0x000e220008000a00 */
[----:B------:R-:W0:Y:S01]  /*0070*/  LDCU.U8 UR41, c[0x0][0x5a0] ;  /* 0x0000b400ff2977ac */ /* 0x000e220008000000 */
[----:B------:R-:W0:Y:S01]  /*0080*/  LDCU.U8 UR42, c[0x0][0x5a1] ;  /* 0x0000b420ff2a77ac */ /* 0x000e220008000000 */
[----:B---3--:R-:W-:-:S02]  /*0090*/  UIADD3 UR40, UPT, UPT, UR39, -0x1, URZ ;  /* 0xffffffff27287890 */ /* 0x008fc4000fffe0ff */
[----:B--2---:R-:W-:Y:S02]  /*00a0*/  USHF.L.U32 UR4, UR4, 0x9, URZ ;  /* 0x0000000904047899 */ /* 0x004fe400080006ff */
[----:B------:R-:W-:-:S04]  /*00b0*/  UISETP.LT.U32.AND UP0, UPT, UR40, 0x18, UPT ;  /* 0x000000182800788c */ /* 0x000fc8000bf01070 */
[----:B------:R-:W-:Y:S01]  /*00c0*/  USEL UR38, UR40, 0x18, UP0 ;  /* 0x0000001828267887 */ /* 0x000fe20008000000 */
[----:B-1----:R-:W-:-:S03]  /*00d0*/  LOP3.LUT R17, R17, UR4, RZ, 0xfc, !PT ;  /* 0x0000000411117c12 */ /* 0x002fc6000f8efcff */
[----:B------:R-:W-:Y:S01]  /*00e0*/  UIADD3 UR38, UPT, UPT, UR38, 0x1, URZ ;  /* 0x0000000126267890 */ /* 0x000fe2000fffe0ff */
[----:B----4-:R-:W-:-:S13]  /*00f0*/  ISETP.GE.AND P0, PT, R17, UR5, PT ;  /* 0x0000000511007c0c */ /* 0x010fda000bf06270 */
[----:B0-----:R-:W-:Y:S05]  /*0100*/  @P0 BRA `(.L_x_1) ;  /* 0x0000002c00d00947 */ /* 0x001fea0003800000 */
[----:B------:R-:W-:Y:S01]  /*0110*/  UISETP.NE.AND UP0, UPT, UR39, URZ, UPT ;  /* 0x000000ff2700728c */ /* 0x000fe2000bf05270 */
[----:B------:R-:W-:Y:S02]  /*0120*/  IMAD.MOV.U32 R0, RZ, RZ, RZ ;  /* 0x000000ffff007224 */ /* 0x000fe400078e00ff */
[----:B------:R-:W-:-:S06]  /*0130*/  IMAD.MOV.U32 R16, RZ, RZ, RZ ;  /* 0x000000ffff107224 */ /* 0x000fcc00078e00ff */
[----:B------:R-:W-:Y:S05]  /*0140*/  BRA.U !UP0, `(.L_x_2) ;  /* 0x0000001108a87547 */ /* 0x000fea000b800000 */
[----:B------:R-:W0:Y:S01]  /*0150*/  LDCU.64 UR4, c[0x0][0x390] ;  /* 0x00007200ff0477ac */ /* 0x000e220008000a00 */
[----:B------:R-:W-:Y:S01]  /*0160*/  HFMA2 R16, -RZ, RZ, 0, 0 ;  /* 0x00000000ff107431 */ /* 0x000fe200000001ff */
[----:B------:R-:W1:Y:S01]  /*0170*/  LDCU UR6, c[0x0][0x38c] ;  /* 0x00007180ff0677ac */ /* 0x000e620008000800 */
[----:B------:R-:W2:Y:S01]  /*0180*/  LDCU.64 UR8, c[0x0][0x4b8] ;  /* 0x00009700ff0877ac */ /* 0x000ea20008000a00 */
[----:B------:R-:W-:Y:S02]  /*0190*/  UISETP.NE.AND UP0, UPT, UR40, URZ, UPT ;  /* 0x000000ff2800728c */ /* 0x000fe4000bf05270 */
[----:B0-----:R-:W-:-:S05]  /*01a0*/  IMAD.HI.U32 R2, R17, UR4, R16 ;  /* 0x0000000411027c27 */ /* 0x001fca000f8e0010 */
[----:B------:R-:W-:-:S05]  /*01b0*/  SHF.R.U32.HI R3, RZ, UR5, R2 ;  /* 0x00000005ff037c19 */ /* 0x000fca0008011602 */
[----:B------:R-:W-:-:S04]  /*01c0*/  IMAD.MOV R0, RZ, RZ, -R3 ;  /* 0x000000ffff007224 */ /* 0x000fc800078e0a03 */
[----:B-1----:R-:W-:-:S04]  /*01d0*/  IMAD R0, R0, UR6, R17 ;  /* 0x0000000600007c24 */ /* 0x002fc8000f8e0211 */
[C---:B--2---:R-:W-:Y:S02]  /*01e0*/  IMAD R16, R0.reuse, UR8, RZ ;  /* 0x0000000800107c24 */ /* 0x044fe4000f8e02ff */
[----:B------:R-:W-:Y:S01]  /*01f0*/  IMAD R0, R0, UR9, RZ ;  /* 0x0000000900007c24 */ /* 0x000fe2000f8e02ff */
[----:B------:R-:W-:Y:S06]  /*0200*/  BRA.U !UP0, `(.L_x_2) ;  /* 0x0000001108787547 */ /* 0x000fec000b800000 */
[----:B------:R-:W0:Y:S01]  /*0210*/  LDCU.64 UR6, c[0x0][0x398] ;  /* 0x00007300ff0677ac */ /* 0x000e220008000a00 */
[----:B------:R-:W-:Y:S01]  /*0220*/  IMAD.MOV.U32 R2, RZ, RZ, RZ ;  /* 0x000000ffff027224 */ /* 0x000fe200078e00ff */
[----:B------:R-:W1:Y:S01]  /*0230*/  LDCU UR4, c[0x0][0x3a0] ;  /* 0x00007400ff0477ac */ /* 0x000e620008000800 */
[----:B------:R-:W2:Y:S01]  /*0240*/  LDCU.64 UR8, c[0x0][0x4c0] ;  /* 0x00009800ff0877ac */ /* 0x000ea20008000a00 */
[----:B------:R-:W-:Y:S01]  /*0250*/  UISETP.NE.AND UP0, UPT, UR38, 0x2, UPT ;  /* 0x000000022600788c */ /* 0x000fe2000bf05270 */
[----:B0-----:R-:W-:-:S05]  /*0260*/  IMAD.HI.U32 R4, R3, UR7, R2 ;  /* 0x0000000703047c27 */ /* 0x001fca000f8e0002 */
[----:B-1----:R-:W-:-:S04]  /*0270*/  SHF.R.U32.HI R5, RZ, UR4, R4 ;  /* 0x00000004ff057c19 */ /* 0x002fc80008011604 */
[----:B------:R-:W-:-:S05]  /*0280*/  IADD3 R2, PT, PT, -R5, RZ, RZ ;  /* 0x000000ff05027210 */ /* 0x000fca0007ffe1ff */
[----:B------:R-:W-:-:S04]  /*0290*/  IMAD R3, R2, UR6, R3 ;  /* 0x0000000602037c24 */ /* 0x000fc8000f8e0203 */
[C---:B--2---:R-:W-:Y:S02]  /*02a0*/  IMAD R16, R3.reuse, UR8, R16 ;  /* 0x0000000803107c24 */ /* 0x044fe4000f8e0210 */
[----:B------:R-:W-:Y:S01]  /*02b0*/  IMAD R0, R3, UR9, R0 ;  /* 0x0000000903007c24 */ /* 0x000fe2000f8e0200 */
[----:B------:R-:W-:Y:S06]  /*02c0*/  BRA.U !UP0, `(.L_x_2) ;  /* 0x0000001108487547 */ /* 0x000fec000b800000 */
[----:B------:R-:W0:Y:S01]  /*02d0*/  LDCU.64 UR4, c[0x0][0x3a8] ;  /* 0x00007500ff0477ac */ /* 0x000e220008000a00 */
[----:B------:R-:W-:Y:S01]  /*02e0*/  IMAD.MOV.U32 R4, RZ, RZ, RZ ;  /* 0x000000ffff047224 */ /* 0x000fe200078e00ff */
[----:B------:R-:W1:Y:S01]  /*02f0*/  LDCU UR6, c[0x0][0x3a4] ;  /* 0x00007480ff0677ac */ /* 0x000e620008000800 */
[----:B------:R-:W2:Y:S01]  /*0300*/  LDCU.64 UR8, c[0x0][0x4c8] ;  /* 0x00009900ff0877ac */ /* 0x000ea20008000a00 */
[----:B------:R-:W-:Y:S01]  /*0310*/  UISETP.NE.AND UP0, UPT, UR38, 0x3, UPT ;  /* 0x000000032600788c */ /* 0x000fe2000bf05270 */
[----:B0-----:R-:W-:-:S05]  /*0320*/  IMAD.HI.U32 R2, R5, UR4, R4 ;  /* 0x0000000405027c27 */ /* 0x001fca000f8e0004 */
[----:B------:R-:W-:-:S05]  /*0330*/  SHF.R.U32.HI R3, RZ, UR5, R2 ;  /* 0x00000005ff037c19 */ /* 0x000fca0008011602 */
[----:B------:R-:W-:-:S04]  /*0340*/  IMAD.MOV R4, RZ, RZ, -R3 ;  /* 0x000000ffff047224 */ /* 0x000fc800078e0a03 */
[----:B-1----:R-:W-:-:S04]  /*0350*/  IMAD R5, R4, UR6, R5 ;  /* 0x0000000604057c24 */ /* 0x002fc8000f8e0205 */
[C---:B--2---:R-:W-:Y:S02]  /*0360*/  IMAD R16, R5.reuse, UR8, R16 ;  /* 0x0000000805107c24 */ /* 0x044fe4000f8e0210 */
[----:B------:R-:W-:Y:S01]  /*0370*/  IMAD R0, R5, UR9, R0 ;  /* 0x0000000905007c24 */ /* 0x000fe2000f8e0200 */
[----:B------:R-:W-:Y:S06]  /*0380*/  BRA.U !UP0, `(.L_x_2) ;  /* 0x0000001108187547 */ /* 0x000fec000b800000 */
[----:B------:R-:W0:Y:S01]  /*0390*/  LDCU.64 UR6, c[0x0][0x3b0] ;  /* 0x00007600ff0677ac */ /* 0x000e220008000a00 */
[----:B------:R-:W-:Y:S01]  /*03a0*/  MOV R2, RZ ;  /* 0x000000ff00027202 */ /* 0x000fe20000000f00 */
[----:B------:R-:W1:Y:S01]  /*03b0*/  LDCU UR4, c[0x0][0x3b8] ;  /* 0x00007700ff0477ac */ /* 0x000e620008000800 */
[----:B------:R-:W2:Y:S01]  /*03c0*/  LDCU.64 UR8, c[0x0][0x4d0] ;  /* 0x00009a00ff0877ac */ /* 0x000ea20008000a00 */
[----:B------:R-:W-:Y:S02]  /*03d0*/  UISETP.NE.AND UP0, UPT, UR38, 0x4, UPT ;  /* 0x000000042600788c */ /* 0x000fe4000bf05270 */
[----:B0-----:R-:W-:-:S05]  /*03e0*/  IMAD.HI.U32 R4, R3, UR7, R2 ;  /* 0x0000000703047c27 */ /* 0x001fca000f8e0002 */
[----:B-1----:R-:W-:-:S05]  /*03f0*/  SHF.R.U32.HI R5, RZ, UR4, R4 ;  /* 0x00000004ff057c19 */ /* 0x002fca0008011604 */
[----:B------:R-:W-:-:S04]  /*0400*/  IMAD.MOV R2, RZ, RZ, -R5 ;  /* 0x000000ffff027224 */ /* 0x000fc800078e0a05 */
        /* <DEDUP_REMOVED lines=10> */
[----:B------:R-:W-:-:S04]  /*04b0*/  SHF.R.U32.HI R3, RZ, UR5, R2 ;  /* 0x00000005ff037c19 */ /* 0x000fc80008011602 */
[----:B------:R-:W-:-:S05]  /*04c0*/  IADD3 R4, PT, PT, -R3, RZ, RZ ;  /* 0x000000ff03047210 */ /* 0x000fca0007ffe1ff */
[----:B-1----:R-:W-:-:S04]  /*04d0*/  IMAD R5, R4, UR6, R5 ;  /* 0x0000000604057c24 */ /* 0x002fc8000f8e0205 */
        /* <DEDUP_REMOVED lines=16> */
[----:B------:R-:W-:Y:S01]  /*05e0*/  HFMA2 R4, -RZ, RZ, 0, 0 ;  /* 0x00000000ff047431 */ /* 0x000fe200000001ff */
[----:B------:R-:W1:Y:S01]  /*05f0*/  LDCU UR6, c[0x0][0x3d4] ;  /* 0x00007a80ff0677ac */ /* 0x000e620008000800 */
[----:B------:R-:W2:Y:S01]  /*0600*/  LDCU.64 UR8, c[0x0][0x4e8] ;  /* 0x00009d00ff0877ac */ /* 0x000ea20008000a00 */
[----:B------:R-:W-:Y:S02]  /*0610*/  UISETP.NE.AND UP0, UPT, UR38, 0x7, UPT ;  /* 0x000000072600788c */ /* 0x000fe4000bf05270 */
        /* <DEDUP_REMOVED lines=214> */
[----:B------:R-:W2:Y:S03]  /*1380*/  LDCU.64 UR8, c[0x0][0x578] ;  /* 0x0000af00ff0877ac */ /* 0x000ea60008000a00 */
[----:B0-----:R-:W-:-:S05]  /*1390*/  IMAD.HI.U32 R2, R5, UR4, R4 ;  /* 0x0000000405027c27 */ /* 0x001fca000f8e0004 */
[----:B------:R-:W-:-:S05]  /*13a0*/  SHF.R.U32.HI R2, RZ, UR5, R2 ;  /* 0x00000005ff027c19 */ /* 0x000fca0008011602 */
[----:B------:R-:W-:-:S04]  /*13b0*/  IMAD.MOV R3, RZ, RZ, -R2 ;  /* 0x000000ffff037224 */ /* 0x000fc800078e0a02 */
[----:B-1----:R-:W-:-:S04]  /*13c0*/  IMAD R5, R3, UR6, R5 ;  /* 0x0000000603057c24 */ /* 0x002fc8000f8e0205 */
[C---:B--2---:R-:W-:Y:S02]  /*13d0*/  IMAD R16, R5.reuse, UR8, R16 ;  /* 0x0000000805107c24 */ /* 0x044fe4000f8e0210 */
[----:B------:R-:W-:-:S07]  /*13e0*/  IMAD R0, R5, UR9, R0 ;  /* 0x0000000905007c24 */ /* 0x000fce000f8e0200 */
.L_x_2:
[----:B------:R-:W0:Y:S01]  /*13f0*/  LDCU.64 UR6, c[0x0][0x588] ;  /* 0x0000b100ff0677ac */ /* 0x000e220008000a00 */
[----:B------:R-:W-:Y:S01]  /*1400*/  BSSY.RECONVERGENT B6, `(.L_x_3) ;  /* 0x00000dd000067945 */ /* 0x000fe20003800200 */
[----:B------:R-:W-:-:S04]  /*1410*/  UPRMT UR4, UR42, 0x9910, URZ ;  /* 0x000099102a047896 */ /* 0x000fc800080000ff */
[----:B------:R-:W-:Y:S01]  /*1420*/  UISETP.GT.AND UP0, UPT, UR4, 0x9, UPT ;  /* 0x000000090400788c */ /* 0x000fe2000bf04270 */
[----:B0-----:R-:W-:-:S05]  /*1430*/  IADD3 R2, P0, PT, R0, UR6, RZ ;  /* 0x0000000600027c10 */ /* 0x001fca000ff1e0ff */
[----:B------:R-:W-:-:S03]  /*1440*/  IMAD.X R3, RZ, RZ, UR7, P0 ;  /* 0x00000007ff037e24 */ /* 0x000fc600080e06ff */
[----:B------:R-:W-:Y:S05]  /*1450*/  BRA.U UP0, `(.L_x_4) ;  /* 0x0000000100e87547 */ /* 0x000fea000b800000 */
[----:B------:R-:W-:-:S09]  /*1460*/  UISETP.GT.AND UP0, UPT, UR4, 0x4, UPT ;  /* 0x000000040400788c */ /* 0x000fd2000bf04270 */
[----:B------:R-:W-:Y:S05]  /*1470*/  BRA.U UP0, `(.L_x_5) ;  /* 0x00000001006c7547 */ /* 0x000fea000b800000 */
[----:B------:R-:W-:-:S09]  /*1480*/  UISETP.GT.AND UP0, UPT, UR4, 0x1, UPT ;  /* 0x000000010400788c */ /* 0x000fd2000bf04270 */
[----:B------:R-:W-:Y:S05]  /*1490*/  BRA.U UP0, `(.L_x_6) ;  /* 0x0000000100287547 */ /* 0x000fea000b800000 */
[----:B------:R-:W-:-:S09]  /*14a0*/  UISETP.NE.AND UP0, UPT, UR42, URZ, UPT ;  /* 0x000000ff2a00728c */ /* 0x000fd2000bf05270 */
[----:B------:R-:W-:Y:S05]  /*14b0*/  BRA.U !UP0, `(.L_x_7) ;  /* 0x0000000108147547 */ /* 0x000fea000b800000 */
[----:B------:R-:W-:-:S09]  /*14c0*/  UISETP.NE.AND UP0, UPT, UR4, 0x1, UPT ;  /* 0x000000010400788c */ /* 0x000fd2000bf05270 */
[----:B------:R-:W-:Y:S05]  /*14d0*/  BRA.U UP0, `(.L_x_8) ;  /* 0x0000000900c07547 */ /* 0x000fea000b800000 */
[----:B------:R-:W2:Y:S02]  /*14e0*/  LDG.E.S8 R2, desc[UR36][R2.64] ;  /* 0x0000002402027981 */ /* 0x000ea4000c1e1300 */
[----:B--2---:R0:W1:Y:S01]  /*14f0*/  I2F.S16 R0, R2 ;  /* 0x0000000200007306 */ /* 0x0040620000101400 */
[----:B------:R-:W-:Y:S05]  /*1500*/  BRA `(.L_x_9) ;  /* 0x0000000c00307947 */ /* 0x000fea0003800000 */
.L_x_7:
[----:B------:R-:W2:Y:S02]  /*1510*/  LDG.E.U8 R0, desc[UR36][R2.64] ;  /* 0x0000002402007981 */ /* 0x000ea4000c1e1100 */
[----:B--2---:R-:W-:Y:S01]  /*1520*/  I2FP.F32.U32 R0, R0 ;  /* 0x0000000000007245 */ /* 0x004fe20000201000 */
[----:B------:R-:W-:Y:S06]  /*1530*/  BRA `(.L_x_9) ;  /* 0x0000000c00247947 */ /* 0x000fec0003800000 */
.L_x_6:
[----:B------:R-:W-:-:S09]  /*1540*/  UISETP.NE.AND UP0, UPT, UR4, 0x2, UPT ;  /* 0x000000020400788c */ /* 0x000fd2000bf05270 */
[----:B------:R-:W-:Y:S05]  /*1550*/  BRA.U !UP0, `(.L_x_10) ;  /* 0x0000000108287547 */ /* 0x000fea000b800000 */
[----:B------:R-:W-:-:S09]  /*1560*/  UISETP.NE.AND UP0, UPT, UR4, 0x3, UPT ;  /* 0x000000030400788c */ /* 0x000fd2000bf05270 */
[----:B------:R-:W-:Y:S05]  /*1570*/  BRA.U !UP0, `(.L_x_11) ;  /* 0x0000000108147547 */ /* 0x000fea000b800000 */
[----:B------:R-:W-:-:S09]  /*1580*/  UISETP.NE.AND UP0, UPT, UR4, 0x4, UPT ;  /* 0x000000040400788c */ /* 0x000fd2000bf05270 */
[----:B------:R-:W-:Y:S05]  /*1590*/  BRA.U UP0, `(.L_x_8) ;  /* 0x0000000900907547 */ /* 0x000fea000b800000 */
[----:B------:R-:W2:Y:S02]  /*15a0*/  LDG.E.64 R2, desc[UR36][R2.64] ;  /* 0x0000002402027981 */ /* 0x000ea4000c1e1b00 */
[----:B--2---:R4:W0:Y:S01]  /*15b0*/  I2F.S64 R0, R2 ;  /* 0x0000000200007312 */ /* 0x0048220000301400 */
[----:B------:R-:W-:Y:S05]  /*15c0*/  BRA `(.L_x_9) ;  /* 0x0000000c00007947 */ /* 0x000fea0003800000 */
.L_x_11:
[----:B------:R-:W2:Y:S02]  /*15d0*/  LDG.E R0, desc[UR36][R2.64] ;  /* 0x0000002402007981 */ /* 0x000ea4000c1e1900 */
[----:B--2---:R-:W-:Y:S01]  /*15e0*/  I2FP.F32.S32 R0, R0 ;  /* 0x0000000000007245 */ /* 0x004fe20000201400 */
[----:B------:R-:W-:Y:S06]  /*15f0*/  BRA `(.L_x_9) ;  /* 0x0000000800f47947 */ /* 0x000fec0003800000 */
.L_x_10:
[----:B------:R-:W2:Y:S02]  /*1600*/  LDG.E.U16 R0, desc[UR36][R2.64] ;  /* 0x0000002402007981 */ /* 0x000ea4000c1e1500 */
[----:B--2---:R-:W0:Y:S01]  /*1610*/  I2F.S16 R0, R0 ;  /* 0x0000000000007306 */ /* 0x004e220000101400 */
[----:B------:R-:W-:Y:S05]  /*1620*/  BRA `(.L_x_9) ;  /* 0x0000000800e87947 */ /* 0x000fea0003800000 */
.L_x_5:
[----:B------:R-:W-:-:S09]  /*1630*/  UISETP.GT.AND UP0, UPT, UR4, 0x6, UPT ;  /* 0x000000060400788c */ /* 0x000fd2000bf04270 */
[----:B------:R-:W-:Y:S05]  /*1640*/  BRA.U UP0, `(.L_x_12) ;  /* 0x0000000100247547 */ /* 0x000fea000b800000 */
[----:B------:R-:W-:-:S09]  /*1650*/  UISETP.NE.AND UP0, UPT, UR4, 0x5, UPT ;  /* 0x000000050400788c */ /* 0x000fd2000bf05270 */
[----:B------:R-:W-:Y:S05]  /*1660*/  BRA.U !UP0, `(.L_x_13) ;  /* 0x0000000108107547 */ /* 0x000fea000b800000 */
[----:B------:R-:W-:-:S09]  /*1670*/  UISETP.NE.AND UP0, UPT, UR4, 0x6, UPT ;  /* 0x000000060400788c */ /* 0x000fd2000bf05270 */
[----:B------:R-:W-:Y:S05]  /*1680*/  BRA.U UP0, `(.L_x_8) ;  /* 0x0000000900547547 */ /* 0x000fea000b800000 */
[----:B------:R2:W5:Y:S01]  /*1690*/  LDG.E R0, desc[UR36][R2.64] ;  /* 0x0000002402007981 */ /* 0x000562000c1e1900 */
[----:B------:R-:W-:Y:S05]  /*16a0*/  BRA `(.L_x_9) ;  /* 0x0000000800c87947 */ /* 0x000fea0003800000 */
.L_x_13:
[----:B------:R-:W2:Y:S02]  /*16b0*/  LDG.E.U16 R0, desc[UR36][R2.64] ;  /* 0x0000002402007981 */ /* 0x000ea4000c1e1500 */
[----:B--2---:R-:W-:Y:S01]  /*16c0*/  HADD2.F32 R0, -RZ, R0.H0_H0 ;  /* 0x20000000ff007230 */ /* 0x004fe20000004100 */
[----:B------:R-:W-:Y:S06]  /*16d0*/  BRA `(.L_x_9) ;  /* 0x0000000800bc7947 */ /* 0x000fec0003800000 */
.L_x_12:
[----:B------:R-:W-:-:S09]  /*16e0*/  UISETP.NE.AND UP0, UPT, UR4, 0x7, UPT ;  /* 0x000000070400788c */ /* 0x000fd2000bf05270 */
[----:B------:R-:W-:Y:S05]  /*16f0*/  BRA.U !UP0, `(.L_x_14) ;  /* 0x0000000108247547 */ /* 0x000fea000b800000 */
[----:B------:R-:W-:-:S09]  /*1700*/  UISETP.NE.AND UP0, UPT, UR4, 0x8, UPT ;  /* 0x000000080400788c */ /* 0x000fd2000bf05270 */
[----:B------:R-:W-:Y:S05]  /*1710*/  BRA.U !UP0, `(.L_x_15) ;  /* 0x0000000108107547 */ /* 0x000fea000b800000 */
[----:B------:R-:W-:-:S09]  /*1720*/  UISETP.NE.AND UP0, UPT, UR4, 0x9, UPT ;  /* 0x000000090400788c */ /* 0x000fd2000bf05270 */
[----:B------:R-:W-:Y:S05]  /*1730*/  BRA.U UP0, `(.L_x_8) ;  /* 0x0000000900287547 */ /* 0x000fea000b800000 */
[----:B------:R3:W5:Y:S01]  /*1740*/  LDG.E R0, desc[UR36][R2.64] ;  /* 0x0000002402007981 */ /* 0x000762000c1e1900 */
[----:B------:R-:W-:Y:S05]  /*1750*/  BRA `(.L_x_9) ;  /* 0x00000008009c7947 */ /* 0x000fea0003800000 */
.L_x_15:
[----:B------:R-:W2:Y:S02]  /*1760*/  LDG.E.U16 R0, desc[UR36][R2.64] ;  /* 0x0000002402007981 */ /* 0x000ea4000c1e1500 */
[----:B--2---:R-:W-:Y:S01]  /*1770*/  HADD2.F32 R0, -RZ, R0.H0_H0 ;  /* 0x20000000ff007230 */ /* 0x004fe20000004100 */
[----:B------:R-:W-:Y:S06]  /*1780*/  BRA `(.L_x_9) ;  /* 0x0000000800907947 */ /* 0x000fec0003800000 */
.L_x_14:
[----:B------:R-:W2:Y:S01]  /*1790*/  LDG.E.64 R2, desc[UR36][R2.64] ;  /* 0x0000002402027981 */ /* 0x000ea2000c1e1b00 */
[----:B------:R-:W-:Y:S01]  /*17a0*/  UMOV UR4, 0xf0000000 ;  /* 0xf000000000047882 */ /* 0x000fe20000000000 */
[----:B------:R-:W-:Y:S01]  /*17b0*/  UMOV UR5, 0x380fffff ;  /* 0x380fffff00057882 */ /* 0x000fe20000000000 */
[----:B--2---:R-:W0:Y:S01]  /*17c0*/  F2F.F32.F64 R0, R2 ;  /* 0x0000000200007310 */ /* 0x004e220000301000 */
[----:B------:R-:W-:-:S14]  /*17d0*/  DSETP.GEU.AND P0, PT, |R2|, UR4, PT ;  /* 0x0000000402007e2a */ /* 0x000fdc000bf0e200 */
[----:B0-----:R-:W-:Y:S01]  /*17e0*/  @!P0 FMUL R0, R0, 1.175494350822287508e-38 ;  /* 0x0080000000008820 */ /* 0x001fe20000400000 */
[----:B------:R-:W-:Y:S06]  /*17f0*/  BRA `(.L_x_9) ;  /* 0x0000000800747947 */ /* 0x000fec0003800000 */
.L_x_4:
[----:B------:R-:W-:-:S09]  /*1800*/  UISETP.GT.AND UP0, UPT, UR4, 0x18, UPT ;  /* 0x000000180400788c */ /* 0x000fd2000bf04270 */
[----:B------:R-:W-:Y:S05]  /*1810*/  BRA.U UP0, `(.L_x_16) ;  /* 0x0000000100e47547 */ /* 0x000fea000b800000 */
[----:B------:R-:W-:-:S09]  /*1820*/  UISETP.GT.AND UP0, UPT, UR4, 0xe, UPT ;  /* 0x0000000e0400788c */ /* 0x000fd2000bf04270 */
[----:B------:R-:W-:Y:S05]  /*1830*/  BRA.U UP0, `(.L_x_17) ;  /* 0x00000001003c7547 */ /* 0x000fea000b800000 */
[----:B------:R-:W-:-:S09]  /*1840*/  UISETP.NE.AND UP0, UPT, UR4, 0xa, UPT ;  /* 0x0000000a0400788c */ /* 0x000fd2000bf05270 */
[----:B------:R-:W-:Y:S05]  /*1850*/  BRA.U !UP0, `(.L_x_18) ;  /* 0x0000000108187547 */ /* 0x000fea000b800000 */
[----:B------:R-:W-:-:S09]  /*1860*/  UISETP.NE.AND UP0, UPT, UR4, 0xb, UPT ;  /* 0x0000000b0400788c */ /* 0x000fd2000bf05270 */
[----:B------:R-:W-:Y:S05]  /*1870*/  BRA.U UP0, `(.L_x_8) ;  /* 0x0000000500d87547 */ /* 0x000fea000b800000 */
[----:B------:R-:W2:Y:S02]  /*1880*/  LDG.E.U8 R2, desc[UR36][R2.64] ;  /* 0x0000002402027981 */ /* 0x000ea4000c1e1100 */
[----:B--2---:R-:W-:-:S04]  /*1890*/  ISETP.NE.AND P0, PT, R2, RZ, PT ;  /* 0x000000ff0200720c */ /* 0x004fc80003f05270 */
[----:B------:R-:W-:Y:S01]  /*18a0*/  FSEL R0, RZ, 1, !P0 ;  /* 0x3f800000ff007808 */ /* 0x000fe20004000000 */
[----:B------:R-:W-:Y:S08]  /*18b0*/  BRA `(.L_x_9) ;  /* 0x0000000800447947 */ /* 0x000ff00003800000 */
.L_x_18:
[----:B------:R-:W2:Y:S01]  /*18c0*/  LDG.E.64 R2, desc[UR36][R2.64] ;  /* 0x0000002402027981 */ /* 0x000ea2000c1e1b00 */
[----:B------:R-:W-:Y:S01]  /*18d0*/  UMOV UR4, 0xf0000000 ;  /* 0xf000000000047882 */ /* 0x000fe20000000000 */
[----:B------:R-:W-:Y:S01]  /*18e0*/  UMOV UR5, 0x380fffff ;  /* 0x380fffff00057882 */ /* 0x000fe20000000000 */
[----:B--2---:R-:W0:Y:S01]  /*18f0*/  F2F.F32.F64 R0, R2 ;  /* 0x0000000200007310 */ /* 0x004e220000301000 */
[----:B------:R-:W-:-:S14]  /*1900*/  DSETP.GEU.AND P0, PT, |R2|, UR4, PT ;  /* 0x0000000402007e2a */ /* 0x000fdc000bf0e200 */
[----:B0-----:R-:W-:Y:S01]  /*1910*/  @!P0 FMUL R0, R0, 1.175494350822287508e-38 ;  /* 0x0080000000008820 */ /* 0x001fe20000400000 */
[----:B------:R-:W-:Y:S06]  /*1920*/  BRA `(.L_x_9) ;  /* 0x0000000800287947 */ /* 0x000fec0003800000 */
.L_x_17:
[----:B------:R-:W-:-:S09]  /*1930*/  UISETP.NE.AND UP0, UPT, UR4, 0xf, UPT ;  /* 0x0000000f0400788c */ /* 0x000fd2000bf05270 */
[----:B------:R-:W-:Y:S05]  /*1940*/  BRA.U !UP0, `(.L_x_19) ;  /* 0x00000001088c7547 */ /* 0x000fea000b800000 */
[----:B------:R-:W-:-:S09]  /*1950*/  UISETP.NE.AND UP0, UPT, UR4, 0x17, UPT ;  /* 0x000000170400788c */ /* 0x000fd2000bf05270 */
[----:B------:R-:W-:Y:S05]  /*1960*/  BRA.U !UP0, `(.L_x_20) ;  /* 0x0000000108547547 */ /* 0x000fea000b800000 */
[----:B------:R-:W-:-:S09]  /*1970*/  UISETP.NE.AND UP0, UPT, UR4, 0x18, UPT ;  /* 0x000000180400788c */ /* 0x000fd2000bf05270 */
[----:B------:R-:W-:Y:S05]  /*1980*/  BRA.U UP0, `(.L_x_8) ;  /* 0x0000000500947547 */ /* 0x000fea000b800000 */
[----:B------:R-:W2:Y:S01]  /*1990*/  LDG.E.U8 R0, desc[UR36][R2.64] ;  /* 0x0000002402007981 */ /* 0x000ea2000c1e1100 */
[----:B------:R-:W-:Y:S01]  /*19a0*/  IMAD.MOV.U32 R6, RZ, RZ, 0x1f ;  /* 0x0000001fff067424 */ /* 0x000fe200078e00ff */
[----:B--2---:R-:W-:-:S04]  /*19b0*/  SHF.L.U32 R0, R0, 0x18, RZ ;  /* 0x0000001800007819 */ /* 0x004fc800000006ff */
[C---:B------:R-:W-:Y:S02]  /*19c0*/  LOP3.LUT R4, R0.reuse, 0x7f000000, RZ, 0xc0, !PT ;  /* 0x7f00000000047812 */ /* 0x040fe400078ec0ff */
[----:B------:R-:W-:Y:S02]  /*19d0*/  LOP3.LUT P0, RZ, R0, 0x7f000000, RZ, 0xc0, !PT ;  /* 0x7f00000000ff7812 */ /* 0x000fe4000780c0ff */
[----:B------:R-:W0:Y:S02]  /*19e0*/  FLO.U32 R5, R4 ;  /* 0x0000000400057300 */ /* 0x000e2400000e0000 */
[----:B0-----:R-:W-:-:S05]  /*19f0*/  IMAD.MOV R5, RZ, RZ, -R5 ;  /* 0x000000ffff057224 */ /* 0x001fca00078e0a05 */
[----:B------:R-:W-:-:S04]  /*1a00*/  VIADDMNMX.U32 R5, R5, R6, 0x4, !PT ;  /* 0x0000000405057446 */ /* 0x000fc80007800006 */
[----:B------:R-:W-:-:S04]  /*1a10*/  IADD3 R5, PT, PT, R5, -0x4, RZ ;  /* 0xfffffffc05057810 */ /* 0x000fc80007ffe0ff */
[C---:B------:R-:W-:Y:S01]  /*1a20*/  SHF.L.U32 R6, R4.reuse, R5, RZ ;  /* 0x0000000504067219 */ /* 0x040fe200000006ff */
[----:B------:R-:W-:Y:S02]  /*1a30*/  IMAD.SHL.U32 R7, R5, 0x800000, RZ ;  /* 0x0080000005077824 */ /* 0x000fe400078e00ff */
[----:B------:R-:W-:-:S03]  /*1a40*/  VIADD R5, R4, 0x1000000 ;  /* 0x0100000004057836 */ /* 0x000fc60000000000 */
[----:B------:R-:W-:Y:S02]  /*1a50*/  LEA.HI R6, R6, -R7, RZ, 0x1c ;  /* 0x8000000706067211 */ /* 0x000fe400078fe0ff */
[----:B------:R-:W-:Y:S02]  /*1a60*/  SHF.R.S32.HI R5, RZ, 0x8, R5 ;  /* 0x00000008ff057819 */ /* 0x000fe40000011405 */
[----:B------:R-:W-:-:S04]  /*1a70*/  IADD3 R6, PT, PT, R6, 0x3c000000, RZ ;  /* 0x3c00000006067810 */ /* 0x000fc80007ffe0ff */
[----:B------:R-:W-:-:S04]  /*1a80*/  LOP3.LUT R5, R6, 0x7f800000, R5, 0xf8, !PT ;  /* 0x7f80000006057812 */ /* 0x000fc800078ef805 */
[----:B------:R-:W-:-:S04]  /*1a90*/  SEL R5, R5, RZ, P0 ;  /* 0x000000ff05057207 */ /* 0x000fc80000000000 */
[----:B------:R-:W-:Y:S01]  /*1aa0*/  LOP3.LUT R0, R5, 0x80000000, R0, 0xf8, !PT ;  /* 0x8000000005007812 */ /* 0x000fe200078ef800 */
[----:B------:R-:W-:Y:S06]  /*1ab0*/  BRA `(.L_x_9) ;  /* 0x0000000400c47947 */ /* 0x000fec0003800000 */
.L_x_20:
[----:B------:R-:W2:Y:S02]  /*1ac0*/  LDG.E.U8 R2, desc[UR36][R2.64] ;  /* 0x0000002402027981 */ /* 0x000ea4000c1e1100 */
[C---:B--2---:R-:W-:Y:S02]  /*1ad0*/  IMAD.SHL.U32 R4, R2.reuse, 0x2000000, RZ ;  /* 0x0200000002047824 */ /* 0x044fe400078e00ff */
[----:B------:R-:W-:-:S03]  /*1ae0*/  IMAD.SHL.U32 R5, R2, 0x100, RZ ;  /* 0x0000010002057824 */ /* 0x000fc600078e00ff */
[----:B------:R-:W-:-:S13]  /*1af0*/  ISETP.GT.U32.AND P0, PT, R4, 0x7ffffff, PT ;  /* 0x07ffffff0400780c */ /* 0x000fda0003f04070 */
[C---:B------:R-:W-:Y:S02]  /*1b00*/  @!P0 LOP3.LUT R0, R5.reuse, 0x7f00, RZ, 0xc0, !PT ;  /* 0x00007f0005008812 */ /* 0x040fe400078ec0ff */
[----:B------:R-:W-:Y:S02]  /*1b10*/  @P0 LEA.HI R4, R4, 0x70000000, RZ, 0x1c ;  /* 0x7000000004040811 */ /* 0x000fe400078fe0ff */
[----:B------:R-:W-:Y:S02]  /*1b20*/  @!P0 LOP3.LUT R0, R0, 0x3f000000, RZ, 0xfc, !PT ;  /* 0x3f00000000008812 */ /* 0x000fe400078efcff */
[----:B------:R-:W-:-:S03]  /*1b30*/  PRMT R5, R5, 0x9910, RZ ;  /* 0x0000991005057816 */ /* 0x000fc600000000ff */
[----:B------:R-:W-:Y:S01]  /*1b40*/  @!P0 FADD.FTZ R0, R0, -0.5 ;  /* 0xbf00000000008421 */ /* 0x000fe20000010000 */
[----:B------:R-:W-:-:S05]  /*1b50*/  @P0 FMUL.FTZ R0, R4, 1.9259299443872358531e-34 ;  /* 0x0780000004000820 */ /* 0x000fca0000410000 */
[----:B------:R-:W-:Y:S01]  /*1b60*/  LOP3.LUT R0, R0, 0x80000000, R5, 0xf8, !PT ;  /* 0x8000000000007812 */ /* 0x000fe200078ef805 */
[----:B------:R-:W-:Y:S06]  /*1b70*/  BRA `(.L_x_9) ;  /* 0x0000000400947947 */ /* 0x000fec0003800000 */
.L_x_19:
[----:B------:R-:W2:Y:S02]  /*1b80*/  LDG.E.U16 R0, desc[UR36][R2.64] ;  /* 0x0000002402007981 */ /* 0x000ea4000c1e1500 */
[----:B--2---:R-:W-:Y:S01]  /*1b90*/  SHF.L.U32 R0, R0, 0x10, RZ ;  /* 0x0000001000007819 */ /* 0x004fe200000006ff */
[----:B------:R-:W-:Y:S06]  /*1ba0*/  BRA `(.L_x_9) ;  /* 0x0000000400887947 */ /* 0x000fec0003800000 */
.L_x_16:
[----:B------:R-:W-:-:S09]  /*1bb0*/  UISETP.GT.AND UP0, UPT, UR4, 0x1b, UPT ;  /* 0x0000001b0400788c */ /* 0x000fd2000bf04270 */
[----:B------:R-:W-:Y:S05]  /*1bc0*/  BRA.U UP0, `(.L_x_21) ;  /* 0x0000000100ec7547 */ /* 0x000fea000b800000 */
[----:B------:R-:W-:-:S09]  /*1bd0*/  UISETP.NE.AND UP0, UPT, UR4, 0x19, UPT ;  /* 0x000000190400788c */ /* 0x000fd2000bf05270 */
[----:B------:R-:W-:Y:S05]  /*1be0*/  BRA.U !UP0, `(.L_x_22) ;  /* 0x0000000108807547 */ /* 0x000fea000b800000 */
[----:B------:R-:W-:-:S09]  /*1bf0*/  UISETP.NE.AND UP0, UPT, UR4, 0x1a, UPT ;  /* 0x0000001a0400788c */ /* 0x000fd2000bf05270 */
[----:B------:R-:W-:Y:S05]  /*1c00*/  BRA.U !UP0, `(.L_x_23) ;  /* 0x0000000108147547 */ /* 0x000fea000b800000 */
[----:B------:R-:W-:-:S09]  /*1c10*/  UISETP.NE.AND UP0, UPT, UR4, 0x1b, UPT ;  /* 0x0000001b0400788c */ /* 0x000fd2000bf05270 */
[----:B------:R-:W-:Y:S05]  /*1c20*/  BRA.U UP0, `(.L_x_8) ;  /* 0x0000000100ec7547 */ /* 0x000fea000b800000 */
[----:B------:R-:W2:Y:S02]  /*1c30*/  LDG.E.U16 R0, desc[UR36][R2.64] ;  /* 0x0000002402007981 */ /* 0x000ea4000c1e1500 */
[----:B--2---:R-:W-:Y:S01]  /*1c40*/  I2FP.F32.U32 R0, R0 ;  /* 0x0000000000007245 */ /* 0x004fe20000201000 */
[----:B------:R-:W-:Y:S06]  /*1c50*/  BRA `(.L_x_9) ;  /* 0x00000004005c7947 */ /* 0x000fec0003800000 */
.L_x_23:
[----:B------:R-:W2:Y:S01]  /*1c60*/  LDG.E.U8 R3, desc[UR36][R2.64] ;  /* 0x0000002402037981 */ /* 0x000ea2000c1e1100 */
[----:B------:R-:W-:Y:S01]  /*1c70*/  IMAD.MOV.U32 R0, RZ, RZ, RZ ;  /* 0x000000ffff007224 */ /* 0x000fe200078e00ff */
[----:B--2---:R-:W-:-:S13]  /*1c80*/  ISETP.NE.AND P0, PT, R3, RZ, PT ;  /* 0x000000ff0300720c */ /* 0x004fda0003f05270 */
[----:B------:R-:W-:Y:S05]  /*1c90*/  @!P0 BRA `(.L_x_9) ;  /* 0x00000004004c8947 */ /* 0x000fea0003800000 */
[----:B------:R-:W-:-:S13]  /*1ca0*/  ISETP.NE.AND P0, PT, R3, 0x80, PT ;  /* 0x000000800300780c */ /* 0x000fda0003f05270 */
[----:B------:R-:W-:Y:S01]  /*1cb0*/  @!P0 IMAD.MOV.U32 R0, RZ, RZ, 0x7f800001 ;  /* 0x7f800001ff008424 */ /* 0x000fe200078e00ff */
[----:B------:R-:W-:Y:S06]  /*1cc0*/  @!P0 BRA `(.L_x_9) ;  /* 0x0000000400408947 */ /* 0x000fec0003800000 */
[--C-:B------:R-:W-:Y:S01]  /*1cd0*/  SHF.R.U32.HI R0, RZ, 0x3, R3.reuse ;  /* 0x00000003ff007819 */ /* 0x100fe20000011603 */
[----:B------:R-:W-:Y:S03]  /*1ce0*/  BSSY.RECONVERGENT B0, `(.L_x_24) ;  /* 0x000000c000007945 */ /* 0x000fe60003800200 */
[----:B------:R-:W-:Y:S02]  /*1cf0*/  LOP3.LUT P0, R2, R0, 0xf, RZ, 0xc0, !PT ;  /* 0x0000000f00027812 */ /* 0x000fe4000780c0ff */
[----:B------:R-:W-:-:S04]  /*1d00*/  SHF.R.U32.HI R0, RZ, 0x7, R3 ;  /* 0x00000007ff007819 */ /* 0x000fc80000011603 */
[----:B------:R-:W-:Y:S02]  /*1d10*/  SHF.L.U32 R7, R0, 0x1f, RZ ;  /* 0x0000001f00077819 */ /* 0x000fe400000006ff */
[----:B------:R-:W-:-:S05]  /*1d20*/  LOP3.LUT R0, R3, 0x7, RZ, 0xc0, !PT ;  /* 0x0000000703007812 */ /* 0x000fca00078ec0ff */
[----:B------:R-:W-:Y:S05]  /*1d30*/  @P0 BRA `(.L_x_25) ;  /* 0x0000000000180947 */ /* 0x000fea0003800000 */
[----:B------:R-:W0:Y:S02]  /*1d40*/  FLO.U32 R3, R0 ;  /* 0x0000000000037300 */ /* 0x000e2400000e0000 */
[----:B0-----:R-:W-:-:S04]  /*1d50*/  IADD3 R3, PT, PT, -R3, 0x1f, RZ ;  /* 0x0000001f03037810 */ /* 0x001fc80007ffe1ff */
[----:B------:R-:W-:Y:S01]  /*1d60*/  IADD3 R2, PT, PT, R2, 0x1d, -R3 ;  /* 0x0000001d02027810 */ /* 0x000fe20007ffe803 */
[----:B------:R-:W-:-:S05]  /*1d70*/  VIADD R5, R3, 0xffffffe4 ;  /* 0xffffffe403057836 */ /* 0x000fca0000000000 */
[----:B------:R-:W-:-:S04]  /*1d80*/  SHF.L.U32 R5, R0, R5, RZ ;  /* 0x0000000500057219 */ /* 0x000fc800000006ff */
[----:B------:R-:W-:-:S07]  /*1d90*/  LOP3.LUT R0, R5, 0x7, RZ, 0xc0, !PT ;  /* 0x0000000705007812 */ /* 0x000fce00078ec0ff */
.L_x_25:
[----:B------:R-:W-:Y:S05]  /*1da0*/  BSYNC.RECONVERGENT B0 ;  /* 0x0000000000007941 */ /* 0x000fea0003800200 */
.L_x_24:
[----:B------:R-:W-:Y:S01]  /*1db0*/  IMAD.SHL.U32 R0, R0, 0x100000, RZ ;  /* 0x0010000000007824 */ /* 0x000fe200078e00ff */
[----:B------:R-:W-:-:S04]  /*1dc0*/  LEA R2, R2, 0x3b800000, 0x17 ;  /* 0x3b80000002027811 */ /* 0x000fc800078eb8ff */
[----:B------:R-:W-:Y:S01]  /*1dd0*/  LOP3.LUT R0, R2, R0, R7, 0xfe, !PT ;  /* 0x0000000002007212 */ /* 0x000fe200078efe07 */
[----:B------:R-:W-:Y:S06]  /*1de0*/  BRA `(.L_x_9) ;  /* 0x0000000000f87947 */ /* 0x000fec0003800000 */
.L_x_22:
[----:B------:R-:W2:Y:S01]  /*1df0*/  LDG.E.U8 R3, desc[UR36][R2.64] ;  /* 0x0000002402037981 */ /* 0x000ea2000c1e1100 */
[----:B------:R-:W-:Y:S02]  /*1e00*/  MOV R0, RZ ;  /* 0x000000ff00007202 */ /* 0x000fe40000000f00 */
        /* <DEDUP_REMOVED lines=8> */
[----:B------:R-:W-:-:S05]  /*1e90*/  SHF.R.U32.HI R0, RZ, 0x7, R3 ;  /* 0x00000007ff007819 */ /* 0x000fca0000011603 */
[----:B------:R-:W-:Y:S01]  /*1ea0*/  IMAD.U32 R7, R0, -0x80000000, RZ ;  /* 0x8000000000077824 */ /* 0x000fe200078e00ff */
[----:B------:R-:W-:-:S05]  /*1eb0*/  LOP3.LUT R0, R3, 0x3, RZ, 0xc0, !PT ;  /* 0x0000000303007812 */ /* 0x000fca00078ec0ff */
[----:B------:R-:W-:Y:S05]  /*1ec0*/  @P0 BRA `(.L_x_27) ;  /* 0x0000000000180947 */ /* 0x000fea0003800000 */
[----:B------:R-:W0:Y:S02]  /*1ed0*/  FLO.U32 R3, R0 ;  /* 0x0000000000037300 */ /* 0x000e2400000e0000 */
[----:B0-----:R-:W-:-:S04]  /*1ee0*/  IADD3 R3, PT, PT, -R3, 0x1f, RZ ;  /* 0x0000001f03037810 */ /* 0x001fc80007ffe1ff */
[----:B------:R-:W-:Y:S02]  /*1ef0*/  IADD3 R5, PT, PT, R3, -0x1d, RZ ;  /* 0xffffffe303057810 */ /* 0x000fe40007ffe0ff */
[----:B------:R-:W-:Y:S02]  /*1f00*/  IADD3 R2, PT, PT, R2, 0x1e, -R3 ;  /* 0x0000001e02027810 */ /* 0x000fe40007ffe803 */
[----:B------:R-:W-:-:S04]  /*1f10*/  SHF.L.U32 R5, R0, R5, RZ ;  /* 0x0000000500057219 */ /* 0x000fc800000006ff */
[----:B------:R-:W-:-:S07]  /*1f20*/  LOP3.LUT R0, R5, 0x3, RZ, 0xc0, !PT ;  /* 0x0000000305007812 */ /* 0x000fce00078ec0ff */
.L_x_27:
[----:B------:R-:W-:Y:S05]  /*1f30*/  BSYNC.RECONVERGENT B0 ;  /* 0x0000000000007941 */ /* 0x000fea0003800200 */
.L_x_26:
[----:B------:R-:W-:Y:S01]  /*1f40*/  IMAD.SHL.U32 R0, R0, 0x200000, RZ ;  /* 0x0020000000007824 */ /* 0x000fe200078e00ff */
[----:B------:R-:W-:-:S04]  /*1f50*/  LEA R2, R2, 0x37800000, 0x17 ;  /* 0x3780000002027811 */ /* 0x000fc800078eb8ff */
[----:B------:R-:W-:Y:S01]  /*1f60*/  LOP3.LUT R0, R2, R0, R7, 0xfe, !PT ;  /* 0x0000000002007212 */ /* 0x000fe200078efe07 */
[----:B------:R-:W-:Y:S06]  /*1f70*/  BRA `(.L_x_9) ;  /* 0x0000000000947947 */ /* 0x000fec0003800000 */
.L_x_21:
[----:B------:R-:W-:-:S09]  /*1f80*/  UISETP.NE.AND UP0, UPT, UR4, 0x1c, UPT ;  /* 0x0000001c0400788c */ /* 0x000fd2000bf05270 */
[----:B------:R-:W-:Y:S05]  /*1f90*/  BRA.U !UP0, `(.L_x_28) ;  /* 0x0000000108847547 */ /* 0x000fea000b800000 */
[----:B------:R-:W-:-:S09]  /*1fa0*/  UISETP.NE.AND UP0, UPT, UR4, 0x1d, UPT ;  /* 0x0000001d0400788c */ /* 0x000fd2000bf05270 */
[----:B------:R-:W-:Y:S05]  /*1fb0*/  BRA.U !UP0, `(.L_x_29) ;  /* 0x0000000108707547 */ /* 0x000fea000b800000 */
[----:B------:R-:W-:-:S09]  /*1fc0*/  UISETP.NE.AND UP0, UPT, UR4, 0x2c, UPT ;  /* 0x0000002c0400788c */ /* 0x000fd2000bf05270 */
[----:B------:R-:W-:Y:S05]  /*1fd0*/  BRA.U !UP0, `(.L_x_30) ;  /* 0x0000000108487547 */ /* 0x000fea000b800000 */
.L_x_8:
[----:B------:R-:W-:Y:S01]  /*1fe0*/  MOV R2, 0x0 ;  /* 0x0000000000027802 */ /* 0x000fe20000000f00 */
[----:B------:R-:W0:Y:S01]  /*1ff0*/  LDCU.64 UR4, c[0x4][0x108] ;  /* 0x01002100ff0477ac */ /* 0x000e220008000a00 */
[----:B------:R-:W-:Y:S02]  /*2000*/  HFMA2 R12, -RZ, RZ, 0, 5.9604644775390625e-08 ;  /* 0x00000001ff0c7431 */ /* 0x000fe400000001ff */
[----:B------:R-:W-:Y:S01]  /*2010*/  IMAD.MOV.U32 R8, RZ, RZ, 0x4e ;  /* 0x0000004eff087424 */ /* 0x000fe200078e00ff */
[----:B------:R-:W1:Y:S01]  /*2020*/  LDCU.64 UR6, c[0x4][0x110] ;  /* 0x01002200ff0677ac */ /* 0x000e620008000a00 */
[----:B------:R-:W2:Y:S01]  /*2030*/  LDC.64 R2, c[0x4][R2] ;  /* 0x0100000002027b82 */ /* 0x000ea20000000a00 */
[----:B------:R-:W-:Y:S01]  /*2040*/  IMAD.MOV.U32 R13, RZ, RZ, RZ ;  /* 0x000000ffff0d7224 */ /* 0x000fe200078e00ff */
[----:B------:R-:W3:Y:S01]  /*2050*/  LDCU.64 UR8, c[0x4][0x18] ;  /* 0x01000300ff0877ac */ /* 0x000ee20008000a00 */
[----:B0-----:R-:W-:Y:S01]  /*2060*/  IMAD.U32 R4, RZ, RZ, UR4 ;  /* 0x00000004ff047e24 */ /* 0x001fe2000f8e00ff */
[----:B------:R-:W-:Y:S01]  /*2070*/  MOV R5, UR5 ;  /* 0x0000000500057c02 */ /* 0x000fe20008000f00 */
[----:B-1----:R-:W-:-:S02]  /*2080*/  IMAD.U32 R6, RZ, RZ, UR6 ;  /* 0x00000006ff067e24 */ /* 0x002fc4000f8e00ff */
[----:B------:R-:W-:Y:S01]  /*2090*/  IMAD.U32 R7, RZ, RZ, UR7 ;  /* 0x00000007ff077e24 */ /* 0x000fe2000f8e00ff */
[----:B---3--:R-:W-:Y:S01]  /*20a0*/  MOV R10, UR8 ;  /* 0x00000008000a7c02 */ /* 0x008fe20008000f00 */
[----:B------:R-:W-:-:S07]  /*20b0*/  IMAD.U32 R11, RZ, RZ, UR9 ;  /* 0x00000009ff0b7e24 */ /* 0x000fce000f8e00ff */
[----:B------:R-:W-:-:S07]  /*20c0*/  LEPC R20, `(.L_x_31) ;  /* 0x000000001014794e */ /* 0x000fce0000000000 */
[----:B--2---:R-:W-:Y:S05]  /*20d0*/  CALL.ABS.NOINC R2 ;  /* 0x0000000002007343 */ /* 0x004fea0003c00000 */
.L_x_31:
[----:B------:R-:W-:Y:S01]  /*20e0*/  IMAD.MOV.U32 R0, RZ, RZ, RZ ;  /* 0x000000ffff007224 */ /* 0x000fe200078e00ff */
[----:B------:R-:W-:Y:S06]  /*20f0*/  BRA `(.L_x_9) ;  /* 0x0000000000347947 */ /* 0x000fec0003800000 */
.L_x_30:
[----:B------:R-:W2:Y:S01]  /*2100*/  LDG.E.U8 R2, desc[UR36][R2.64] ;  /* 0x0000002402027981 */ /* 0x000ea2000c1e1100 */
[----:B------:R-:W-:Y:S02]  /*2110*/  MOV R0, 0x400000 ;  /* 0x0040000000007802 */ /* 0x000fe40000000f00 */
[----:B--2---:R-:W-:-:S13]  /*2120*/  ISETP.NE.AND P0, PT, R2, RZ, PT ;  /* 0x000000ff0200720c */ /* 0x004fda0003f05270 */
[----:B------:R-:W-:Y:S05]  /*2130*/  @!P0 BRA `(.L_x_9) ;  /* 0x0000000000248947 */ /* 0x000fea0003800000 */
[----:B------:R-:W-:-:S13]  /*2140*/  ISETP.NE.AND P0, PT, R2, 0xff, PT ;  /* 0x000000ff0200780c */ /* 0x000fda0003f05270 */
[----:B------:R-:W-:Y:S02]  /*2150*/  @!P0 IMAD.MOV.U32 R0, RZ, RZ, 0x7f800001 ;  /* 0x7f800001ff008424 */ /* 0x000fe400078e00ff */
[----:B------:R-:W-:Y:S01]  /*2160*/  @P0 IMAD.SHL.U32 R0, R2, 0x800000, RZ ;  /* 0x0080000002000824 */ /* 0x000fe200078e00ff */
[----:B------:R-:W-:Y:S06]  /*2170*/  BRA `(.L_x_9) ;  /* 0x0000000000147947 */ /* 0x000fec0003800000 */
.L_x_29:
[----:B------:R-:W2:Y:S02]  /*2180*/  LDG.E.64 R2, desc[UR36][R2.64] ;  /* 0x0000002402027981 */ /* 0x000ea4000c1e1b00 */
[----:B--2---:R0:W1:Y:S01]  /*2190*/  I2F.U64 R0, R2 ;  /* 0x0000000200007312 */ /* 0x0040620000301000 */
[----:B------:R-:W-:Y:S05]  /*21a0*/  BRA `(.L_x_9) ;  /* 0x0000000000087947 */ /* 0x000fea0003800000 */
.L_x_28:
[----:B------:R-:W2:Y:S02]  /*21b0*/  LDG.E R0, desc[UR36][R2.64] ;  /* 0x0000002402007981 */ /* 0x000ea4000c1e1900 */
[----:B--2---:R-:W-:-:S07]  /*21c0*/  I2FP.F32.U32 R0, R0 ;  /* 0x0000000000007245 */ /* 0x004fce0000201000 */
.L_x_9:
[----:B------:R-:W-:Y:S05]  /*21d0*/  BSYNC.RECONVERGENT B6 ;  /* 0x0000000000067941 */ /* 0x000fea0003800200 */
.L_x_3:
[----:B------:R-:W0:Y:S01]  /*21e0*/  LDCU UR5, c[0x0][0x590] ;  /* 0x0000b200ff0577ac */ /* 0x000e220008000800 */
[----:B------:R-:W-:Y:S01]  /*21f0*/  HFMA2 R4, -RZ, RZ, 1.875, 0 ;  /* 0x3f800000ff047431 */ /* 0x000fe200000001ff */
[----:B------:R-:W2:Y:S01]  /*2200*/  LDCU.64 UR6, c[0x0][0x580] ;  /* 0x0000b000ff0677ac */ /* 0x000ea20008000a00 */
[----:B------:R-:W-:-:S04]  /*2210*/  UPRMT UR4, UR41, 0x9910, URZ ;  /* 0x0000991029047896 */ /* 0x000fc800080000ff */
[----:B------:R-:W-:Y:S01]  /*2220*/  UISETP.GT.AND UP0, UPT, UR4, 0x9, UPT ;  /* 0x000000090400788c */ /* 0x000fe2000bf04270 */
[----:B01---5:R-:W-:Y:S02]  /*2230*/  FSETP.GT.FTZ.AND P0, PT, R0, UR5, PT ;  /* 0x0000000500007c0b */ /* 0x023fe4000bf14000 */
[----:B--234-:R-:W-:-:S05]  /*2240*/  IADD3 R2, P1, PT, R16, UR6, RZ ;  /* 0x0000000610027c10 */ /* 0x01cfca000ff3e0ff */
[----:B------:R-:W-:-:S06]  /*2250*/  IMAD.X R3, RZ, RZ, UR7, P1 ;  /* 0x00000007ff037e24 */ /* 0x000fcc00088e06ff */
[----:B------:R-:W-:-:S06]  /*2260*/  @P0 FADD.FTZ R0, R0, 1.0000000116860974231e-07 ;  /* 0x33d6bf9500000421 */ /* 0x000fcc0000010000 */
[----:B------:R-:W0:Y:S02]  /*2270*/  @P0 MUFU.RCP R0, R0 ;  /* 0x0000000000000308 */ /* 0x000e240000001000 */
[----:B0-----:R-:W-:Y:S01]  /*2280*/  @P0 FMUL.FTZ R4, R0, UR5 ;  /* 0x0000000500040c20 */ /* 0x001fe20008410000 */
[----:B------:R-:W-:Y:S06]  /*2290*/  BRA.U UP0, `(.L_x_32) ;  /* 0x0000000100e87547 */ /* 0x000fec000b800000 */
        /* <DEDUP_REMOVED lines=8> */
[----:B------:R-:W0:Y:S02]  /*2320*/  F2I.FTZ.TRUNC.NTZ R5, R4 ;  /* 0x0000000400057305 */ /* 0x000e24000021f100 */
[----:B0-----:R0:W-:Y:S01]  /*2330*/  STG.E.U8 desc[UR36][R2.64], R5 ;  /* 0x0000000502007986 */ /* 0x0011e2000c101124 */
[----:B------:R-:W-:Y:S05]  /*2340*/  BRA `(.L_x_37) ;  /* 0x0000000c003c7947 */ /* 0x000fea0003800000 */
.L_x_35:
[----:B------:R-:W0:Y:S02]  /*2350*/  F2I.S64.TRUNC R4, R4 ;  /* 0x0000000400047311 */ /* 0x000e24000020d900 */
[----:B0-----:R-:W-:-:S05]  /*2360*/  IMAD.MOV.U32 R7, RZ, RZ, R4 ;  /* 0x000000ffff077224 */ /* 0x001fca00078e0004 */
[----:B------:R0:W-:Y:S01]  /*2370*/  STG.E.U8 desc[UR36][R2.64], R7 ;  /* 0x0000000702007986 */ /* 0x0001e2000c101124 */
[----:B------:R-:W-:Y:S05]  /*2380*/  BRA `(.L_x_37) ;  /* 0x0000000c002c7947 */ /* 0x000fea0003800000 */
.L_x_34:
[----:B------:R-:W-:-:S09]  /*2390*/  UISETP.NE.AND UP0, UPT, UR4, 0x2, UPT ;  /* 0x000000020400788c */ /* 0x000fd2000bf05270 */
[----:B------:R-:W-:Y:S05]  /*23a0*/  BRA.U !UP0, `(.L_x_38) ;  /* 0x0000000108287547 */ /* 0x000fea000b800000 */
[----:B------:R-:W-:-:S09]  /*23b0*/  UISETP.NE.AND UP0, UPT, UR4, 0x3, UPT ;  /* 0x000000030400788c */ /* 0x000fd2000bf05270 */
[----:B------:R-:W-:Y:S05]  /*23c0*/  BRA.U !UP0, `(.L_x_39) ;  /* 0x0000000108147547 */ /* 0x000fea000b800000 */
[----:B------:R-:W-:-:S09]  /*23d0*/  UISETP.NE.AND UP0, UPT, UR4, 0x4, UPT ;  /* 0x000000040400788c */ /* 0x000fd2000bf05270 */
[----:B------:R-:W-:Y:S05]  /*23e0*/  BRA.U UP0, `(.L_x_36) ;  /* 0x0000000900807547 */ /* 0x000fea000b800000 */
[----:B------:R-:W0:Y:S02]  /*23f0*/  F2I.S64.TRUNC R4, R4 ;  /* 0x0000000400047311 */ /* 0x000e24000020d900 */
[----:B0-----:R0:W-:Y:S01]  /*2400*/  STG.E.64 desc[UR36][R2.64], R4 ;  /* 0x0000000402007986 */ /* 0x0011e2000c101b24 */
[----:B------:R-:W-:Y:S05]  /*2410*/  BRA `(.L_x_37) ;  /* 0x0000000c00087947 */ /* 0x000fea0003800000 */
.L_x_39:
[----:B------:R-:W0:Y:S02]  /*2420*/  F2I.FTZ.TRUNC.NTZ R5, R4 ;  /* 0x0000000400057305 */ /* 0x000e24000021f100 */
[----:B0-----:R0:W-:Y:S01]  /*2430*/  STG.E desc[UR36][R2.64], R5 ;  /* 0x0000000502007986 */ /* 0x0011e2000c101924 */
[----:B------:R-:W-:Y:S05]  /*2440*/  BRA `(.L_x_37) ;  /* 0x0000000800fc7947 */ /* 0x000fea0003800000 */
.L_x_38:
[----:B------:R-:W0:Y:S02]  /*2450*/  F2I.FTZ.TRUNC.NTZ R5, R4 ;  /* 0x0000000400057305 */ /* 0x000e24000021f100 */
[----:B0-----:R0:W-:Y:S01]  /*2460*/  STG.E.U16 desc[UR36][R2.64], R5 ;  /* 0x0000000502007986 */ /* 0x0011e2000c101524 */
[----:B------:R-:W-:Y:S05]  /*2470*/  BRA `(.L_x_37) ;  /* 0x0000000800f07947 */ /* 0x000fea0003800000 */
.L_x_33:
[----:B------:R-:W-:-:S09]  /*2480*/  UISETP.GT.AND UP0, UPT, UR4, 0x6, UPT ;  /* 0x000000060400788c */ /* 0x000fd2000bf04270 */
[----:B------:R-:W-:Y:S05]  /*2490*/  BRA.U UP0, `(.L_x_40) ;  /* 0x0000000100247547 */ /* 0x000fea000b800000 */
[----:B------:R-:W-:-:S09]  /*24a0*/  UISETP.NE.AND UP0, UPT, UR4, 0x5, UPT ;  /* 0x000000050400788c */ /* 0x000fd2000bf05270 */
[----:B------:R-:W-:Y:S05]  /*24b0*/  BRA.U !UP0, `(.L_x_41) ;  /* 0x0000000108107547 */ /* 0x000fea000b800000 */
[----:B------:R-:W-:-:S09]  /*24c0*/  UISETP.NE.AND UP0, UPT, UR4, 0x6, UPT ;  /* 0x000000060400788c */ /* 0x000fd2000bf05270 */
[----:B------:R-:W-:Y:S05]  /*24d0*/  BRA.U UP0, `(.L_x_36) ;  /* 0x0000000900447547 */ /* 0x000fea000b800000 */
[----:B------:R0:W-:Y:S01]  /*24e0*/  STG.E desc[UR36][R2.64], R4 ;  /* 0x0000000402007986 */ /* 0x0001e2000c101924 */
[----:B------:R-:W-:Y:S05]  /*24f0*/  BRA `(.L_x_37) ;  /* 0x0000000800d07947 */ /* 0x000fea0003800000 */
.L_x_41:
[----:B------:R-:W-:-:S05]  /*2500*/  F2FP.F16.F32.PACK_AB R4, RZ, R4 ;  /* 0x00000004ff04723e */ /* 0x000fca00000000ff */
[----:B------:R0:W-:Y:S01]  /*2510*/  STG.E.U16 desc[UR36][R2.64], R4 ;  /* 0x0000000402007986 */ /* 0x0001e2000c101524 */
[----:B------:R-:W-:Y:S05]  /*2520*/  BRA `(.L_x_37) ;  /* 0x0000000800c47947 */ /* 0x000fea0003800000 */
.L_x_40:
[----:B------:R-:W-:-:S09]  /*2530*/  UISETP.NE.AND UP0, UPT, UR4, 0x7, UPT ;  /* 0x000000070400788c */ /* 0x000fd2000bf05270 */
[----:B------:R-:W-:Y:S05]  /*2540*/  BRA.U !UP0, `(.L_x_42) ;  /* 0x00000001082c7547 */ /* 0x000fea000b800000 */
[----:B------:R-:W-:-:S09]  /*2550*/  UISETP.NE.AND UP0, UPT, UR4, 0x8, UPT ;  /* 0x000000080400788c */ /* 0x000fd2000bf05270 */
[----:B------:R-:W-:Y:S05]  /*2560*/  BRA.U !UP0, `(.L_x_43) ;  /* 0x0000000108147547 */ /* 0x000fea000b800000 */
[----:B------:R-:W-:-:S09]  /*2570*/  UISETP.NE.AND UP0, UPT, UR4, 0x9, UPT ;  /* 0x000000090400788c */ /* 0x000fd2000bf05270 */
[----:B------:R-:W-:Y:S05]  /*2580*/  BRA.U UP0, `(.L_x_36) ;  /* 0x0000000900187547 */ /* 0x000fea000b800000 */
[----:B------:R-:W-:-:S05]  /*2590*/  MOV R5, RZ ;  /* 0x000000ff00057202 */ /* 0x000fca0000000f00 */
[----:B------:R0:W-:Y:S01]  /*25a0*/  STG.E.64 desc[UR36][R2.64], R4 ;  /* 0x0000000402007986 */ /* 0x0001e2000c101b24 */
[----:B------:R-:W-:Y:S05]  /*25b0*/  BRA `(.L_x_37) ;  /* 0x0000000800a07947 */ /* 0x000fea0003800000 */
.L_x_43:
[----:B------:R-:W-:-:S04]  /*25c0*/  F2FP.F16.F32.PACK_AB R5, RZ, R4 ;  /* 0x00000004ff05723e */ /* 0x000fc800000000ff */
[----:B------:R-:W-:-:S05]  /*25d0*/  PRMT R5, R5, 0x5410, RZ ;  /* 0x0000541005057816 */ /* 0x000fca00000000ff */
[----:B------:R0:W-:Y:S01]  /*25e0*/  STG.E desc[UR36][R2.64], R5 ;  /* 0x0000000502007986 */ /* 0x0001e2000c101924 */
[----:B------:R-:W-:Y:S05]  /*25f0*/  BRA `(.L_x_37) ;  /* 0x0000000800907947 */ /* 0x000fea0003800000 */
.L_x_42:
[----:B------:R-:W-:-:S06]  /*2600*/  FMUL.FTZ R4, R4, 1 ;  /* 0x3f80000004047820 */ /* 0x000fcc0000410000 */
[----:B------:R-:W0:Y:S02]  /*2610*/  F2F.F64.F32 R4, R4 ;  /* 0x0000000400047310 */ /* 0x000e240000201800 */
[----:B0-----:R0:W-:Y:S01]  /*2620*/  STG.E.64 desc[UR36][R2.64], R4 ;  /* 0x0000000402007986 */ /* 0x0011e2000c101b24 */
[----:B------:R-:W-:Y:S05]  /*2630*/  BRA `(.L_x_37) ;  /* 0x0000000800807947 */ /* 0x000fea0003800000 */
.L_x_32:
        /* <DEDUP_REMOVED lines=8> */
[----:B------:R-:W-:-:S04]  /*26c0*/  FSETP.NEU.FTZ.AND P0, PT, R4, RZ, PT ;  /* 0x000000ff0400720b */ /* 0x000fc80003f1d000 */
[----:B------:R-:W-:-:S05]  /*26d0*/  SEL R5, RZ, 0x1, !P0 ;  /* 0x00000001ff057807 */ /* 0x000fca0004000000 */
[----:B------:R0:W-:Y:S01]  /*26e0*/  STG.E.U8 desc[UR36][R2.64], R5 ;  /* 0x0000000502007986 */ /* 0x0001e2000c101124 */
[----:B------:R-:W-:Y:S05]  /*26f0*/  BRA `(.L_x_37) ;  /* 0x0000000800507947 */ /* 0x000fea0003800000 */
.L_x_46:
[----:B------:R-:W-:Y:S01]  /*2700*/  FMUL.FTZ R4, R4, 1 ;  /* 0x3f80000004047820 */ /* 0x000fe20000410000 */
[----:B------:R-:W-:-:S05]  /*2710*/  CS2R R6, SRZ ;  /* 0x0000000000067805 */ /* 0x000fca000001ff00 */
[----:B------:R-:W0:Y:S02]  /*2720*/  F2F.F64.F32 R4, R4 ;  /* 0x0000000400047310 */ /* 0x000e240000201800 */
[----:B0-----:R0:W-:Y:S01]  /*2730*/  STG.E.128 desc[UR36][R2.64], R4 ;  /* 0x0000000402007986 */ /* 0x0011e2000c101d24 */
[----:B------:R-:W-:Y:S05]  /*2740*/  BRA `(.L_x_37) ;  /* 0x00000008003c7947 */ /* 0x000fea0003800000 */
.L_x_45:
[----:B------:R-:W-:-:S09]  /*2750*/  UISETP.NE.AND UP0, UPT, UR4, 0xf, UPT ;  /* 0x0000000f0400788c */ /* 0x000fd2000bf05270 */
[----:B------:R-:W-:Y:S05]  /*2760*/  BRA.U !UP0, `(.L_x_47) ;  /* 0x0000000108987547 */ /* 0x000fea000b800000 */
[----:B------:R-:W-:-:S09]  /*2770*/  UISETP.NE.AND UP0, UPT, UR4, 0x17, UPT ;  /* 0x000000170400788c */ /* 0x000fd2000bf05270 */
[----:B------:R-:W-:Y:S05]  /*2780*/  BRA.U !UP0, `(.L_x_48) ;  /* 0x0000000108487547 */ /* 0x000fea000b800000 */
[----:B------:R-:W-:-:S09]  /*2790*/  UISETP.NE.AND UP0, UPT, UR4, 0x18, UPT ;  /* 0x000000180400788c */ /* 0x000fd2000bf05270 */
[----:B------:R-:W-:Y:S05]  /*27a0*/  BRA.U UP0, `(.L_x_36) ;  /* 0x0000000500907547 */ /* 0x000fea000b800000 */
[----:B------:R-:W-:Y:S01]  /*27b0*/  LOP3.LUT R6, R4, 0x7fffffff, RZ, 0xc0, !PT ;  /* 0x7fffffff04067812 */ /* 0x000fe200078ec0ff */
[----:B------:R-:W-:Y:S01]  /*27c0*/  BSSY.RECONVERGENT B0, `(.L_x_49) ;  /* 0x000000b000007945 */ /* 0x000fe20003800200 */
[----:B------:R-:W-:Y:S01]  /*27d0*/  SHF.R.U32.HI R7, RZ, 0x18, R4 ;  /* 0x00000018ff077819 */ /* 0x000fe20000011604 */
[----:B------:R-:W-:Y:S01]  /*27e0*/  IMAD.MOV.U32 R0, RZ, RZ, 0x7f ;  /* 0x0000007fff007424 */ /* 0x000fe200078e00ff */
[----:B------:R-:W-:-:S13]  /*27f0*/  ISETP.GT.U32.AND P0, PT, R6, 0x43efffff, PT ;  /* 0x43efffff0600780c */ /* 0x000fda0003f04070 */
[----:B------:R-:W-:Y:S05]  /*2800*/  @P0 BRA `(.L_x_50) ;  /* 0x0000000000180947 */ /* 0x000fea0003800000 */
[----:B------:R-:W-:-:S13]  /*2810*/  ISETP.GT.U32.AND P0, PT, R6, 0x3c7fffff, PT ;  /* 0x3c7fffff0600780c */ /* 0x000fda0003f04070 */
[----:B------:R-:W-:-:S04]  /*2820*/  @P0 SHF.R.U32.HI R0, RZ, 0x14, R4 ;  /* 0x00000014ff000819 */ /* 0x000fc80000011604 */
[----:B------:R-:W-:Y:S01]  /*2830*/  @P0 LOP3.LUT R5, R0, 0x1, RZ, 0xc0, !PT ;  /* 0x0000000100050812 */ /* 0x000fe200078ec0ff */
[----:B------:R-:W-:-:S03]  /*2840*/  @!P0 FADD.FTZ R0, R6, 16384 ;  /* 0x4680000006008421 */ /* 0x000fc60000010000 */
[----:B------:R-:W-:-:S04]  /*2850*/  @P0 IADD3 R5, PT, PT, R4, 0x407ffff, R5 ;  /* 0x0407ffff04050810 */ /* 0x000fc80007ffe005 */
[----:B------:R-:W-:-:S07]  /*2860*/  @P0 SHF.R.U32.HI R0, RZ, 0x14, R5 ;  /* 0x00000014ff000819 */ /* 0x000fce0000011605 */
.L_x_50:
[----:B------:R-:W-:Y:S05]  /*2870*/  BSYNC.RECONVERGENT B0 ;  /* 0x0000000000007941 */ /* 0x000fea0003800200 */
.L_x_49:
[----:B------:R-:W-:-:S05]  /*2880*/  LOP3.LUT R7, R0, 0x80, R7, 0xf8, !PT ;  /* 0x0000008000077812 */ /* 0x000fca00078ef807 */
[----:B------:R0:W-:Y:S01]  /*2890*/  STG.E.U8 desc[UR36][R2.64], R7 ;  /* 0x0000000702007986 */ /* 0x0001e2000c101124 */
[----:B------:R-:W-:Y:S05]  /*28a0*/  BRA `(.L_x_37) ;  /* 0x0000000400e47947 */ /* 0x000fea0003800000 */
.L_x_48:
[----:B------:R-:W-:Y:S01]  /*28b0*/  LOP3.LUT R6, R4, 0x7fffffff, RZ, 0xc0, !PT ;  /* 0x7fffffff04067812 */ /* 0x000fe200078ec0ff */
[----:B------:R-:W-:Y:S01]  /*28c0*/  BSSY.RECONVERGENT B0, `(.L_x_51) ;  /* 0x000000d000007945 */ /* 0x000fe20003800200 */
[----:B------:R-:W-:Y:S02]  /*28d0*/  SHF.R.U32.HI R7, RZ, 0x18, R4 ;  /* 0x00000018ff077819 */ /* 0x000fe40000011604 */
[----:B------:R-:W-:-:S13]  /*28e0*/  ISETP.GE.U32.AND P1, PT, R6, 0x47800000, PT ;  /* 0x478000000600780c */ /* 0x000fda0003f26070 */
[----:B------:R-:W-:Y:S01]  /*28f0*/  @P1 IMAD.MOV.U32 R0, RZ, RZ, 0x7f ;  /* 0x0000007fff001424 */ /* 0x000fe200078e00ff */
[----:B------:R-:W-:-:S04]  /*2900*/  @P1 ISETP.GT.U32.AND P0, PT, R6, 0x7f800000, PT ;  /* 0x7f8000000600180c */ /* 0x000fc80003f04070 */
[----:B------:R-:W-:Y:S01]  /*2910*/  @P1 SEL R0, R0, 0x7c, P0 ;  /* 0x0000007c00001807 */ /* 0x000fe20000000000 */
[----:B------:R-:W-:Y:S08]  /*2920*/  @P1 BRA `(.L_x_52) ;  /* 0x0000000000181947 */ /* 0x000ff00003800000 */
[----:B------:R-:W-:-:S13]  /*2930*/  ISETP.GT.U32.AND P0, PT, R6, 0x387fffff, PT ;  /* 0x387fffff0600780c */ /* 0x000fda0003f04070 */
[----:B------:R-:W-:-:S04]  /*2940*/  @P0 SHF.R.U32.HI R0, RZ, 0x15, R4 ;  /* 0x00000015ff000819 */ /* 0x000fc80000011604 */
[----:B------:R-:W-:Y:S01]  /*2950*/  @P0 LOP3.LUT R5, R0, 0x1, RZ, 0xc0, !PT ;  /* 0x0000000100050812 */ /* 0x000fe200078ec0ff */
[----:B------:R-:W-:-:S03]  /*2960*/  @!P0 FADD.FTZ R0, R6, 128 ;  /* 0x4300000006008421 */ /* 0x000fc60000010000 */
[----:B------:R-:W-:-:S04]  /*2970*/  @P0 IADD3 R5, PT, PT, R4, 0x80fffff, R5 ;  /* 0x080fffff04050810 */ /* 0x000fc80007ffe005 */
[----:B------:R-:W-:-:S07]  /*2980*/  @P0 SHF.R.U32.HI R0, RZ, 0x15, R5 ;  /* 0x00000015ff000819 */ /* 0x000fce0000011605 */
.L_x_52:
[----:B------:R-:W-:Y:S05]  /*2990*/  BSYNC.RECONVERGENT B0 ;  /* 0x0000000000007941 */ /* 0x000fea0003800200 */
.L_x_51:
[----:B------:R-:W-:-:S05]  /*29a0*/  LOP3.LUT R5, R0, 0x80, R7, 0xf8, !PT ;  /* 0x0000008000057812 */ /* 0x000fca00078ef807 */
[----:B------:R0:W-:Y:S01]  /*29b0*/  STG.E.U8 desc[UR36][R2.64], R5 ;  /* 0x0000000502007986 */ /* 0x0001e2000c101124 */
[----:B------:R-:W-:Y:S05]  /*29c0*/  BRA `(.L_x_37) ;  /* 0x00000004009c7947 */ /* 0x000fea0003800000 */
.L_x_47:
[----:B------:R-:W-:-:S05]  /*29d0*/  F2FP.BF16.F32.PACK_AB R4, RZ, R4 ;  /* 0x00000004ff04723e */ /* 0x000fca00000010ff */
[----:B------:R0:W-:Y:S01]  /*29e0*/  STG.E.U16 desc[UR36][R2.64], R4 ;  /* 0x0000000402007986 */ /* 0x0001e2000c101524 */
[----:B------:R-:W-:Y:S05]  /*29f0*/  BRA `(.L_x_37) ;  /* 0x0000000400907947 */ /* 0x000fea0003800000 */
.L_x_44:
        /* <DEDUP_REMOVED lines=8> */
[----:B------:R-:W0:Y:S02]  /*2a80*/  F2I.FTZ.U32.TRUNC.NTZ R5, R4 ;  /* 0x0000000400057305 */ /* 0x000e24000021f000 */
[----:B0-----:R0:W-:Y:S01]  /*2a90*/  STG.E.U16 desc[UR36][R2.64], R5 ;  /* 0x0000000502007986 */ /* 0x0011e2000c101524 */
[----:B------:R-:W-:Y:S05]  /*2aa0*/  BRA `(.L_x_37) ;  /* 0x0000000400647947 */ /* 0x000fea0003800000 */
.L_x_55:
[----:B------:R-:W-:Y:S01]  /*2ab0*/  LOP3.LUT R5, R4, 0x7fffffff, RZ, 0xc0, !PT ;  /* 0x7fffffff04057812 */ /* 0x000fe200078ec0ff */
[----:B------:R-:W-:Y:S01]  /*2ac0*/  BSSY.RECONVERGENT B0, `(.L_x_56) ;  /* 0x0000013000007945 */ /* 0x000fe20003800200 */
[----:B------:R-:W-:Y:S02]  /*2ad0*/  HFMA2 R0, -RZ, RZ, 0, 7.62939453125e-06 ;  /* 0x00000080ff007431 */ /* 0x000fe400000001ff */
[----:B------:R-:W-:-:S13]  /*2ae0*/  ISETP.GT.U32.AND P0, PT, R5, 0x437fffff, PT ;  /* 0x437fffff0500780c */ /* 0x000fda0003f04070 */
[----:B------:R-:W-:Y:S05]  /*2af0*/  @P0 BRA `(.L_x_57) ;  /* 0x00000000003c0947 */ /* 0x000fea0003800000 */
[----:B------:R-:W-:-:S13]  /*2b00*/  ISETP.GT.U32.AND P0, PT, R5, 0x3bffffff, PT ;  /* 0x3bffffff0500780c */ /* 0x000fda0003f04070 */
[----:B------:R-:W-:Y:S05]  /*2b10*/  @P0 BRA `(.L_x_58) ;  /* 0x0000000000140947 */ /* 0x000fea0003800000 */
[----:B------:R-:W-:-:S05]  /*2b20*/  FADD.FTZ R0, R5, 8192 ;  /* 0x4600000005007421 */ /* 0x000fca0000010000 */
[----:B------:R-:W-:Y:S02]  /*2b30*/  LOP3.LUT P0, R5, R0, 0xff, RZ, 0xc0, !PT ;  /* 0x000000ff00057812 */ /* 0x000fe4000780c0ff */
[----:B------:R-:W-:-:S11]  /*2b40*/  PRMT R0, RZ, 0x7610, R0 ;  /* 0x00007610ff007816 */ /* 0x000fd60000000000 */
[----:B------:R-:W-:Y:S05]  /*2b50*/  @!P0 BRA `(.L_x_57) ;  /* 0x0000000000248947 */ /* 0x000fea0003800000 */
[----:B------:R-:W-:Y:S05]  /*2b60*/  BRA `(.L_x_59) ;  /* 0x0000000000147947 */ /* 0x000fea0003800000 */
.L_x_58:
[----:B------:R-:W-:-:S04]  /*2b70*/  SHF.R.U32.HI R0, RZ, 0x14, R4 ;  /* 0x00000014ff007819 */ /* 0x000fc80000011604 */
[----:B------:R-:W-:-:S04]  /*2b80*/  LOP3.LUT R5, R0, 0x1, RZ, 0xc0, !PT ;  /* 0x0000000100057812 */ /* 0x000fc800078ec0ff */
[----:B------:R-:W-:-:S04]  /*2b90*/  IADD3 R0, PT, PT, R4, 0x487ffff, R5 ;  /* 0x0487ffff04007810 */ /* 0x000fc80007ffe005 */
[----:B------:R-:W-:-:S04]  /*2ba0*/  SHF.R.U32.HI R0, RZ, 0x14, R0 ;  /* 0x00000014ff007819 */ /* 0x000fc80000011600 */
[----:B------:R-:W-:-:S07]  /*2bb0*/  LOP3.LUT R5, R0, 0xff, RZ, 0xc0, !PT ;  /* 0x000000ff00057812 */ /* 0x000fce00078ec0ff */
.L_x_59:
[----:B------:R-:W-:-:S04]  /*2bc0*/  SHF.R.U32.HI R4, RZ, 0x18, R4 ;  /* 0x00000018ff047819 */ /* 0x000fc80000011604 */
[----:B------:R-:W-:-:S04]  /*2bd0*/  LOP3.LUT R5, R5, 0x80, R4, 0xf8, !PT ;  /* 0x0000008005057812 */ /* 0x000fc800078ef804 */
[----:B------:R-:W-:-:S07]  /*2be0*/  PRMT R0, R5, 0x7610, R0 ;  /* 0x0000761005007816 */ /* 0x000fce0000000000 */
.L_x_57:
[----:B------:R-:W-:Y:S05]  /*2bf0*/  BSYNC.RECONVERGENT B0 ;  /* 0x0000000000007941 */ /* 0x000fea0003800200 */
.L_x_56:
[----:B------:R4:W-:Y:S01]  /*2c00*/  STG.E.U8 desc[UR36][R2.64], R0 ;  /* 0x0000000002007986 */ /* 0x0009e2000c101124 */
[----:B------:R-:W-:Y:S05]  /*2c10*/  BRA `(.L_x_37) ;  /* 0x0000000400087947 */ /* 0x000fea0003800000 */
.L_x_54:
[----:B------:R-:W-:Y:S01]  /*2c20*/  LOP3.LUT R5, R4, 0x7fffffff, RZ, 0xc0, !PT ;  /* 0x7fffffff04057812 */ /* 0x000fe200078ec0ff */
[----:B------:R-:W-:Y:S01]  /*2c30*/  BSSY.RECONVERGENT B0, `(.L_x_60) ;  /* 0x0000013000007945 */ /* 0x000fe20003800200 */
[----:B------:R-:W-:Y:S02]  /*2c40*/  IMAD.MOV.U32 R0, RZ, RZ, 0x80 ;  /* 0x00000080ff007424 */ /* 0x000fe400078e00ff */
        /* <DEDUP_REMOVED lines=9> */
.L_x_62:
[----:B------:R-:W-:-:S04]  /*2ce0*/  SHF.R.U32.HI R0, RZ, 0x15, R4 ;  /* 0x00000015ff007819 */ /* 0x000fc80000011604 */
[----:B------:R-:W-:-:S04]  /*2cf0*/  LOP3.LUT R5, R0, 0x1, RZ, 0xc0, !PT ;  /* 0x0000000100057812 */ /* 0x000fc800078ec0ff */
[----:B------:R-:W-:-:S04]  /*2d00*/  IADD3 R0, PT, PT, R4, 0x88fffff, R5 ;  /* 0x088fffff04007810 */ /* 0x000fc80007ffe005 */
[----:B------:R-:W-:-:S04]  /*2d10*/  SHF.R.U32.HI R0, RZ, 0x15, R0 ;  /* 0x00000015ff007819 */ /* 0x000fc80000011600 */
[----:B------:R-:W-:-:S07]  /*2d20*/  LOP3.LUT R5, R0, 0xff, RZ, 0xc0, !PT ;  /* 0x000000ff00057812 */ /* 0x000fce00078ec0ff */
.L_x_63:
[----:B------:R-:W-:-:S04]  /*2d30*/  SHF.R.U32.HI R4, RZ, 0x18, R4 ;  /* 0x00000018ff047819 */ /* 0x000fc80000011604 */
[----:B------:R-:W-:-:S04]  /*2d40*/  LOP3.LUT R5, R5, 0x80, R4, 0xf8, !PT ;  /* 0x0000008005057812 */ /* 0x000fc800078ef804 */
[----:B------:R-:W-:-:S07]  /*2d50*/  PRMT R0, R5, 0x7610, R0 ;  /* 0x0000761005007816 */ /* 0x000fce0000000000 */
.L_x_61:
[----:B------:R-:W-:Y:S05]  /*2d60*/  BSYNC.RECONVERGENT B0 ;  /* 0x0000000000007941 */ /* 0x000fea0003800200 */
.L_x_60:
[----:B------:R3:W-:Y:S01]  /*2d70*/  STG.E.U8 desc[UR36][R2.64], R0 ;  /* 0x0000000002007986 */ /* 0x0007e2000c101124 */
[----:B------:R-:W-:Y:S05]  /*2d80*/  BRA `(.L_x_37) ;  /* 0x0000000000ac7947 */ /* 0x000fea0003800000 */
.L_x_53:
[----:B------:R-:W-:-:S09]  /*2d90*/  UISETP.NE.AND UP0, UPT, UR4, 0x1c, UPT ;  /* 0x0000001c0400788c */ /* 0x000fd2000bf05270 */
[----:B------:R-:W-:Y:S05]  /*2da0*/  BRA.U !UP0, `(.L_x_64) ;  /* 0x00000001089c7547 */ /* 0x000fea000b800000 */
[----:B------:R-:W-:-:S09]  /*2db0*/  UISETP.NE.AND UP0, UPT, UR4, 0x1d, UPT ;  /* 0x0000001d0400788c */ /* 0x000fd2000bf05270 */
[----:B------:R-:W-:Y:S05]  /*2dc0*/  BRA.U !UP0, `(.L_x_65) ;  /* 0x0000000108887547 */ /* 0x000fea000b800000 */
[----:B------:R-:W-:-:S09]  /*2dd0*/  UISETP.NE.AND UP0, UPT, UR4, 0x2c, UPT ;  /* 0x0000002c0400788c */ /* 0x000fd2000bf05270 */
[----:B------:R-:W-:Y:S05]  /*2de0*/  BRA.U !UP0, `(.L_x_66) ;  /* 0x0000000108447547 */ /* 0x000fea000b800000 */
.L_x_36:
[----:B------:R-:W-:Y:S01]  /*2df0*/  MOV R0, 0x0 ;  /* 0x0000000000007802 */ /* 0x000fe20000000f00 */
[----:B------:R-:W0:Y:S01]  /*2e00*/  LDCU.64 UR6, c[0x4][0x108] ;  /* 0x01002100ff0677ac */ /* 0x000e220008000a00 */
[----:B------:R-:W-:Y:S02]  /*2e10*/  HFMA2 R12, -RZ, RZ, 0, 5.9604644775390625e-08 ;  /* 0x00000001ff0c7431 */ /* 0x000fe400000001ff */
[----:B------:R-:W-:Y:S01]  /*2e20*/  IMAD.MOV.U32 R8, RZ, RZ, 0x65 ;  /* 0x00000065ff087424 */ /* 0x000fe200078e00ff */
[----:B------:R1:W2:Y:S01]  /*2e30*/  LDC.64 R2, c[0x4][R0] ;  /* 0x0100000000027b82 */ /* 0x0002a20000000a00 */
[----:B------:R-:W3:Y:S01]  /*2e40*/  LDCU.64 UR8, c[0x4][0x110] ;  /* 0x01002200ff0877ac */ /* 0x000ee20008000a00 */
[----:B------:R-:W-:Y:S01]  /*2e50*/  IMAD.MOV.U32 R13, RZ, RZ, RZ ;  /* 0x000000ffff0d7224 */ /* 0x000fe200078e00ff */
[----:B------:R-:W4:Y:S01]  /*2e60*/  LDCU.64 UR4, c[0x4][0x20] ;  /* 0x01000400ff0477ac */ /* 0x000f220008000a00 */
[----:B0-----:R-:W-:Y:S01]  /*2e70*/  IMAD.U32 R4, RZ, RZ, UR6 ;  /* 0x00000006ff047e24 */ /* 0x001fe2000f8e00ff */
[----:B------:R-:W-:Y:S01]  /*2e80*/  MOV R5, UR7 ;  /* 0x0000000700057c02 */ /* 0x000fe20008000f00 */
[----:B---3--:R-:W-:-:S02]  /*2e90*/  IMAD.U32 R6, RZ, RZ, UR8 ;  /* 0x00000008ff067e24 */ /* 0x008fc4000f8e00ff */
[----:B------:R-:W-:Y:S01]  /*2ea0*/  IMAD.U32 R7, RZ, RZ, UR9 ;  /* 0x00000009ff077e24 */ /* 0x000fe2000f8e00ff */
[----:B----4-:R-:W-:Y:S01]  /*2eb0*/  MOV R10, UR4 ;  /* 0x00000004000a7c02 */ /* 0x010fe20008000f00 */
[----:B-1----:R-:W-:-:S07]  /*2ec0*/  IMAD.U32 R11, RZ, RZ, UR5 ;  /* 0x00000005ff0b7e24 */ /* 0x002fce000f8e00ff */
[----:B------:R-:W-:-:S07]  /*2ed0*/  LEPC R20, `(.L_x_67) ;  /* 0x000000001014794e */ /* 0x000fce0000000000 */
[----:B--2---:R-:W-:Y:S05]  /*2ee0*/  CALL.ABS.NOINC R2 ;  /* 0x0000000002007343 */ /* 0x004fea0003c00000 */
.L_x_67:
[----:B------:R-:W-:Y:S05]  /*2ef0*/  BRA `(.L_x_37) ;  /* 0x0000000000507947 */ /* 0x000fea0003800000 */
.L_x_66:
[----:B------:R-:W-:-:S04]  /*2f00*/  SHF.R.U32.HI R6, RZ, 0x17, R4 ;  /* 0x00000017ff067819 */ /* 0x000fc80000011604 */
[----:B------:R-:W-:-:S04]  /*2f10*/  LOP3.LUT R5, R6, 0xff, RZ, 0xc0, !PT ;  /* 0x000000ff06057812 */ /* 0x000fc800078ec0ff */
[----:B------:R-:W-:-:S13]  /*2f20*/  ISETP.NE.AND P1, PT, R5, 0xff, PT ;  /* 0x000000ff0500780c */ /* 0x000fda0003f25270 */
[--C-:B------:R-:W-:Y:S02]  /*2f30*/  @P1 SHF.R.U32.HI R0, RZ, 0x16, R4.reuse ;  /* 0x00000016ff001819 */ /* 0x100fe40000011604 */
[----:B------:R-:W-:Y:S01]  /*2f40*/  @P1 LOP3.LUT P0, RZ, R5, 0x3fffff, R4, 0xf8, !PT ;  /* 0x003fffff05ff1812 */ /* 0x000fe2000780f804 */
[----:B------:R-:W-:Y:S01]  /*2f50*/  IMAD.MOV.U32 R5, RZ, RZ, 0xff ;  /* 0x000000ffff057424 */ /* 0x000fe200078e00ff */
[----:B------:R-:W-:-:S04]  /*2f60*/  @P1 LOP3.LUT R0, R0, 0x1, RZ, 0xc0, !PT ;  /* 0x0000000100001812 */ /* 0x000fc800078ec0ff */
[----:B------:R-:W-:Y:S02]  /*2f70*/  @P1 ISETP.EQ.U32.AND P2, PT, R0, 0x1, P0 ;  /* 0x000000010000180c */ /* 0x000fe40000742070 */
[----:B------:R-:W-:Y:S02]  /*2f80*/  PLOP3.LUT P0, PT, PT, PT, PT, 0x80, 0x8 ;  /* 0x000000000008781c */ /* 0x000fe40003f0f070 */
[----:B------:R-:W-:Y:S02]  /*2f90*/  @P1 PLOP3.LUT P0, PT, P2, PT, PT, 0x80, 0x8 ;  /* 0x000000000008181c */ /* 0x000fe4000170f070 */
[----:B------:R-:W-:-:S11]  /*2fa0*/  @P1 IADD3 R0, PT, PT, R6, 0x1, RZ ;  /* 0x0000000106001810 */ /* 0x000fd60007ffe0ff */
[----:B------:R-:W-:-:S04]  /*2fb0*/  @!P0 IMAD.MOV R0, RZ, RZ, R6 ;  /* 0x000000ffff008224 */ /* 0x000fc800078e0206 */
[----:B------:R-:W-:-:S05]  /*2fc0*/  @P1 IMAD.MOV.U32 R5, RZ, RZ, R0 ;  /* 0x000000ffff051224 */ /* 0x000fca00078e0000 */
[----:B------:R2:W-:Y:S01]  /*2fd0*/  STG.E.U8 desc[UR36][R2.64], R5 ;  /* 0x0000000502007986 */ /* 0x0005e2000c101124 */
[----:B------:R-:W-:Y:S05]  /*2fe0*/  BRA `(.L_x_37) ;  /* 0x0000000000147947 */ /* 0x000fea0003800000 */
.L_x_65:
[----:B------:R-:W0:Y:S02]  /*2ff0*/  F2I.U64.TRUNC R4, R4 ;  /* 0x0000000400047311 */ /* 0x000e24000020d800 */
[----:B0-----:R1:W-:Y:S01]  /*3000*/  STG.E.64 desc[UR36][R2.64], R4 ;  /* 0x0000000402007986 */ /* 0x0013e2000c101b24 */
[----:B------:R-:W-:Y:S05]  /*3010*/  BRA `(.L_x_37) ;  /* 0x0000000000087947 */ /* 0x000fea0003800000 */
.L_x_64:
[----:B------:R-:W0:Y:S02]  /*3020*/  F2I.FTZ.U32.TRUNC.NTZ R5, R4 ;  /* 0x0000000400057305 */ /* 0x000e24000021f000 */
[----:B0-----:R0:W-:Y:S02]  /*3030*/  STG.E desc[UR36][R2.64], R5 ;  /* 0x0000000502007986 */ /* 0x0011e4000c101924 */
.L_x_37:
[----:B------:R-:W-:-:S07]  /*3040*/  IADD3 R17, PT, PT, R17, 0x80, RZ ;  /* 0x0000008011117810 */ /* 0x000fce0007ffe0ff */
.L_x_1:
[----:B------:R-:W-:Y:S05]  /*3050*/  BSYNC.RECONVERGENT B7 ;  /* 0x0000000000077941 */ /* 0x000fea0003800200 */
.L_x_0:
[----:B------:R-:W5:Y:S01]  /*3060*/  LDCU UR4, c[0x0][0x380] ;  /* 0x00007000ff0477ac */ /* 0x000f620008000800 */
[----:B------:R-:W-:Y:S01]  /*3070*/  BSSY.RECONVERGENT B7, `(.L_x_68) ;  /* 0x00002f7000077945 */ /* 0x000fe20003800200 */
[----:B-----5:R-:W-:-:S13]  /*3080*/  ISETP.GE.AND P0, PT, R17, UR4, PT ;  /* 0x0000000411007c0c */ /* 0x020fda000bf06270 */
[----:B------:R-:W-:Y:S05]  /*3090*/  @P0 BRA `(.L_x_69) ;  /* 0x0000002c00d00947 */ /* 0x000fea0003800000 */
[----:B------:R-:W5:Y:S01]  /*30a0*/  LDCU UR4, c[0x0][0x388] ;  /* 0x00007100ff0477ac */ /* 0x000f620008000800 */
[----:B---34-:R-:W-:Y:S02]  /*30b0*/  IMAD.MOV.U32 R0, RZ, RZ, RZ ;  /* 0x000000ffff007224 */ /* 0x018fe400078e00ff */
[----:B------:R-:W-:Y:S01]  /*30c0*/  IMAD.MOV.U32 R16, RZ, RZ, RZ ;  /* 0x000000ffff107224 */ /* 0x000fe200078e00ff */
[----:B-----5:R-:W-:-:S09]  /*30d0*/  UISETP.NE.AND UP0, UPT, UR4, URZ, UPT ;  /* 0x000000ff0400728c */ /* 0x020fd2000bf05270 */
[----:B------:R-:W-:Y:S05]  /*30e0*/  BRA.U !UP0, `(.L_x_70) ;  /* 0x0000001108a87547 */ /* 0x000fea000b800000 */
[----:B------:R-:W0:Y:S01]  /*30f0*/  LDCU.64 UR4, c[0x0][0x390] ;  /* 0x00007200ff0477ac */ /* 0x000e220008000a00 */
[----:B------:R-:W-:Y:S01]  /*3100*/  HFMA2 R16, -RZ, RZ, 0, 0 ;  /* 0x00000000ff107431 */ /* 0x000fe200000001ff */
[----:B------:R-:W3:Y:S01]  /*3110*/  LDCU UR6, c[0x0][0x38c] ;  /* 0x00007180ff0677ac */ /* 0x000ee20008000800 */
[----:B------:R-:W4:Y:S01]  /*3120*/  LDCU.64 UR8, c[0x0][0x4b8] ;  /* 0x00009700ff0877ac */ /* 0x000f220008000a00 */
[----:B------:R-:W-:Y:S02]  /*3130*/  UISETP.NE.AND UP0, UPT, UR40, URZ, UPT ;  /* 0x000000ff2800728c */ /* 0x000fe4000bf05270 */
[----:B012---:R-:W-:-:S05]  /*3140*/  IMAD.HI.U32 R2, R17, UR4, R16 ;  /* 0x0000000411027c27 */ /* 0x007fca000f8e0010 */
[----:B------:R-:W-:-:S05]  /*3150*/  SHF.R.U32.HI R3, RZ, UR5, R2 ;  /* 0x00000005ff037c19 */ /* 0x000fca0008011602 */
[----:B------:R-:W-:-:S04]  /*3160*/  IMAD.MOV R0, RZ, RZ, -R3 ;  /* 0x000000ffff007224 */ /* 0x000fc800078e0a03 */
[----:B---3--:R-:W-:-:S04]  /*3170*/  IMAD R0, R0, UR6, R17 ;  /* 0x0000000600007c24 */ /* 0x008fc8000f8e0211 */
[C---:B----4-:R-:W-:Y:S02]  /*3180*/  IMAD R16, R0.reuse, UR8, RZ ;  /* 0x0000000800107c24 */ /* 0x050fe4000f8e02ff */
        /* <DEDUP_REMOVED lines=288> */
.L_x_70:
[----:B------:R-:W0:Y:S01]  /*4390*/  LDCU.64 UR6, c[0x0][0x588] ;  /* 0x0000b100ff0677ac */ /* 0x000e220008000a00 */
[----:B------:R-:W-:Y:S01]  /*43a0*/  BSSY.RECONVERGENT B6, `(.L_x_71) ;  /* 0x00000dd000067945 */ /* 0x000fe20003800200 */
[----:B------:R-:W-:-:S04]  /*43b0*/  UPRMT UR4, UR42, 0x9910, URZ ;  /* 0x000099102a047896 */ /* 0x000fc800080000ff */
[----:B------:R-:W-:Y:S01]  /*43c0*/  UISETP.GT.AND UP0, UPT, UR4, 0x9, UPT ;  /* 0x000000090400788c */ /* 0x000fe2000bf04270 */
[----:B012---:R-:W-:-:S05]  /*43d0*/  IADD3 R2, P0, PT, R0, UR6, RZ ;  /* 0x0000000600027c10 */ /* 0x007fca000ff1e0ff */
        /* <DEDUP_REMOVED lines=13> */
.L_x_75:
[----:B------:R-:W2:Y:S02]  /*44b0*/  LDG.E.U8 R0, desc[UR36][R2.64] ;  /* 0x0000002402007981 */ /* 0x000ea4000c1e1100 */
[----:B--2---:R-:W-:Y:S01]  /*44c0*/  I2FP.F32.U32 R0, R0 ;  /* 0x0000000000007245 */ /* 0x004fe20000201000 */
[----:B------:R-:W-:Y:S06]  /*44d0*/  BRA `(.L_x_77) ;  /* 0x0000000c00247947 */ /* 0x000fec0003800000 */
.L_x_74:
        /* <DEDUP_REMOVED lines=9> */
.L_x_79:
[----:B------:R-:W2:Y:S02]  /*4570*/  LDG.E R0, desc[UR36][R2.64] ;  /* 0x0000002402007981 */ /* 0x000ea4000c1e1900 */
[----:B--2---:R-:W-:Y:S01]  /*4580*/  I2FP.F32.S32 R0, R0 ;  /* 0x0000000000007245 */ /* 0x004fe20000201400 */
[----:B------:R-:W-:Y:S06]  /*4590*/  BRA `(.L_x_77) ;  /* 0x0000000800f47947 */ /* 0x000fec0003800000 */
.L_x_78:
[----:B------:R-:W2:Y:S02]  /*45a0*/  LDG.E.U16 R0, desc[UR36][R2.64] ;  /* 0x0000002402007981 */ /* 0x000ea4000c1e1500 */
[----:B--2---:R-:W0:Y:S01]  /*45b0*/  I2F.S16 R0, R0 ;  /* 0x0000000000007306 */ /* 0x004e220000101400 */
[----:B------:R-:W-:Y:S05]  /*45c0*/  BRA `(.L_x_77) ;  /* 0x0000000800e87947 */ /* 0x000fea0003800000 */
.L_x_73:
        /* <DEDUP_REMOVED lines=8> */
.L_x_81:
[----:B------:R-:W2:Y:S02]  /*4650*/  LDG.E.U16 R0, desc[UR36][R2.64] ;  /* 0x0000002402007981 */ /* 0x000ea4000c1e1500 */
[----:B--2---:R-:W-:Y:S01]  /*4660*/  HADD2.F32 R0, -RZ, R0.H0_H0 ;  /* 0x20000000ff007230 */ /* 0x004fe20000004100 */
[----:B------:R-:W-:Y:S06]  /*4670*/  BRA `(.L_x_77) ;  /* 0x0000000800bc7947 */ /* 0x000fec0003800000 */
.L_x_80:
        /* <DEDUP_REMOVED lines=8> */
.L_x_83:
[----:B------:R-:W2:Y:S02]  /*4700*/  LDG.E.U16 R0, desc[UR36][R2.64] ;  /* 0x0000002402007981 */ /* 0x000ea4000c1e1500 */
[----:B--2---:R-:W-:Y:S01]  /*4710*/  HADD2.F32 R0, -RZ, R0.H0_H0 ;  /* 0x20000000ff007230 */ /* 0x004fe20000004100 */
[----:B------:R-:W-:Y:S06]  /*4720*/  BRA `(.L_x_77) ;  /* 0x0000000800907947 */ /* 0x000fec0003800000 */
.L_x_82:
[----:B------:R-:W2:Y:S01]  /*4730*/  LDG.E.64 R2, desc[UR36][R2.64] ;  /* 0x0000002402027981 */ /* 0x000ea2000c1e1b00 */
[----:B------:R-:W-:Y:S01]  /*4740*/  UMOV UR4, 0xf0000000 ;  /* 0xf000000000047882 */ /* 0x000fe20000000000 */
[----:B------:R-:W-:Y:S01]  /*4750*/  UMOV UR5, 0x380fffff ;  /* 0x380fffff00057882 */ /* 0x000fe20000000000 */
[----:B--2---:R-:W0:Y:S01]  /*4760*/  F2F.F32.F64 R0, R2 ;  /* 0x0000000200007310 */ /* 0x004e220000301000 */
[----:B------:R-:W-:-:S14]  /*4770*/  DSETP.GEU.AND P0, PT, |R2|, UR4, PT ;  /* 0x0000000402007e2a */ /* 0x000fdc000bf0e200 */
[----:B0-----:R-:W-:Y:S01]  /*4780*/  @!P0 FMUL R0, R0, 1.175494350822287508e-38 ;  /* 0x0080000000008820 */ /* 0x001fe20000400000 */
[----:B------:R-:W-:Y:S06]  /*4790*/  BRA `(.L_x_77) ;  /* 0x0000000800747947 */ /* 0x000fec0003800000 */
.L_x_72:
        /* <DEDUP_REMOVED lines=12> */
.L_x_86:
[----:B------:R-:W2:Y:S01]  /*4860*/  LDG.E.64 R2, desc[UR36][R2.64] ;  /* 0x0000002402027981 */ /* 0x000ea2000c1e1b00 */
[----:B------:R-:W-:Y:S01]  /*4870*/  UMOV UR4, 0xf0000000 ;  /* 0xf000000000047882 */ /* 0x000fe20000000000 */
[----:B------:R-:W-:Y:S01]  /*4880*/  UMOV UR5, 0x380fffff ;  /* 0x380fffff00057882 */ /* 0x000fe20000000000 */
[----:B--2---:R-:W0:Y:S01]  /*4890*/  F2F.F32.F64 R0, R2 ;  /* 0x0000000200007310 */ /* 0x004e220000301000 */
[----:B------:R-:W-:-:S14]  /*48a0*/  DSETP.GEU.AND P0, PT, |R2|, UR4, PT ;  /* 0x0000000402007e2a */ /* 0x000fdc000bf0e200 */
[----:B0-----:R-:W-:Y:S01]  /*48b0*/  @!P0 FMUL R0, R0, 1.175494350822287508e-38 ;  /* 0x0080000000008820 */ /* 0x001fe20000400000 */
[----:B------:R-:W-:Y:S06]  /*48c0*/  BRA `(.L_x_77) ;  /* 0x0000000800287947 */ /* 0x000fec0003800000 */
.L_x_85:
        /* <DEDUP_REMOVED lines=25> */
.L_x_88:
[----:B------:R-:W2:Y:S02]  /*4a60*/  LDG.E.U8 R2, desc[UR36][R2.64] ;  /* 0x0000002402027981 */ /* 0x000ea4000c1e1100 */
[C---:B--2---:R-:W-:Y:S02]  /*4a70*/  IMAD.SHL.U32 R0, R2.reuse, 0x2000000, RZ ;  /* 0x0200000002007824 */ /* 0x044fe400078e00ff */
[----:B------:R-:W-:-:S03]  /*4a80*/  IMAD.SHL.U32 R5, R2, 0x100, RZ ;  /* 0x0000010002057824 */ /* 0x000fc600078e00ff */
[----:B------:R-:W-:-:S13]  /*4a90*/  ISETP.GE.U32.AND P0, PT, R0, 0x8000000, PT ;  /* 0x080000000000780c */ /* 0x000fda0003f06070 */
[C---:B------:R-:W-:Y:S02]  /*4aa0*/  @!P0 LOP3.LUT R4, R5.reuse, 0x7f00, RZ, 0xc0, !PT ;  /* 0x00007f0005048812 */ /* 0x040fe400078ec0ff */
[----:B------:R-:W-:Y:S02]  /*4ab0*/  @P0 LEA.HI R0, R0, 0x70000000, RZ, 0x1c ;  /* 0x7000000000000811 */ /* 0x000fe400078fe0ff */
[----:B------:R-:W-:Y:S02]  /*4ac0*/  @!P0 LOP3.LUT R4, R4, 0x3f000000, RZ, 0xfc, !PT ;  /* 0x3f00000004048812 */ /* 0x000fe400078efcff */
[----:B------:R-:W-:Y:S01]  /*4ad0*/  PRMT R5, R5, 0x9910, RZ ;  /* 0x0000991005057816 */ /* 0x000fe200000000ff */
[----:B------:R-:W-:Y:S02]  /*4ae0*/  @P0 FMUL.FTZ R0, R0, 1.9259299443872358531e-34 ;  /* 0x0780000000000820 */ /* 0x000fe40000410000 */
[----:B------:R-:W-:-:S05]  /*4af0*/  @!P0 FADD.FTZ R0, R4, -0.5 ;  /* 0xbf00000004008421 */ /* 0x000fca0000010000 */
[----:B------:R-:W-:Y:S01]  /*4b00*/  LOP3.LUT R0, R0, 0x80000000, R5, 0xf8, !PT ;  /* 0x8000000000007812 */ /* 0x000fe200078ef805 */
[----:B------:R-:W-:Y:S06]  /*4b10*/  BRA `(.L_x_77) ;  /* 0x0000000400947947 */ /* 0x000fec0003800000 */
.L_x_87:
[----:B------:R-:W2:Y:S02]  /*4b20*/  LDG.E.U16 R0, desc[UR36][R2.64] ;  /* 0x0000002402007981 */ /* 0x000ea4000c1e1500 */
[----:B--2---:R-:W-:Y:S01]  /*4b30*/  SHF.L.U32 R0, R0, 0x10, RZ ;  /* 0x0000001000007819 */ /* 0x004fe200000006ff */
[----:B------:R-:W-:Y:S06]  /*4b40*/  BRA `(.L_x_77) ;  /* 0x0000000400887947 */ /* 0x000fec0003800000 */
.L_x_84:
        /* <DEDUP_REMOVED lines=11> */
.L_x_91:
        /* <DEDUP_REMOVED lines=20> */
.L_x_93:
[----:B------:R-:W-:Y:S05]  /*4d40*/  BSYNC.RECONVERGENT B0 ;  /* 0x0000000000007941 */ /* 0x000fea0003800200 */
.L_x_92:
[----:B------:R-:W-:Y:S01]  /*4d50*/  IMAD.SHL.U32 R0, R0, 0x100000, RZ ;  /* 0x0010000000007824 */ /* 0x000fe200078e00ff */
[----:B------:R-:W-:-:S04]  /*4d60*/  LEA R2, R2, 0x3b800000, 0x17 ;  /* 0x3b80000002027811 */ /* 0x000fc800078eb8ff */
[----:B------:R-:W-:Y:S01]  /*4d70*/  LOP3.LUT R0, R2, R0, R7, 0xfe, !PT ;  /* 0x0000000002007212 */ /* 0x000fe200078efe07 */
[----:B------:R-:W-:Y:S06]  /*4d80*/  BRA `(.L_x_77) ;  /* 0x0000000000f87947 */ /* 0x000fec0003800000 */
.L_x_90:
        /* <DEDUP_REMOVED lines=20> */
.L_x_95:
[----:B------:R-:W-:Y:S05]  /*4ed0*/  BSYNC.RECONVERGENT B0 ;  /* 0x0000000000007941 */ /* 0x000fea0003800200 */
.L_x_94:
[----:B------:R-:W-:Y:S01]  /*4ee0*/  IMAD.SHL.U32 R0, R0, 0x200000, RZ ;  /* 0x0020000000007824 */ /* 0x000fe200078e00ff */
[----:B------:R-:W-:-:S04]  /*4ef0*/  LEA R2, R2, 0x37800000, 0x17 ;  /* 0x3780000002027811 */ /* 0x000fc800078eb8ff */
[----:B------:R-:W-:Y:S01]  /*4f00*/  LOP3.LUT R0, R2, R0, R7, 0xfe, !PT ;  /* 0x0000000002007212 */ /* 0x000fe200078efe07 */
[----:B------:R-:W-:Y:S06]  /*4f10*/  BRA `(.L_x_77) ;  /* 0x0000000000947947 */ /* 0x000fec0003800000 */
.L_x_89:
        /* <DEDUP_REMOVED lines=8> */
[----:B--2---:R-:W-:-:S13]  /*4fa0*/  ISETP.NE.AND P0, PT, R2, RZ, PT ;  /* 0x000000ff0200720c */ /* 0x004fda0003f05270 */
[----:B------:R-:W-:Y:S05]  /*4fb0*/  @!P0 BRA `(.L_x_77) ;  /* 0x00000000006c8947 */ /* 0x000fea0003800000 */
[----:B------:R-:W-:-:S13]  /*4fc0*/  ISETP.NE.AND P0, PT, R2, 0xff, PT ;  /* 0x000000ff0200780c */ /* 0x000fda0003f05270 */
[----:B------:R-:W-:Y:S01]  /*4fd0*/  @!P0 MOV R0, 0x7f800001 ;  /* 0x7f80000100008802 */ /* 0x000fe20000000f00 */
[----:B------:R-:W-:Y:S01]  /*4fe0*/  @P0 IMAD.SHL.U32 R0, R2, 0x800000, RZ ;  /* 0x0080000002000824 */ /* 0x000fe200078e00ff */
[----:B------:R-:W-:Y:S06]  /*4ff0*/  BRA `(.L_x_77) ;  /* 0x00000000005c7947 */ /* 0x000fec0003800000 */
.L_x_76:
        /* <DEDUP_REMOVED lines=16> */
.L_x_98:
[----:B------:R-:W-:Y:S01]  /*5100*/  IMAD.MOV.U32 R0, RZ, RZ, RZ ;  /* 0x000000ffff007224 */ /* 0x000fe200078e00ff */
[----:B------:R-:W-:Y:S06]  /*5110*/  BRA `(.L_x_77) ;  /* 0x0000000000147947 */ /* 0x000fec0003800000 */
.L_x_97:
[----:B------:R-:W2:Y:S02]  /*5120*/  LDG.E.64 R2, desc[UR36][R2.64] ;  /* 0x0000002402027981 */ /* 0x000ea4000c1e1b00 */
[----:B--2---:R0:W1:Y:S01]  /*5130*/  I2F.U64 R0, R2 ;  /* 0x0000000200007312 */ /* 0x0040620000301000 */
[----:B------:R-:W-:Y:S05]  /*5140*/  BRA `(.L_x_77) ;  /* 0x0000000000087947 */ /* 0x000fea0003800000 */
.L_x_96:
[----:B------:R-:W2:Y:S02]  /*5150*/  LDG.E R0, desc[UR36][R2.64] ;  /* 0x0000002402007981 */ /* 0x000ea4000c1e1900 */
[----:B--2---:R-:W-:-:S07]  /*5160*/  I2FP.F32.U32 R0, R0 ;  /* 0x0000000000007245 */ /* 0x004fce0000201000 */
.L_x_77:
[----:B------:R-:W-:Y:S05]  /*5170*/  BSYNC.RECONVERGENT B6 ;  /* 0x0000000000067941 */ /* 0x000fea0003800200 */
.L_x_71:
[----:B------:R-:W0:Y:S01]  /*5180*/  LDCU UR5, c[0x0][0x590] ;  /* 0x0000b200ff0577ac */ /* 0x000e220008000800 */
[----:B------:R-:W-:Y:S01]  /*5190*/  MOV R4, 0x3f800000 ;  /* 0x3f80000000047802 */ /* 0x000fe20000000f00 */
        /* <DEDUP_REMOVED lines=21> */
.L_x_102:
[----:B------:R-:W0:Y:S02]  /*52f0*/  F2I.S64.TRUNC R4, R4 ;  /* 0x0000000400047311 */ /* 0x000e24000020d900 */
[----:B0-----:R-:W-:-:S05]  /*5300*/  IMAD.MOV.U32 R7, RZ, RZ, R4 ;  /* 0x000000ffff077224 */ /* 0x001fca00078e0004 */
[----:B------:R3:W-:Y:S01]  /*5310*/  STG.E.U8 desc[UR36][R2.64], R7 ;  /* 0x0000000702007986 */ /* 0x0007e2000c101124 */
[----:B------:R-:W-:Y:S05]  /*5320*/  BRA `(.L_x_104) ;  /* 0x0000000c00287947 */ /* 0x000fea0003800000 */
.L_x_101:
        /* <DEDUP_REMOVED lines=9> */
.L_x_106:
[----:B------:R-:W0:Y:S02]  /*53c0*/  F2I.FTZ.TRUNC.NTZ R5, R4 ;  /* 0x0000000400057305 */ /* 0x000e24000021f100 */
[----:B0-----:R2:W-:Y:S01]  /*53d0*/  STG.E desc[UR36][R2.64], R5 ;  /* 0x0000000502007986 */ /* 0x0015e2000c101924 */
[----:B------:R-:W-:Y:S05]  /*53e0*/  BRA `(.L_x_104) ;  /* 0x0000000800f87947 */ /* 0x000fea0003800000 */
.L_x_105:
[----:B------:R-:W0:Y:S02]  /*53f0*/  F2I.FTZ.TRUNC.NTZ R5, R4 ;  /* 0x0000000400057305 */ /* 0x000e24000021f100 */
[----:B0-----:R0:W-:Y:S01]  /*5400*/  STG.E.U16 desc[UR36][R2.64], R5 ;  /* 0x0000000502007986 */ /* 0x0011e2000c101524 */
[----:B------:R-:W-:Y:S05]  /*5410*/  BRA `(.L_x_104) ;  /* 0x0000000800ec7947 */ /* 0x000fea0003800000 */
.L_x_100:
        /* <DEDUP_REMOVED lines=8> */
.L_x_108:
[----:B------:R-:W-:-:S05]  /*54a0*/  F2FP.F16.F32.PACK_AB R4, RZ, R4 ;  /* 0x00000004ff04723e */ /* 0x000fca00000000ff */
[----:B------:R0:W-:Y:S01]  /*54b0*/  STG.E.U16 desc[UR36][R2.64], R4 ;  /* 0x0000000402007986 */ /* 0x0001e2000c101524 */
[----:B------:R-:W-:Y:S05]  /*54c0*/  BRA `(.L_x_104) ;  /* 0x0000000800c07947 */ /* 0x000fea0003800000 */
.L_x_107:
[----:B------:R-:W-:-:S09]  /*54d0*/  UISETP.NE.AND UP0, UPT, UR4, 0x7, UPT ;  /* 0x000000070400788c */ /* 0x000fd2000bf05270 */
[----:B------:R-:W-:Y:S05]  /*54e0*/  BRA.U !UP0, `(.L_x_109) ;  /* 0x00000001082c7547 */ /* 0x000fea000b800000 */
[----:B------:R-:W-:-:S09]  /*54f0*/  UISETP.NE.AND UP0, UPT, UR4, 0x8, UPT ;  /* 0x000000080400788c */ /* 0x000fd2000bf05270 */
[----:B------:R-:W-:Y:S05]  /*5500*/  BRA.U !UP0, `(.L_x_110) ;  /* 0x0000000108147547 */ /* 0x000fea000b800000 */
[----:B------:R-:W-:-:S09]  /*5510*/  UISETP.NE.AND UP0, UPT, UR4, 0x9, UPT ;  /* 0x000000090400788c */ /* 0x000fd2000bf05270 */
[----:B------:R-:W-:Y:S05]  /*5520*/  BRA.U UP0, `(.L_x_103) ;  /* 0x0000000500d07547 */ /* 0x000fea000b800000 */
[----:B------:R-:W-:-:S05]  /*5530*/  HFMA2 R5, -RZ, RZ, 0, 0 ;  /* 0x00000000ff057431 */ /* 0x000fca00000001ff */
[----:B------:R0:W-:Y:S01]  /*5540*/  STG.E.64 desc[UR36][R2.64], R4 ;  /* 0x0000000402007986 */ /* 0x0001e2000c101b24 */
[----:B------:R-:W-:Y:S05]  /*5550*/  BRA `(.L_x_104) ;  /* 0x00000008009c7947 */ /* 0x000fea0003800000 */
.L_x_110:
[----:B------:R-:W-:-:S04]  /*5560*/  F2FP.F16.F32.PACK_AB R5, RZ, R4 ;  /* 0x00000004ff05723e */ /* 0x000fc800000000ff */
[----:B------:R-:W-:-:S05]  /*5570*/  PRMT R5, R5, 0x5410, RZ ;  /* 0x0000541005057816 */ /* 0x000fca00000000ff */
[----:B------:R0:W-:Y:S01]  /*5580*/  STG.E desc[UR36][R2.64], R5 ;  /* 0x0000000502007986 */ /* 0x0001e2000c101924 */
[----:B------:R-:W-:Y:S05]  /*5590*/  BRA `(.L_x_104) ;  /* 0x00000008008c7947 */ /* 0x000fea0003800000 */
.L_x_109:
[----:B------:R-:W-:-:S06]  /*55a0*/  FMUL.FTZ R4, R4, 1 ;  /* 0x3f80000004047820 */ /* 0x000fcc0000410000 */
[----:B------:R-:W0:Y:S02]  /*55b0*/  F2F.F64.F32 R4, R4 ;  /* 0x0000000400047310 */ /* 0x000e240000201800 */
[----:B0-----:R0:W-:Y:S01]  /*55c0*/  STG.E.64 desc[UR36][R2.64], R4 ;  /* 0x0000000402007986 */ /* 0x0011e2000c101b24 */
[----:B------:R-:W-:Y:S05]  /*55d0*/  BRA `(.L_x_104) ;  /* 0x00000008007c7947 */ /* 0x000fea0003800000 */
.L_x_99:
[----:B------:R-:W-:-:S09]  /*55e0*/  UISETP.GT.AND UP0, UPT, UR4, 0x18, UPT ;  /* 0x000000180400788c */ /* 0x000fd2000bf04270 */
[----:B------:R-:W-:Y:S05]  /*55f0*/  BRA.U !UP0, `(.L_x_111) ;  /* 0x0000000508487547 */ /* 0x000fea000b800000 */
        /* <DEDUP_REMOVED lines=11> */
.L_x_114:
[----:B------:R-:W-:Y:S01]  /*56b0*/  LOP3.LUT R6, R4, 0x7fffffff, RZ, 0xc0, !PT ;  /* 0x7fffffff04067812 */ /* 0x000fe200078ec0ff */
[----:B------:R-:W-:Y:S01]  /*56c0*/  BSSY.RECONVERGENT B0, `(.L_x_115) ;  /* 0x0000012000007945 */ /* 0x000fe20003800200 */
[----:B------:R-:W-:Y:S02]  /*56d0*/  IMAD.MOV.U32 R0, RZ, RZ, 0x80 ;  /* 0x00000080ff007424 */ /* 0x000fe400078e00ff */
[----:B------:R-:W-:-:S13]  /*56e0*/  ISETP.GT.U32.AND P0, PT, R6, 0x437fffff, PT ;  /* 0x437fffff0600780c */ /* 0x000fda0003f04070 */
[----:B------:R-:W-:Y:S05]  /*56f0*/  @P0 BRA `(.L_x_116) ;  /* 0x0000000000380947 */ /* 0x000fea0003800000 */
[----:B------:R-:W-:-:S13]  /*5700*/  ISETP.GE.U32.AND P0, PT, R6, 0x3c000000, PT ;  /* 0x3c0000000600780c */ /* 0x000fda0003f06070 */
[----:B------:R-:W-:-:S04]  /*5710*/  @P0 SHF.R.U32.HI R0, RZ, 0x14, R4 ;  /* 0x00000014ff000819 */ /* 0x000fc80000011604 */
[----:B------:R-:W-:-:S04]  /*5720*/  @P0 LOP3.LUT R5, R0, 0x1, RZ, 0xc0, !PT ;  /* 0x0000000100050812 */ /* 0x000fc800078ec0ff */
[----:B------:R-:W-:-:S04]  /*5730*/  @P0 IADD3 R5, PT, PT, R4, 0x487ffff, R5 ;  /* 0x0487ffff04050810 */ /* 0x000fc80007ffe005 */
[----:B------:R-:W-:-:S04]  /*5740*/  @P0 SHF.R.U32.HI R5, RZ, 0x14, R5 ;  /* 0x00000014ff050819 */ /* 0x000fc80000011605 */
[----:B------:R-:W-:Y:S01]  /*5750*/  @P0 LOP3.LUT R5, R5, 0xff, RZ, 0xc0, !PT ;  /* 0x000000ff05050812 */ /* 0x000fe200078ec0ff */
[----:B------:R-:W-:Y:S06]  /*5760*/  @P0 BRA `(.L_x_117) ;  /* 0x0000000000100947 */ /* 0x000fec0003800000 */
[----:B------:R-:W-:-:S05]  /*5770*/  FADD.FTZ R0, R6, 8192 ;  /* 0x4600000006007421 */ /* 0x000fca0000010000 */
[----:B------:R-:W-:Y:S02]  /*5780*/  LOP3.LUT P0, R5, R0, 0xff, RZ, 0xc0, !PT ;  /* 0x000000ff00057812 */ /* 0x000fe4000780c0ff */
[----:B------:R-:W-:-:S11]  /*5790*/  PRMT R0, RZ, 0x7610, R0 ;  /* 0x00007610ff007816 */ /* 0x000fd60000000000 */
[----:B------:R-:W-:Y:S05]  /*57a0*/  @!P0 BRA `(.L_x_116) ;  /* 0x00000000000c8947 */ /* 0x000fea0003800000 */
.L_x_117:
[----:B------:R-:W-:-:S04]  /*57b0*/  SHF.R.U32.HI R4, RZ, 0x18, R4 ;  /* 0x00000018ff047819 */ /* 0x000fc80000011604 */
[----:B------:R-:W-:-:S04]  /*57c0*/  LOP3.LUT R4, R5, 0x80, R4, 0xf8, !PT ;  /* 0x0000008005047812 */ /* 0x000fc800078ef804 */
[----:B------:R-:W-:-:S07]  /*57d0*/  PRMT R0, R4, 0x7610, R0 ;  /* 0x0000761004007816 */ /* 0x000fce0000000000 */
.L_x_116:
[----:B------:R-:W-:Y:S05]  /*57e0*/  BSYNC.RECONVERGENT B0 ;  /* 0x0000000000007941 */ /* 0x000fea0003800200 */
.L_x_115:
[----:B------:R0:W-:Y:S01]  /*57f0*/  STG.E.U8 desc[UR36][R2.64], R0 ;  /* 0x0000000002007986 */ /* 0x0001e2000c101124 */
[----:B------:R-:W-:Y:S05]  /*5800*/  BRA `(.L_x_104) ;  /* 0x0000000400f07947 */ /* 0x000fea0003800000 */
.L_x_113:
        /* <DEDUP_REMOVED lines=16> */
.L_x_120:
[----:B------:R-:W-:-:S04]  /*5910*/  SHF.R.U32.HI R4, RZ, 0x18, R4 ;  /* 0x00000018ff047819 */ /* 0x000fc80000011604 */
[----:B------:R-:W-:-:S04]  /*5920*/  LOP3.LUT R5, R5, 0x80, R4, 0xf8, !PT ;  /* 0x0000008005057812 */ /* 0x000fc800078ef804 */
[----:B------:R-:W-:-:S07]  /*5930*/  PRMT R0, R5, 0x7610, R0 ;  /* 0x0000761005007816 */ /* 0x000fce0000000000 */
.L_x_119:
[----:B------:R-:W-:Y:S05]  /*5940*/  BSYNC.RECONVERGENT B0 ;  /* 0x0000000000007941 */ /* 0x000fea0003800200 */
.L_x_118:
[----:B------:R0:W-:Y:S01]  /*5950*/  STG.E.U8 desc[UR36][R2.64], R0 ;  /* 0x0000000002007986 */ /* 0x0001e2000c101124 */
[----:B------:R-:W-:Y:S05]  /*5960*/  BRA `(.L_x_104) ;  /* 0x0000000400987947 */ /* 0x000fea0003800000 */
.L_x_112:
[----:B------:R-:W-:-:S09]  /*5970*/  UISETP.NE.AND UP0, UPT, UR4, 0x1c, UPT ;  /* 0x0000001c0400788c */ /* 0x000fd2000bf05270 */
[----:B------:R-:W-:Y:S05]  /*5980*/  BRA.U !UP0, `(.L_x_121) ;  /* 0x0000000108587547 */ /* 0x000fea000b800000 */
[----:B------:R-:W-:-:S09]  /*5990*/  UISETP.NE.AND UP0, UPT, UR4, 0x1d, UPT ;  /* 0x0000001d0400788c */ /* 0x000fd2000bf05270 */
[----:B------:R-:W-:Y:S05]  /*59a0*/  BRA.U !UP0, `(.L_x_122) ;  /* 0x0000000108447547 */ /* 0x000fea000b800000 */
[----:B------:R-:W-:-:S09]  /*59b0*/  UISETP.NE.AND UP0, UPT, UR4, 0x2c, UPT ;  /* 0x0000002c0400788c */ /* 0x000fd2000bf05270 */
[----:B------:R-:W-:Y:S05]  /*59c0*/  BRA.U UP0, `(.L_x_103) ;  /* 0x0000000100a87547 */ /* 0x000fea000b800000 */
[----:B------:R-:W-:-:S04]  /*59d0*/  SHF.R.U32.HI R6, RZ, 0x17, R4 ;  /* 0x00000017ff067819 */ /* 0x000fc80000011604 */
[----:B------:R-:W-:-:S04]  /*59e0*/  LOP3.LUT R5, R6, 0xff, RZ, 0xc0, !PT ;  /* 0x000000ff06057812 */ /* 0x000fc800078ec0ff */
[----:B------:R-:W-:-:S13]  /*59f0*/  ISETP.NE.AND P1, PT, R5, 0xff, PT ;  /* 0x000000ff0500780c */ /* 0x000fda0003f25270 */
[--C-:B------:R-:W-:Y:S02]  /*5a00*/  @P1 SHF.R.U32.HI R0, RZ, 0x16, R4.reuse ;  /* 0x00000016ff001819 */ /* 0x100fe40000011604 */
[----:B------:R-:W-:Y:S01]  /*5a10*/  @P1 LOP3.LUT P0, RZ, R5, 0x3fffff, R4, 0xf8, !PT ;  /* 0x003fffff05ff1812 */ /* 0x000fe2000780f804 */
[----:B------:R-:W-:Y:S01]  /*5a20*/  HFMA2 R5, -RZ, RZ, 0, 1.5199184417724609375e-05 ;  /* 0x000000ffff057431 */ /* 0x000fe200000001ff */
[----:B------:R-:W-:-:S04]  /*5a30*/  @P1 LOP3.LUT R0, R0, 0x1, RZ, 0xc0, !PT ;  /* 0x0000000100001812 */ /* 0x000fc800078ec0ff */
[----:B------:R-:W-:Y:S01]  /*5a40*/  @P1 ISETP.EQ.U32.AND P2, PT, R0, 0x1, P0 ;  /* 0x000000010000180c */ /* 0x000fe20000742070 */
[----:B------:R-:W-:Y:S01]  /*5a50*/  @P1 VIADD R0, R6, 0x1 ;  /* 0x0000000106001836 */ /* 0x000fe20000000000 */
[----:B------:R-:W-:Y:S02]  /*5a60*/  PLOP3.LUT P0, PT, PT, PT, PT, 0x80, 0x8 ;  /* 0x000000000008781c */ /* 0x000fe40003f0f070 */
[----:B------:R-:W-:-:S13]  /*5a70*/  @P1 PLOP3.LUT P0, PT, P2, PT, PT, 0x80, 0x8 ;  /* 0x000000000008181c */ /* 0x000fda000170f070 */
[----:B------:R-:W-:-:S05]  /*5a80*/  @!P0 IMAD.MOV R0, RZ, RZ, R6 ;  /* 0x000000ffff008224 */ /* 0x000fca00078e0206 */
[----:B------:R-:W-:-:S05]  /*5a90*/  @P1 MOV R5, R0 ;  /* 0x0000000000051202 */ /* 0x000fca0000000f00 */
[----:B------:R0:W-:Y:S01]  /*5aa0*/  STG.E.U8 desc[UR36][R2.64], R5 ;  /* 0x0000000502007986 */ /* 0x0001e2000c101124 */
[----:B------:R-:W-:Y:S05]  /*5ab0*/  BRA `(.L_x_104) ;  /* 0x0000000400447947 */ /* 0x000fea0003800000 */
.L_x_122:
[----:B------:R-:W0:Y:S02]  /*5ac0*/  F2I.U64.TRUNC R4, R4 ;  /* 0x0000000400047311 */ /* 0x000e24000020d800 */
[----:B0-----:R0:W-:Y:S01]  /*5ad0*/  STG.E.64 desc[UR36][R2.64], R4 ;  /* 0x0000000402007986 */ /* 0x0011e2000c101b24 */
[----:B------:R-:W-:Y:S05]  /*5ae0*/  BRA `(.L_x_104) ;  /* 0x0000000400387947 */ /* 0x000fea0003800000 */
.L_x_121:
[----:B------:R-:W0:Y:S02]  /*5af0*/  F2I.FTZ.U32.TRUNC.NTZ R5, R4 ;  /* 0x0000000400057305 */ /* 0x000e24000021f000 */
[----:B0-----:R0:W-:Y:S01]  /*5b00*/  STG.E desc[UR36][R2.64], R5 ;  /* 0x0000000502007986 */ /* 0x0011e2000c101924 */
[----:B------:R-:W-:Y:S05]  /*5b10*/  BRA `(.L_x_104) ;  /* 0x00000004002c7947 */ /* 0x000fea0003800000 */
.L_x_111:
        /* <DEDUP_REMOVED lines=10> */
.L_x_124:
[----:B------:R-:W-:Y:S01]  /*5bc0*/  FMUL.FTZ R4, R4, 1 ;  /* 0x3f80000004047820 */ /* 0x000fe20000410000 */
[----:B------:R-:W-:-:S05]  /*5bd0*/  CS2R R6, SRZ ;  /* 0x0000000000067805 */ /* 0x000fca000001ff00 */
[----:B------:R-:W0:Y:S02]  /*5be0*/  F2F.F64.F32 R4, R4 ;  /* 0x0000000400047310 */ /* 0x000e240000201800 */
[----:B0-----:R0:W-:Y:S01]  /*5bf0*/  STG.E.128 desc[UR36][R2.64], R4 ;  /* 0x0000000402007986 */ /* 0x0011e2000c101d24 */
[----:B------:R-:W-:Y:S05]  /*5c00*/  BRA `(.L_x_104) ;  /* 0x0000000000f07947 */ /* 0x000fea0003800000 */
.L_x_123:
[----:B------:R-:W-:-:S09]  /*5c10*/  UISETP.NE.AND UP0, UPT, UR4, 0xf, UPT ;  /* 0x0000000f0400788c */ /* 0x000fd2000bf05270 */
[----:B------:R-:W-:Y:S05]  /*5c20*/  BRA.U !UP0, `(.L_x_125) ;  /* 0x0000000108e07547 */ /* 0x000fea000b800000 */
[----:B------:R-:W-:-:S09]  /*5c30*/  UISETP.NE.AND UP0, UPT, UR4, 0x17, UPT ;  /* 0x000000170400788c */ /* 0x000fd2000bf05270 */
[----:B------:R-:W-:Y:S05]  /*5c40*/  BRA.U !UP0, `(.L_x_126) ;  /* 0x00000001088c7547 */ /* 0x000fea000b800000 */
[----:B------:R-:W-:-:S09]  /*5c50*/  UISETP.NE.AND UP0, UPT, UR4, 0x18, UPT ;  /* 0x000000180400788c */ /* 0x000fd2000bf05270 */
[----:B------:R-:W-:Y:S05]  /*5c60*/  BRA.U !UP0, `(.L_x_127) ;  /* 0x0000000108447547 */ /* 0x000fea000b800000 */
.L_x_103:
[----:B------:R-:W-:Y:S01]  /*5c70*/  MOV R0, 0x0 ;  /* 0x0000000000007802 */ /* 0x000fe20000000f00 */
[----:B------:R-:W0:Y:S01]  /*5c80*/  LDCU.64 UR4, c[0x4][0x108] ;  /* 0x01002100ff0477ac */ /* 0x000e220008000a00 */
[----:B------:R-:W-:Y:S02]  /*5c90*/  HFMA2 R13, -RZ, RZ, 0, 0 ;  /* 0x00000000ff0d7431 */ /* 0x000fe400000001ff */
[----:B------:R-:W-:Y:S01]  /*5ca0*/  IMAD.MOV.U32 R8, RZ, RZ, 0x65 ;  /* 0x00000065ff087424 */ /* 0x000fe200078e00ff */
[----:B------:R1:W2:Y:S01]  /*5cb0*/  LDC.64 R2, c[0x4][R0] ;  /* 0x0100000000027b82 */ /* 0x0002a20000000a00 */
[----:B------:R-:W3:Y:S01]  /*5cc0*/  LDCU.64 UR6, c[0x4][0x110] ;  /* 0x01002200ff0677ac */ /* 0x000ee20008000a00 */
[----:B------:R-:W-:Y:S01]  /*5cd0*/  IMAD.MOV.U32 R12, RZ, RZ, 0x1 ;  /* 0x00000001ff0c7424 */ /* 0x000fe200078e00ff */
[----:B------:R-:W4:Y:S01]  /*5ce0*/  LDCU.64 UR8, c[0x4][0x20] ;  /* 0x01000400ff0877ac */ /* 0x000f220008000a00 */
[----:B0-----:R-:W-:Y:S02]  /*5cf0*/  IMAD.U32 R4, RZ, RZ, UR4 ;  /* 0x00000004ff047e24 */ /* 0x001fe4000f8e00ff */
[----:B------:R-:W-:Y:S01]  /*5d00*/  IMAD.U32 R5, RZ, RZ, UR5 ;  /* 0x00000005ff057e24 */ /* 0x000fe2000f8e00ff */
[----:B---3--:R-:W-:Y:S01]  /*5d10*/  MOV R6, UR6 ;  /* 0x0000000600067c02 */ /* 0x008fe20008000f00 */
[----:B------:R-:W-:-:S02]  /*5d20*/  IMAD.U32 R7, RZ, RZ, UR7 ;  /* 0x00000007ff077e24 */ /* 0x000fc4000f8e00ff */
[----:B----4-:R-:W-:Y:S01]  /*5d30*/  IMAD.U32 R10, RZ, RZ, UR8 ;  /* 0x00000008ff0a7e24 */ /* 0x010fe2000f8e00ff */
[----:B-1----:R-:W-:-:S07]  /*5d40*/  MOV R11, UR9 ;  /* 0x00000009000b7c02 */ /* 0x002fce0008000f00 */
[----:B------:R-:W-:-:S07]  /*5d50*/  LEPC R20, `(.L_x_128) ;  /* 0x000000001014794e */ /* 0x000fce0000000000 */
[----:B--2---:R-:W-:Y:S05]  /*5d60*/  CALL.ABS.NOINC R2 ;  /* 0x0000000002007343 */ /* 0x004fea0003c00000 */
.L_x_128:
[----:B------:R-:W-:Y:S05]  /*5d70*/  BRA `(.L_x_104) ;  /* 0x0000000000947947 */ /* 0x000fea0003800000 */
.L_x_127:
[----:B------:R-:W-:Y:S01]  /*5d80*/  LOP3.LUT R6, R4, 0x7fffffff, RZ, 0xc0, !PT ;  /* 0x7fffffff04067812 */ /* 0x000fe200078ec0ff */
[----:B------:R-:W-:Y:S01]  /*5d90*/  BSSY.RECONVERGENT B0, `(.L_x_129) ;  /* 0x000000b000007945 */ /* 0x000fe20003800200 */
[----:B------:R-:W-:Y:S01]  /*5da0*/  SHF.R.U32.HI R7, RZ, 0x18, R4 ;  /* 0x00000018ff077819 */ /* 0x000fe20000011604 */
[----:B------:R-:W-:Y:S01]  /*5db0*/  IMAD.MOV.U32 R0, RZ, RZ, 0x7f ;  /* 0x0000007fff007424 */ /* 0x000fe200078e00ff */
[----:B------:R-:W-:-:S13]  /*5dc0*/  ISETP.GT.U32.AND P0, PT, R6, 0x43efffff, PT ;  /* 0x43efffff0600780c */ /* 0x000fda0003f04070 */
[----:B------:R-:W-:Y:S05]  /*5dd0*/  @P0 BRA `(.L_x_130) ;  /* 0x0000000000180947 */ /* 0x000fea0003800000 */
[----:B------:R-:W-:-:S13]  /*5de0*/  ISETP.GE.U32.AND P0, PT, R6, 0x3c800000, PT ;  /* 0x3c8000000600780c */ /* 0x000fda0003f06070 */
[----:B------:R-:W-:-:S04]  /*5df0*/  @P0 SHF.R.U32.HI R0, RZ, 0x14, R4 ;  /* 0x00000014ff000819 */ /* 0x000fc80000011604 */
[----:B------:R-:W-:-:S04]  /*5e00*/  @P0 LOP3.LUT R5, R0, 0x1, RZ, 0xc0, !PT ;  /* 0x0000000100050812 */ /* 0x000fc800078ec0ff */
[----:B------:R-:W-:-:S04]  /*5e10*/  @P0 IADD3 R0, PT, PT, R4, 0x407ffff, R5 ;  /* 0x0407ffff04000810 */ /* 0x000fc80007ffe005 */
[----:B------:R-:W-:Y:S01]  /*5e20*/  @P0 SHF.R.U32.HI R0, RZ, 0x14, R0 ;  /* 0x00000014ff000819 */ /* 0x000fe20000011600 */
[----:B------:R-:W-:-:S07]  /*5e30*/  @!P0 FADD.FTZ R0, R6, 16384 ;  /* 0x4680000006008421 */ /* 0x000fce0000010000 */
.L_x_130:
[----:B------:R-:W-:Y:S05]  /*5e40*/  BSYNC.RECONVERGENT B0 ;  /* 0x0000000000007941 */ /* 0x000fea0003800200 */
.L_x_129:
[----:B------:R-:W-:-:S05]  /*5e50*/  LOP3.LUT R5, R0, 0x80, R7, 0xf8, !PT ;  /* 0x0000008000057812 */ /* 0x000fca00078ef807 */
[----:B------:R0:W-:Y:S01]  /*5e60*/  STG.E.U8 desc[UR36][R2.64], R5 ;  /* 0x0000000502007986 */ /* 0x0001e2000c101124 */
[----:B------:R-:W-:Y:S05]  /*5e70*/  BRA `(.L_x_104) ;  /* 0x0000000000547947 */ /* 0x000fea0003800000 */
.L_x_126:
[----:B------:R-:W-:Y:S01]  /*5e80*/  LOP3.LUT R6, R4, 0x7fffffff, RZ, 0xc0, !PT ;  /* 0x7fffffff04067812 */ /* 0x000fe200078ec0ff */
[----:B------:R-:W-:Y:S03]  /*5e90*/  BSSY.RECONVERGENT B0, `(.L_x_131) ;  /* 0x000000d000007945 */ /* 0x000fe60003800200 */
[----:B------:R-:W-:-:S13]  /*5ea0*/  ISETP.GT.U32.AND P0, PT, R6, 0x477fffff, PT ;  /* 0x477fffff0600780c */ /* 0x000fda0003f04070 */
[----:B------:R-:W-:Y:S05]  /*5eb0*/  @P0 BRA `(.L_x_132) ;  /* 0x00000000001c0947 */ /* 0x000fea0003800000 */
[----:B------:R-:W-:-:S13]  /*5ec0*/  ISETP.GE.U32.AND P0, PT, R6, 0x38800000, PT ;  /* 0x388000000600780c */ /* 0x000fda0003f06070 */
[----:B------:R-:W-:-:S04]  /*5ed0*/  @P0 SHF.R.U32.HI R0, RZ, 0x15, R4 ;  /* 0x00000015ff000819 */ /* 0x000fc80000011604 */
[----:B------:R-:W-:-:S04]  /*5ee0*/  @P0 LOP3.LUT R5, R0, 0x1, RZ, 0xc0, !PT ;  /* 0x0000000100050812 */ /* 0x000fc800078ec0ff */
[----:B------:R-:W-:-:S04]  /*5ef0*/  @P0 IADD3 R0, PT, PT, R4, 0x80fffff, R5 ;  /* 0x080fffff04000810 */ /* 0x000fc80007ffe005 */
[----:B------:R-:W-:Y:S01]  /*5f00*/  @P0 SHF.R.U32.HI R0, RZ, 0x15, R0 ;  /* 0x00000015ff000819 */ /* 0x000fe20000011600 */
[----:B------:R-:W-:Y:S01]  /*5f10*/  @!P0 FADD.FTZ R0, R6, 128 ;  /* 0x4300000006008421 */ /* 0x000fe20000010000 */
[----:B------:R-:W-:Y:S06]  /*5f20*/  BRA `(.L_x_133) ;  /* 0x00000000000c7947 */ /* 0x000fec0003800000 */
.L_x_132:
[----:B------:R-:W-:Y:S01]  /*5f30*/  IMAD.MOV.U32 R0, RZ, RZ, 0x7f ;  /* 0x0000007fff007424 */ /* 0x000fe200078e00ff */
[----:B------:R-:W-:-:S04]  /*5f40*/  ISETP.GT.U32.AND P0, PT, R6, 0x7f800000, PT ;  /* 0x7f8000000600780c */ /* 0x000fc80003f04070 */
[----:B------:R-:W-:-:S09]  /*5f50*/  SEL R0, R0, 0x7c, P0 ;  /* 0x0000007c00007807 */ /* 0x000fd20000000000 */
.L_x_133:
[----:B------:R-:W-:Y:S05]  /*5f60*/  BSYNC.RECONVERGENT B0 ;  /* 0x0000000000007941 */ /* 0x000fea0003800200 */
.L_x_131:
[----:B------:R-:W-:-:S04]  /*5f70*/  SHF.R.U32.HI R5, RZ, 0x18, R4 ;  /* 0x00000018ff057819 */ /* 0x000fc80000011604 */
[----:B------:R-:W-:-:S05]  /*5f80*/  LOP3.LUT R5, R0, 0x80, R5, 0xf8, !PT ;  /* 0x0000008000057812 */ /* 0x000fca00078ef805 */
[----:B------:R0:W-:Y:S01]  /*5f90*/  STG.E.U8 desc[UR36][R2.64], R5 ;  /* 0x0000000502007986 */ /* 0x0001e2000c101124 */
[----:B------:R-:W-:Y:S05]  /*5fa0*/  BRA `(.L_x_104) ;  /* 0x0000000000087947 */ /* 0x000fea0003800000 */
.L_x_125:
[----:B------:R-:W-:-:S05]  /*5fb0*/  F2FP.BF16.F32.PACK_AB R4, RZ, R4 ;  /* 0x00000004ff04723e */ /* 0x000fca00000010ff */
[----:B------:R0:W-:Y:S02]  /*5fc0*/  STG.E.U16 desc[UR36][R2.64], R4 ;  /* 0x0000000402007986 */ /* 0x0001e4000c101524 */
.L_x_104:
[----:B------:R-:W-:-:S07]  /*5fd0*/  IADD3 R17, PT, PT, R17, 0x80, RZ ;  /* 0x0000008011117810 */ /* 0x000fce0007ffe0ff */
.L_x_69:
[----:B------:R-:W-:Y:S05]  /*5fe0*/  BSYNC.RECONVERGENT B7 ;  /* 0x0000000000077941 */ /* 0x000fea0003800200 */
.L_x_68:
[----:B------:R-:W5:Y:S01]  /*5ff0*/  LDCU UR4, c[0x0][0x380] ;  /* 0x00007000ff0477ac */ /* 0x000f620008000800 */
[----:B------:R-:W-:Y:S01]  /*6000*/  BSSY.RECONVERGENT B7, `(.L_x_134) ;  /* 0x00002f7000077945 */ /* 0x000fe20003800200 */
[----:B-----5:R-:W-:-:S13]  /*6010*/  ISETP.GE.AND P0, PT, R17, UR4, PT ;  /* 0x0000000411007c0c */ /* 0x020fda000bf06270 */
[----:B------:R-:W-:Y:S05]  /*6020*/  @P0 BRA `(.L_x_135) ;  /* 0x0000002c00d00947 */ /* 0x000fea0003800000 */
[----:B------:R-:W5:Y:S01]  /*6030*/  LDCU UR4, c[0x0][0x388] ;  /* 0x00007100ff0477ac */ /* 0x000f620008000800 */
[----:B0--34-:R-:W-:Y:S02]  /*6040*/  IMAD.MOV.U32 R0, RZ, RZ, RZ ;  /* 0x000000ffff007224 */ /* 0x019fe400078e00ff */
[----:B------:R-:W-:Y:S01]  /*6050*/  IMAD.MOV.U32 R16, RZ, RZ, RZ ;  /* 0x000000ffff107224 */ /* 0x000fe200078e00ff */
[----:B-----5:R-:W-:-:S09]  /*6060*/  UISETP.NE.AND UP0, UPT, UR4, URZ, UPT ;  /* 0x000000ff0400728c */ /* 0x020fd2000bf05270 */
[----:B------:R-:W-:Y:S05]  /*6070*/  BRA.U !UP0, `(.L_x_136) ;  /* 0x0000001108a87547 */ /* 0x000fea000b800000 */
[----:B------:R-:W1:Y:S01]  /*6080*/  LDCU.64 UR4, c[0x0][0x390] ;  /* 0x00007200ff0477ac */ /* 0x000e620008000a00 */
[----:B------:R-:W-:Y:S01]  /*6090*/  MOV R16, RZ ;  /* 0x000000ff00107202 */ /* 0x000fe20000000f00 */
[----:B------:R-:W0:Y:S01]  /*60a0*/  LDCU UR6, c[0x0][0x38c] ;  /* 0x00007180ff0677ac */ /* 0x000e220008000800 */
[----:B------:R-:W3:Y:S01]  /*60b0*/  LDCU.64 UR8, c[0x0][0x4b8] ;  /* 0x00009700ff0877ac */ /* 0x000ee20008000a00 */
[----:B------:R-:W-:Y:S02]  /*60c0*/  UISETP.NE.AND UP0, UPT, UR40, URZ, UPT ;  /* 0x000000ff2800728c */ /* 0x000fe4000bf05270 */
[----:B-12---:R-:W-:-:S05]  /*60d0*/  IMAD.HI.U32 R2, R17, UR4, R16 ;  /* 0x0000000411027c27 */ /* 0x006fca000f8e0010 */
[----:B------:R-:W-:-:S05]  /*60e0*/  SHF.R.U32.HI R3, RZ, UR5, R2 ;  /* 0x00000005ff037c19 */ /* 0x000fca0008011602 */
[----:B------:R-:W-:-:S04]  /*60f0*/  IMAD.MOV R0, RZ, RZ, -R3 ;  /* 0x000000ffff007224 */ /* 0x000fc800078e0a03 */
[----:B0-----:R-:W-:-:S04]  /*6100*/  IMAD R0, R0, UR6, R17 ;  /* 0x0000000600007c24 */ /* 0x001fc8000f8e0211 */
[C---:B---3--:R-:W-:Y:S02]  /*6110*/  IMAD R16, R0.reuse, UR8, RZ ;  /* 0x0000000800107c24 */ /* 0x048fe4000f8e02ff */
        /* <DEDUP_REMOVED lines=288> */
.L_x_136:
[----:B------:R-:W1:Y:S01]  /*7320*/  LDCU.64 UR6, c[0x0][0x588] ;  /* 0x0000b100ff0677ac */ /* 0x000e620008000a00 */
[----:B------:R-:W-:Y:S01]  /*7330*/  BSSY.RECONVERGENT B6, `(.L_x_137) ;  /* 0x00000dd000067945 */ /* 0x000fe20003800200 */
[----:B------:R-:W-:-:S04]  /*7340*/  UPRMT UR4, UR42, 0x9910, URZ ;  /* 0x000099102a047896 */ /* 0x000fc800080000ff */
[----:B------:R-:W-:Y:S01]  /*7350*/  UISETP.GT.AND UP0, UPT, UR4, 0x9, UPT ;  /* 0x000000090400788c */ /* 0x000fe2000bf04270 */
[----:B-12---:R-:W-:-:S05]  /*7360*/  IADD3 R2, P0, PT, R0, UR6, RZ ;  /* 0x0000000600027c10 */ /* 0x006fca000ff1e0ff */
        /* <DEDUP_REMOVED lines=13> */
.L_x_141:
[----:B------:R-:W2:Y:S02]  /*7440*/  LDG.E.U8 R0, desc[UR36][R2.64] ;  /* 0x0000002402007981 */ /* 0x000ea4000c1e1100 */
[----:B--2---:R-:W-:Y:S01]  /*7450*/  I2FP.F32.U32 R0, R0 ;  /* 0x0000000000007245 */ /* 0x004fe20000201000 */
[----:B------:R-:W-:Y:S06]  /*7460*/  BRA `(.L_x_143) ;  /* 0x0000000c00247947 */ /* 0x000fec0003800000 */
.L_x_140:
[----:B------:R-:W-:-:S09]  /*7470*/  UISETP.NE.AND UP0, UPT, UR4, 0x2, UPT ;  /* 0x000000020400788c */ /* 0x000fd2000bf05270 */
[----:B------:R-:W-:Y:S05]  /*7480*/  BRA.U !UP0, `(.L_x_144) ;  /* 0x0000000108287547 */ /* 0x000fea000b800000 */
[----:B------:R-:W-:-:S09]  /*7490*/  UISETP.NE.AND UP0, UPT, UR4, 0x3, UPT ;  /* 0x000000030400788c */ /* 0x000fd2000bf05270 */
[----:B------:R-:W-:Y:S05]  /*74a0*/  BRA.U !UP0, `(.L_x_145) ;  /* 0x0000000108147547 */ /* 0x000fea000b800000 */
[----:B------:R-:W-:-:S09]  /*74b0*/  UISETP.NE.AND UP0, UPT, UR4, 0x4, UPT ;  /* 0x000000040400788c */ /* 0x000fd2000bf05270 */
[----:B------:R-:W-:Y:S05]  /*74c0*/  BRA.U UP0, `(.L_x_142) ;  /* 0x0000000900b07547 */ /* 0x000fea000b800000 */
[----:B------:R-:W2:Y:S02]  /*74d0*/  LDG.E.64 R2, desc[UR36][R2.64] ;  /* 0x0000002402027981 */ /* 0x000ea4000c1e1b00 */
[----:B--2---:R3:W4:Y:S01]  /*74e0*/  I2F.S64 R0, R2 ;  /* 0x0000000200007312 */ /* 0x0047220000301400 */
[----:B------:R-:W-:Y:S05]  /*74f0*/  BRA `(.L_x_143) ;  /* 0x0000000c00007947 */ /* 0x000fea0003800000 */
.L_x_145:
[----:B------:R-:W2:Y:S02]  /*7500*/  LDG.E R0, desc[UR36][R2.64] ;  /* 0x0000002402007981 */ /* 0x000ea4000c1e1900 */
[----:B--2---:R-:W-:Y:S01]  /*7510*/  I2FP.F32.S32 R0, R0 ;  /* 0x0000000000007245 */ /* 0x004fe20000201400 */
[----:B------:R-:W-:Y:S06]  /*7520*/  BRA `(.L_x_143) ;  /* 0x0000000800f47947 */ /* 0x000fec0003800000 */
.L_x_144:
[----:B------:R-:W2:Y:S02]  /*7530*/  LDG.E.U16 R0, desc[UR36][R2.64] ;  /* 0x0000002402007981 */ /* 0x000ea4000c1e1500 */
[----:B--2---:R-:W2:Y:S01]  /*7540*/  I2F.S16 R0, R0 ;  /* 0x0000000000007306 */ /* 0x004ea20000101400 */
[----:B------:R-:W-:Y:S05]  /*7550*/  BRA `(.L_x_143) ;  /* 0x0000000800e87947 */ /* 0x000fea0003800000 */
.L_x_139:
        /* <DEDUP_REMOVED lines=8> */
.L_x_147:
[----:B------:R-:W2:Y:S02]  /*75e0*/  LDG.E.U16 R0, desc[UR36][R2.64] ;  /* 0x0000002402007981 */ /* 0x000ea4000c1e1500 */
[----:B--2---:R-:W-:Y:S01]  /*75f0*/  HADD2.F32 R0, -RZ, R0.H0_H0 ;  /* 0x20000000ff007230 */ /* 0x004fe20000004100 */
[----:B------:R-:W-:Y:S06]  /*7600*/  BRA `(.L_x_143) ;  /* 0x0000000800bc7947 */ /* 0x000fec0003800000 */
.L_x_146:
        /* <DEDUP_REMOVED lines=8> */
.L_x_149:
[----:B------:R-:W2:Y:S02]  /*7690*/  LDG.E.U16 R0, desc[UR36][R2.64] ;  /* 0x0000002402007981 */ /* 0x000ea4000c1e1500 */
[----:B--2---:R-:W-:Y:S01]  /*76a0*/  HADD2.F32 R0, -RZ, R0.H0_H0 ;  /* 0x20000000ff007230 */ /* 0x004fe20000004100 */
[----:B------:R-:W-:Y:S06]  /*76b0*/  BRA `(.L_x_143) ;  /* 0x0000000800907947 */ /* 0x000fec0003800000 */
.L_x_148:
[----:B------:R-:W2:Y:S01]  /*76c0*/  LDG.E.64 R2, desc[UR36][R2.64] ;  /* 0x0000002402027981 */ /* 0x000ea2000c1e1b00 */
[----:B------:R-:W-:Y:S01]  /*76d0*/  UMOV UR4, 0xf0000000 ;  /* 0xf000000000047882 */ /* 0x000fe20000000000 */
[----:B------:R-:W-:Y:S01]  /*76e0*/  UMOV UR5, 0x380fffff ;  /* 0x380fffff00057882 */ /* 0x000fe20000000000 */
[----:B--2---:R-:W0:Y:S01]  /*76f0*/  F2F.F32.F64 R0, R2 ;  /* 0x0000000200007310 */ /* 0x004e220000301000 */
[----:B------:R-:W-:-:S14]  /*7700*/  DSETP.GEU.AND P0, PT, |R2|, UR4, PT ;  /* 0x0000000402007e2a */ /* 0x000fdc000bf0e200 */
[----:B0-----:R-:W-:Y:S01]  /*7710*/  @!P0 FMUL R0, R0, 1.175494350822287508e-38 ;  /* 0x0080000000008820 */ /* 0x001fe20000400000 */
[----:B------:R-:W-:Y:S06]  /*7720*/  BRA `(.L_x_143) ;  /* 0x0000000800747947 */ /* 0x000fec0003800000 */
.L_x_138:
        /* <DEDUP_REMOVED lines=12> */
.L_x_152:
[----:B------:R-:W2:Y:S01]  /*77f0*/  LDG.E.64 R2, desc[UR36][R2.64] ;  /* 0x0000002402027981 */ /* 0x000ea2000c1e1b00 */
[----:B------:R-:W-:Y:S01]  /*7800*/  UMOV UR4, 0xf0000000 ;  /* 0xf000000000047882 */ /* 0x000fe20000000000 */
[----:B------:R-:W-:Y:S01]  /*7810*/  UMOV UR5, 0x380fffff ;  /* 0x380fffff00057882 */ /* 0x000fe20000000000 */
[----:B--2---:R-:W0:Y:S01]  /*7820*/  F2F.F32.F64 R0, R2 ;  /* 0x0000000200007310 */ /* 0x004e220000301000 */
[----:B------:R-:W-:-:S14]  /*7830*/  DSETP.GEU.AND P0, PT, |R2|, UR4, PT ;  /* 0x0000000402007e2a */ /* 0x000fdc000bf0e200 */
[----:B0-----:R-:W-:Y:S01]  /*7840*/  @!P0 FMUL R0, R0, 1.175494350822287508e-38 ;  /* 0x0080000000008820 */ /* 0x001fe20000400000 */
[----:B------:R-:W-:Y:S06]  /*7850*/  BRA `(.L_x_143) ;  /* 0x0000000800287947 */ /* 0x000fec0003800000 */
.L_x_151:
        /* <DEDUP_REMOVED lines=25> */
.L_x_154:
        /* <DEDUP_REMOVED lines=12> */
.L_x_153:
[----:B------:R-:W2:Y:S02]  /*7ab0*/  LDG.E.U16 R0, desc[UR36][R2.64] ;  /* 0x0000002402007981 */ /* 0x000ea4000c1e1500 */
[----:B--2---:R-:W-:Y:S01]  /*7ac0*/  SHF.L.U32 R0, R0, 0x10, RZ ;  /* 0x0000001000007819 */ /* 0x004fe200000006ff */
[----:B------:R-:W-:Y:S06]  /*7ad0*/  BRA `(.L_x_143) ;  /* 0x0000000400887947 */ /* 0x000fec0003800000 */
.L_x_150:
        /* <DEDUP_REMOVED lines=11> */
.L_x_157:
        /* <DEDUP_REMOVED lines=20> */
.L_x_159:
[----:B------:R-:W-:Y:S05]  /*7cd0*/  BSYNC.RECONVERGENT B0 ;  /* 0x0000000000007941 */ /* 0x000fea0003800200 */
.L_x_158:
[----:B------:R-:W-:Y:S01]  /*7ce0*/  IMAD.SHL.U32 R0, R0, 0x100000, RZ ;  /* 0x0010000000007824 */ /* 0x000fe200078e00ff */
[----:B------:R-:W-:-:S04]  /*7cf0*/  LEA R2, R2, 0x3b800000, 0x17 ;  /* 0x3b80000002027811 */ /* 0x000fc800078eb8ff */
[----:B------:R-:W-:Y:S01]  /*7d00*/  LOP3.LUT R0, R2, R0, R7, 0xfe, !PT ;  /* 0x0000000002007212 */ /* 0x000fe200078efe07 */
[----:B------:R-:W-:Y:S06]  /*7d10*/  BRA `(.L_x_143) ;  /* 0x0000000000f87947 */ /* 0x000fec0003800000 */
.L_x_156:
        /* <DEDUP_REMOVED lines=20> */
.L_x_161:
[----:B------:R-:W-:Y:S05]  /*7e60*/  BSYNC.RECONVERGENT B0 ;  /* 0x0000000000007941 */ /* 0x000fea0003800200 */
.L_x_160:
[----:B------:R-:W-:Y:S01]  /*7e70*/  IMAD.SHL.U32 R0, R0, 0x200000, RZ ;  /* 0x0020000000007824 */ /* 0x000fe200078e00ff */
[----:B------:R-:W-:-:S04]  /*7e80*/  LEA R2, R2, 0x37800000, 0x17 ;  /* 0x3780000002027811 */ /* 0x000fc800078eb8ff */
[----:B------:R-:W-:Y:S01]  /*7e90*/  LOP3.LUT R0, R2, R0, R7, 0xfe, !PT ;  /* 0x0000000002007212 */ /* 0x000fe200078efe07 */
[----:B------:R-:W-:Y:S06]  /*7ea0*/  BRA `(.L_x_143) ;  /* 0x0000000000947947 */ /* 0x000fec0003800000 */
.L_x_155:
        /* <DEDUP_REMOVED lines=14> */
.L_x_142:
        /* <DEDUP_REMOVED lines=16> */
.L_x_164:
[----:B------:R-:W-:Y:S01]  /*8090*/  IMAD.MOV.U32 R0, RZ, RZ, RZ ;  /* 0x000000ffff007224 */ /* 0x000fe200078e00ff */
[----:B------:R-:W-:Y:S06]  /*80a0*/  BRA `(.L_x_143) ;  /* 0x0000000000147947 */ /* 0x000fec0003800000 */
.L_x_163:
[----:B------:R-:W2:Y:S02]  /*80b0*/  LDG.E.64 R2, desc[UR36][R2.64] ;  /* 0x0000002402027981 */ /* 0x000ea4000c1e1b00 */
[----:B--2---:R0:W1:Y:S01]  /*80c0*/  I2F.U64 R0, R2 ;  /* 0x0000000200007312 */ /* 0x0040620000301000 */
[----:B------:R-:W-:Y:S05]  /*80d0*/  BRA `(.L_x_143) ;  /* 0x0000000000087947 */ /* 0x000fea0003800000 */
.L_x_162:
[----:B------:R-:W2:Y:S02]  /*80e0*/  LDG.E R0, desc[UR36][R2.64] ;  /* 0x0000002402007981 */ /* 0x000ea4000c1e1900 */
[----:B--2---:R-:W-:-:S07]  /*80f0*/  I2FP.F32.U32 R0, R0 ;  /* 0x0000000000007245 */ /* 0x004fce0000201000 */
.L_x_143:
[----:B------:R-:W-:Y:S05]  /*8100*/  BSYNC.RECONVERGENT B6 ;  /* 0x0000000000067941 */ /* 0x000fea0003800200 */
.L_x_137:
[----:B------:R-:W1:Y:S01]  /*8110*/  LDCU UR5, c[0x0][0x590] ;  /* 0x0000b200ff0577ac */ /* 0x000e620008000800 */
[----:B------:R-:W-:Y:S01]  /*8120*/  MOV R4, 0x3f800000 ;  /* 0x3f80000000047802 */ /* 0x000fe20000000f00 */
[----:B------:R-:W0:Y:S01]  /*8130*/  LDCU.64 UR6, c[0x0][0x580] ;  /* 0x0000b000ff0677ac */ /* 0x000e220008000a00 */
[----:B------:R-:W-:-:S04]  /*8140*/  UPRMT UR4, UR41, 0x9910, URZ ;  /* 0x0000991029047896 */ /* 0x000fc800080000ff */
[----:B------:R-:W-:Y:S01]  /*8150*/  UISETP.GT.AND UP0, UPT, UR4, 0x9, UPT ;  /* 0x000000090400788c */ /* 0x000fe2000bf04270 */
[----:B-12-45:R-:W-:Y:S02]  /*8160*/  FSETP.GT.FTZ.AND P0, PT, R0, UR5, PT ;  /* 0x0000000500007c0b */ /* 0x036fe4000bf14000 */
[----:B0--3--:R-:W-:-:S05]  /*8170*/  IADD3 R2, P1, PT, R16, UR6, RZ ;  /* 0x0000000610027c10 */ /* 0x009fca000ff3e0ff */
        /* <DEDUP_REMOVED lines=16> */
.L_x_168:
[----:B------:R-:W0:Y:S02]  /*8280*/  F2I.S64.TRUNC R4, R4 ;  /* 0x0000000400047311 */ /* 0x000e24000020d900 */
[----:B0-----:R-:W-:-:S05]  /*8290*/  IMAD.MOV.U32 R7, RZ, RZ, R4 ;  /* 0x000000ffff077224 */ /* 0x001fca00078e0004 */
[----:B------:R0:W-:Y:S01]  /*82a0*/  STG.E.U8 desc[UR36][R2.64], R7 ;  /* 0x0000000702007986 */ /* 0x0001e2000c101124 */
[----:B------:R-:W-:Y:S05]  /*82b0*/  BRA `(.L_x_170) ;  /* 0x0000000c00287947 */ /* 0x000fea0003800000 */
.L_x_167:
        /* <DEDUP_REMOVED lines=9> */
.L_x_172:
[----:B------:R-:W0:Y:S02]  /*8350*/  F2I.FTZ.TRUNC.NTZ R5, R4 ;  /* 0x0000000400057305 */ /* 0x000e24000021f100 */
[----:B0-----:R0:W-:Y:S01]  /*8360*/  STG.E desc[UR36][R2.64], R5 ;  /* 0x0000000502007986 */ /* 0x0011e2000c101924 */
[----:B------:R-:W-:Y:S05]  /*8370*/  BRA `(.L_x_170) ;  /* 0x0000000800f87947 */ /* 0x000fea0003800000 */
.L_x_171:
[----:B------:R-:W0:Y:S02]  /*8380*/  F2I.FTZ.TRUNC.NTZ R5, R4 ;  /* 0x0000000400057305 */ /* 0x000e24000021f100 */
[----:B0-----:R0:W-:Y:S01]  /*8390*/  STG.E.U16 desc[UR36][R2.64], R5 ;  /* 0x0000000502007986 */ /* 0x0011e2000c101524 */
[----:B------:R-:W-:Y:S05]  /*83a0*/  BRA `(.L_x_170) ;  /* 0x0000000800ec7947 */ /* 0x000fea0003800000 */
.L_x_166:
        /* <DEDUP_REMOVED lines=8> */
.L_x_174:
[----:B------:R-:W-:-:S05]  /*8430*/  F2FP.F16.F32.PACK_AB R4, RZ, R4 ;  /* 0x00000004ff04723e */ /* 0x000fca00000000ff */
[----:B------:R0:W-:Y:S01]  /*8440*/  STG.E.U16 desc[UR36][R2.64], R4 ;  /* 0x0000000402007986 */ /* 0x0001e2000c101524 */
[----:B------:R-:W-:Y:S05]  /*8450*/  BRA `(.L_x_170) ;  /* 0x0000000800c07947 */ /* 0x000fea0003800000 */
.L_x_173:
        /* <DEDUP_REMOVED lines=9> */
.L_x_176:
[----:B------:R-:W-:-:S04]  /*84f0*/  F2FP.F16.F32.PACK_AB R5, RZ, R4 ;  /* 0x00000004ff05723e */ /* 0x000fc800000000ff */
[----:B------:R-:W-:-:S05]  /*8500*/  PRMT R5, R5, 0x5410, RZ ;  /* 0x0000541005057816 */ /* 0x000fca00000000ff */
[----:B------:R0:W-:Y:S01]  /*8510*/  STG.E desc[UR36][R2.64], R5 ;  /* 0x0000000502007986 */ /* 0x0001e2000c101924 */
[----:B------:R-:W-:Y:S05]  /*8520*/  BRA `(.L_x_170) ;  /* 0x00000008008c7947 */ /* 0x000fea0003800000 */
.L_x_175:
[----:B------:R-:W-:-:S06]  /*8530*/  FMUL.FTZ R4, R4, 1 ;  /* 0x3f80000004047820 */ /* 0x000fcc0000410000 */
[----:B------:R-:W0:Y:S02]  /*8540*/  F2F.F64.F32 R4, R4 ;  /* 0x0000000400047310 */ /* 0x000e240000201800 */
[----:B0-----:R0:W-:Y:S01]  /*8550*/  STG.E.64 desc[UR36][R2.64], R4 ;  /* 0x0000000402007986 */ /* 0x0011e2000c101b24 */
[----:B------:R-:W-:Y:S05]  /*8560*/  BRA `(.L_x_170) ;  /* 0x00000008007c7947 */ /* 0x000fea0003800000 */
.L_x_165:
        /* <DEDUP_REMOVED lines=13> */
.L_x_180:
        /* <DEDUP_REMOVED lines=16> */
.L_x_183:
[----:B------:R-:W-:-:S04]  /*8740*/  SHF.R.U32.HI R4, RZ, 0x18, R4 ;  /* 0x00000018ff047819 */ /* 0x000fc80000011604 */
[----:B------:R-:W-:-:S04]  /*8750*/  LOP3.LUT R4, R5, 0x80, R4, 0xf8, !PT ;  /* 0x0000008005047812 */ /* 0x000fc800078ef804 */
[----:B------:R-:W-:-:S07]  /*8760*/  PRMT R0, R4, 0x7610, R0 ;  /* 0x0000761004007816 */ /* 0x000fce0000000000 */
.L_x_182:
[----:B------:R-:W-:Y:S05]  /*8770*/  BSYNC.RECONVERGENT B0 ;  /* 0x0000000000007941 */ /* 0x000fea0003800200 */
.L_x_181:
[----:B------:R0:W-:Y:S01]  /*8780*/  STG.E.U8 desc[UR36][R2.64], R0 ;  /* 0x0000000002007986 */ /* 0x0001e2000c101124 */
[----:B------:R-:W-:Y:S05]  /*8790*/  BRA `(.L_x_170) ;  /* 0x0000000400f07947 */ /* 0x000fea0003800000 */
.L_x_179:
        /* <DEDUP_REMOVED lines=16> */
.L_x_186:
[----:B------:R-:W-:-:S04]  /*88a0*/  SHF.R.U32.HI R4, RZ, 0x18, R4 ;  /* 0x00000018ff047819 */ /* 0x000fc80000011604 */
[----:B------:R-:W-:-:S04]  /*88b0*/  LOP3.LUT R5, R5, 0x80, R4, 0xf8, !PT ;  /* 0x0000008005057812 */ /* 0x000fc800078ef804 */
[----:B------:R-:W-:-:S07]  /*88c0*/  PRMT R0, R5, 0x7610, R0 ;  /* 0x0000761005007816 */ /* 0x000fce0000000000 */
.L_x_185:
[----:B------:R-:W-:Y:S05]  /*88d0*/  BSYNC.RECONVERGENT B0 ;  /* 0x0000000000007941 */ /* 0x000fea0003800200 */
.L_x_184:
[----:B------:R0:W-:Y:S01]  /*88e0*/  STG.E.U8 desc[UR36][R2.64], R0 ;  /* 0x0000000002007986 */ /* 0x0001e2000c101124 */
[----:B------:R-:W-:Y:S05]  /*88f0*/  BRA `(.L_x_170) ;  /* 0x0000000400987947 */ /* 0x000fea0003800000 */
.L_x_178:
        /* <DEDUP_REMOVED lines=21> */
.L_x_188:
[----:B------:R-:W0:Y:S02]  /*8a50*/  F2I.U64.TRUNC R4, R4 ;  /* 0x0000000400047311 */ /* 0x000e24000020d800 */
[----:B0-----:R0:W-:Y:S01]  /*8a60*/  STG.E.64 desc[UR36][R2.64], R4 ;  /* 0x0000000402007986 */ /* 0x0011e2000c101b24 */
[----:B------:R-:W-:Y:S05]  /*8a70*/  BRA `(.L_x_170) ;  /* 0x0000000400387947 */ /* 0x000fea0003800000 */
.L_x_187:
[----:B------:R-:W0:Y:S02]  /*8a80*/  F2I.FTZ.U32.TRUNC.NTZ R5, R4 ;  /* 0x0000000400057305 */ /* 0x000e24000021f000 */
[----:B0-----:R0:W-:Y:S01]  /*8a90*/  STG.E desc[UR36][R2.64], R5 ;  /* 0x0000000502007986 */ /* 0x0011e2000c101924 */
[----:B------:R-:W-:Y:S05]  /*8aa0*/  BRA `(.L_x_170) ;  /* 0x00000004002c7947 */ /* 0x000fea0003800000 */
.L_x_177:
        /* <DEDUP_REMOVED lines=10> */
.L_x_190:
[----:B------:R-:W-:Y:S01]  /*8b50*/  FMUL.FTZ R4, R4, 1 ;  /* 0x3f80000004047820 */ /* 0x000fe20000410000 */
[----:B------:R-:W-:-:S05]  /*8b60*/  CS2R R6, SRZ ;  /* 0x0000000000067805 */ /* 0x000fca000001ff00 */
[----:B------:R-:W0:Y:S02]  /*8b70*/  F2F.F64.F32 R4, R4 ;  /* 0x0000000400047310 */ /* 0x000e240000201800 */
[----:B0-----:R4:W-:Y:S01]  /*8b80*/  STG.E.128 desc[UR36][R2.64], R4 ;  /* 0x0000000402007986 */ /* 0x0019e2000c101d24 */
[----:B------:R-:W-:Y:S05]  /*8b90*/  BRA `(.L_x_170) ;  /* 0x0000000000f07947 */ /* 0x000fea0003800000 */
.L_x_189:
[----:B------:R-:W-:-:S09]  /*8ba0*/  UISETP.NE.AND UP0, UPT, UR4, 0xf, UPT ;  /* 0x0000000f0400788c */ /* 0x000fd2000bf05270 */
[----:B------:R-:W-:Y:S05]  /*8bb0*/  BRA.U !UP0, `(.L_x_191) ;  /* 0x0000000108e07547 */ /* 0x000fea000b800000 */
[----:B------:R-:W-:-:S09]  /*8bc0*/  UISETP.NE.AND UP0, UPT, UR4, 0x17, UPT ;  /* 0x000000170400788c */ /* 0x000fd2000bf05270 */
[----:B------:R-:W-:Y:S05]  /*8bd0*/  BRA.U !UP0, `(.L_x_192) ;  /* 0x00000001088c7547 */ /* 0x000fea000b800000 */
[----:B------:R-:W-:-:S09]  /*8be0*/  UISETP.NE.AND UP0, UPT, UR4, 0x18, UPT ;  /* 0x000000180400788c */ /* 0x000fd2000bf05270 */
[----:B------:R-:W-:Y:S05]  /*8bf0*/  BRA.U !UP0, `(.L_x_193) ;  /* 0x0000000108447547 */ /* 0x000fea000b800000 */
.L_x_169:
        /* <DEDUP_REMOVED lines=16> */
.L_x_194:
[----:B------:R-:W-:Y:S05]  /*8d00*/  BRA `(.L_x_170) ;  /* 0x0000000000947947 */ /* 0x000fea0003800000 */
.L_x_193:
        /* <DEDUP_REMOVED lines=12> */
.L_x_196:
[----:B------:R-:W-:Y:S05]  /*8dd0*/  BSYNC.RECONVERGENT B0 ;  /* 0x0000000000007941 */ /* 0x000fea0003800200 */
.L_x_195:
[----:B------:R-:W-:-:S05]  /*8de0*/  LOP3.LUT R5, R0, 0x80, R7, 0xf8, !PT ;  /* 0x0000008000057812 */ /* 0x000fca00078ef807 */
[----:B------:R2:W-:Y:S01]  /*8df0*/  STG.E.U8 desc[UR36][R2.64], R5 ;  /* 0x0000000502007986 */ /* 0x0005e2000c101124 */
[----:B------:R-:W-:Y:S05]  /*8e00*/  BRA `(.L_x_170) ;  /* 0x0000000000547947 */ /* 0x000fea0003800000 */
.L_x_192:
        /* <DEDUP_REMOVED lines=11> */
.L_x_198:
[----:B------:R-:W-:Y:S01]  /*8ec0*/  IMAD.MOV.U32 R0, RZ, RZ, 0x7f ;  /* 0x0000007fff007424 */ /* 0x000fe200078e00ff */
[----:B------:R-:W-:-:S04]  /*8ed0*/  ISETP.GT.U32.AND P0, PT, R6, 0x7f800000, PT ;  /* 0x7f8000000600780c */ /* 0x000fc80003f04070 */
[----:B------:R-:W-:-:S09]  /*8ee0*/  SEL R0, R0, 0x7c, P0 ;  /* 0x0000007c00007807 */ /* 0x000fd20000000000 */
.L_x_199:
[----:B------:R-:W-:Y:S05]  /*8ef0*/  BSYNC.RECONVERGENT B0 ;  /* 0x0000000000007941 */ /* 0x000fea0003800200 */
.L_x_197:
[----:B------:R-:W-:-:S04]  /*8f00*/  SHF.R.U32.HI R5, RZ, 0x18, R4 ;  /* 0x00000018ff057819 */ /* 0x000fc80000011604 */
[----:B------:R-:W-:-:S05]  /*8f10*/  LOP3.LUT R5, R0, 0x80, R5, 0xf8, !PT ;  /* 0x0000008000057812 */ /* 0x000fca00078ef805 */
[----:B------:R1:W-:Y:S01]  /*8f20*/  STG.E.U8 desc[UR36][R2.64], R5 ;  /* 0x0000000502007986 */ /* 0x0003e2000c101124 */
[----:B------:R-:W-:Y:S05]  /*8f30*/  BRA `(.L_x_170) ;  /* 0x0000000000087947 */ /* 0x000fea0003800000 */
.L_x_191:
[----:B------:R-:W-:-:S05]  /*8f40*/  F2FP.BF16.F32.PACK_AB R4, RZ, R4 ;  /* 0x00000004ff04723e */ /* 0x000fca00000010ff */
[----:B------:R0:W-:Y:S02]  /*8f50*/  STG.E.U16 desc[UR36][R2.64], R4 ;  /* 0x0000000402007986 */ /* 0x0001e4000c101524 */
.L_x_170:
[----:B------:R-:W-:-:S07]  /*8f60*/  IADD3 R17, PT, PT, R17, 0x80, RZ ;  /* 0x0000008011117810 */ /* 0x000fce0007ffe0ff */
.L_x_135:
[----:B------:R-:W-:Y:S05]  /*8f70*/  BSYNC.RECONVERGENT B7 ;  /* 0x0000000000077941 */ /* 0x000fea0003800200 */
.L_x_134:
[----:B------:R-:W5:Y:S02]  /*8f80*/  LDCU UR4, c[0x0][0x380] ;  /* 0x00007000ff0477ac */ /* 0x000f640008000800 */
[----:B-----5:R-:W-:-:S13]  /*8f90*/  ISETP.GE.AND P0, PT, R17, UR4, PT ;  /* 0x0000000411007c0c */ /* 0x020fda000bf06270 */
[----:B------:R-:W-:Y:S05]  /*8fa0*/  @P0 EXIT ;  /* 0x000000000000094d */ /* 0x000fea0003800000 */
        /* <DEDUP_REMOVED lines=303> */
.L_x_200:
[----:B------:R-:W1:Y:S01]  /*a2a0*/  LDCU.128 UR8, c[0x0][0x580] ;  /* 0x0000b000ff0877ac */ /* 0x000e620008000c00 */
[----:B------:R-:W-:Y:S01]  /*a2b0*/  BSSY.RECONVERGENT B6, `(.L_x_201) ;  /* 0x00000df000067945 */ /* 0x000fe20003800200 */
[----:B------:R-:W-:-:S04]  /*a2c0*/  UPRMT UR4, UR42, 0x9910, URZ ;  /* 0x000099102a047896 */ /* 0x000fc800080000ff */
[----:B------:R-:W-:Y:S01]  /*a2d0*/  UISETP.GT.AND UP0, UPT, UR4, 0x9, UPT ;  /* 0x000000090400788c */ /* 0x000fe2000bf04270 */
[----:B-12---:R-:W-:Y:S02]  /*a2e0*/  IADD3 R2, P1, PT, R0, UR10, RZ ;  /* 0x0000000a00027c10 */ /* 0x006fe4000ff3e0ff */
[----:B------:R-:W-:-:S03]  /*a2f0*/  IADD3 R16, P0, PT, R16, UR8, RZ ;  /* 0x0000000810107c10 */ /* 0x000fc6000ff1e0ff */
[----:B------:R-:W-:Y:S01]  /*a300*/  IMAD.X R3, RZ, RZ, UR11, P1 ;  /* 0x0000000bff037e24 */ /* 0x000fe200088e06ff */
[----:B------:R-:W-:Y:S02]  /*a310*/  IADD3.X R17, PT, PT, RZ, UR9, RZ, P0, !PT ;  /* 0x00000009ff117c10 */ /* 0x000fe400087fe4ff */
[----:B------:R-:W-:Y:S07]  /*a320*/  BRA.U UP0, `(.L_x_202) ;  /* 0x0000000100e87547 */ /* 0x000fee000b800000 */
        /* <DEDUP_REMOVED lines=9> */
[----:B--2---:R4:W0:Y:S01]  /*a3c0*/  I2F.S16 R0, R2 ;  /* 0x0000000200007306 */ /* 0x0048220000101400 */
[----:B------:R-:W-:Y:S05]  /*a3d0*/  BRA `(.L_x_207) ;  /* 0x0000000c00307947 */ /* 0x000fea0003800000 */
.L_x_205:
[----:B------:R-:W2:Y:S02]  /*a3e0*/  LDG.E.U8 R0, desc[UR36][R2.64] ;  /* 0x0000002402007981 */ /* 0x000ea4000c1e1100 */
[----:B--2---:R-:W-:Y:S01]  /*a3f0*/  I2FP.F32.U32 R0, R0 ;  /* 0x0000000000007245 */ /* 0x004fe20000201000 */
[----:B------:R-:W-:Y:S06]  /*a400*/  BRA `(.L_x_207) ;  /* 0x0000000c00247947 */ /* 0x000fec0003800000 */
.L_x_204:
[----:B------:R-:W-:-:S09]  /*a410*/  UISETP.NE.AND UP0, UPT, UR4, 0x2, UPT ;  /* 0x000000020400788c */ /* 0x000fd2000bf05270 */
[----:B------:R-:W-:Y:S05]  /*a420*/  BRA.U !UP0, `(.L_x_208) ;  /* 0x0000000108287547 */ /* 0x000fea000b800000 */
[----:B------:R-:W-:-:S09]  /*a430*/  UISETP.NE.AND UP0, UPT, UR4, 0x3, UPT ;  /* 0x000000030400788c */ /* 0x000fd2000bf05270 */
[----:B------:R-:W-:Y:S05]  /*a440*/  BRA.U !UP0, `(.L_x_209) ;  /* 0x0000000108147547 */ /* 0x000fea000b800000 */
[----:B------:R-:W-:-:S09]  /*a450*/  UISETP.NE.AND UP0, UPT, UR4, 0x4, UPT ;  /* 0x000000040400788c */ /* 0x000fd2000bf05270 */
[----:B------:R-:W-:Y:S05]  /*a460*/  BRA.U UP0, `(.L_x_206) ;  /* 0x0000000900b07547 */ /* 0x000fea000b800000 */
[----:B------:R-:W2:Y:S02]  /*a470*/  LDG.E.64 R2, desc[UR36][R2.64] ;  /* 0x0000002402027981 */ /* 0x000ea4000c1e1b00 */
[----:B--2---:R0:W1:Y:S01]  /*a480*/  I2F.S64 R0, R2 ;  /* 0x0000000200007312 */ /* 0x0040620000301400 */
[----:B------:R-:W-:Y:S05]  /*a490*/  BRA `(.L_x_207) ;  /* 0x0000000c00007947 */ /* 0x000fea0003800000 */
.L_x_209:
[----:B------:R-:W2:Y:S02]  /*a4a0*/  LDG.E R0, desc[UR36][R2.64] ;  /* 0x0000002402007981 */ /* 0x000ea4000c1e1900 */
[----:B--2---:R-:W-:Y:S01]  /*a4b0*/  I2FP.F32.S32 R0, R0 ;  /* 0x0000000000007245 */ /* 0x004fe20000201400 */
[----:B------:R-:W-:Y:S06]  /*a4c0*/  BRA `(.L_x_207) ;  /* 0x0000000800f47947 */ /* 0x000fec0003800000 */
.L_x_208:
[----:B------:R-:W2:Y:S02]  /*a4d0*/  LDG.E.U16 R0, desc[UR36][R2.64] ;  /* 0x0000002402007981 */ /* 0x000ea4000c1e1500 */
[----:B--2---:R-:W0:Y:S01]  /*a4e0*/  I2F.S16 R0, R0 ;  /* 0x0000000000007306 */ /* 0x004e220000101400 */
[----:B------:R-:W-:Y:S05]  /*a4f0*/  BRA `(.L_x_207) ;  /* 0x0000000800e87947 */ /* 0x000fea0003800000 */
.L_x_203:
        /* <DEDUP_REMOVED lines=8> */
.L_x_211:
[----:B------:R-:W2:Y:S02]  /*a580*/  LDG.E.U16 R0, desc[UR36][R2.64] ;  /* 0x0000002402007981 */ /* 0x000ea4000c1e1500 */
[----:B--2---:R-:W-:Y:S01]  /*a590*/  HADD2.F32 R0, -RZ, R0.H0_H0 ;  /* 0x20000000ff007230 */ /* 0x004fe20000004100 */
[----:B------:R-:W-:Y:S06]  /*a5a0*/  BRA `(.L_x_207) ;  /* 0x0000000800bc7947 */ /* 0x000fec0003800000 */
.L_x_210:
        /* <DEDUP_REMOVED lines=8> */
.L_x_213:
[----:B------:R-:W2:Y:S02]  /*a630*/  LDG.E.U16 R0, desc[UR36][R2.64] ;  /* 0x0000002402007981 */ /* 0x000ea4000c1e1500 */
[----:B--2---:R-:W-:Y:S01]  /*a640*/  HADD2.F32 R0, -RZ, R0.H0_H0 ;  /* 0x20000000ff007230 */ /* 0x004fe20000004100 */
[----:B------:R-:W-:Y:S06]  /*a650*/  BRA `(.L_x_207) ;  /* 0x0000000800907947 */ /* 0x000fec0003800000 */
.L_x_212:
[----:B------:R-:W2:Y:S01]  /*a660*/  LDG.E.64 R2, desc[UR36][R2.64] ;  /* 0x0000002402027981 */ /* 0x000ea2000c1e1b00 */
[----:B------:R-:W-:Y:S01]  /*a670*/  UMOV UR4, 0xf0000000 ;  /* 0xf000000000047882 */ /* 0x000fe20000000000 */
[----:B------:R-:W-:Y:S01]  /*a680*/  UMOV UR5, 0x380fffff ;  /* 0x380fffff00057882 */ /* 0x000fe20000000000 */
[----:B--2---:R-:W0:Y:S01]  /*a690*/  F2F.F32.F64 R0, R2 ;  /* 0x0000000200007310 */ /* 0x004e220000301000 */
[----:B------:R-:W-:-:S14]  /*a6a0*/  DSETP.GEU.AND P0, PT, |R2|, UR4, PT ;  /* 0x0000000402007e2a */ /* 0x000fdc000bf0e200 */
[----:B0-----:R-:W-:Y:S01]  /*a6b0*/  @!P0 FMUL R0, R0, 1.175494350822287508e-38 ;  /* 0x0080000000008820 */ /* 0x001fe20000400000 */
[----:B------:R-:W-:Y:S06]  /*a6c0*/  BRA `(.L_x_207) ;  /* 0x0000000800747947 */ /* 0x000fec0003800000 */
.L_x_202:
        /* <DEDUP_REMOVED lines=12> */
.L_x_216:
[----:B------:R-:W2:Y:S01]  /*a790*/  LDG.E.64 R2, desc[UR36][R2.64] ;  /* 0x0000002402027981 */ /* 0x000ea2000c1e1b00 */
[----:B------:R-:W-:Y:S01]  /*a7a0*/  UMOV UR4, 0xf0000000 ;  /* 0xf000000000047882 */ /* 0x000fe20000000000 */
[----:B------:R-:W-:Y:S01]  /*a7b0*/  UMOV UR5, 0x380fffff ;  /* 0x380fffff00057882 */ /* 0x000fe20000000000 */
[----:B--2---:R-:W0:Y:S01]  /*a7c0*/  F2F.F32.F64 R0, R2 ;  /* 0x0000000200007310 */ /* 0x004e220000301000 */
[----:B------:R-:W-:-:S14]  /*a7d0*/  DSETP.GEU.AND P0, PT, |R2|, UR4, PT ;  /* 0x0000000402007e2a */ /* 0x000fdc000bf0e200 */
[----:B0-----:R-:W-:Y:S01]  /*a7e0*/  @!P0 FMUL R0, R0, 1.175494350822287508e-38 ;  /* 0x0080000000008820 */ /* 0x001fe20000400000 */
[----:B------:R-:W-:Y:S06]  /*a7f0*/  BRA `(.L_x_207) ;  /* 0x0000000800287947 */ /* 0x000fec0003800000 */
.L_x_215:
        /* <DEDUP_REMOVED lines=12> */
[----:B0-----:R-:W-:-:S04]  /*a8c0*/  IADD3 R5, PT, PT, -R5, RZ, RZ ;  /* 0x000000ff05057210 */ /* 0x001fc80007ffe1ff */
[----:B------:R-:W-:-:S05]  /*a8d0*/  VIADDMNMX.U32 R5, R5, R6, 0x4, !PT ;  /* 0x0000000405057446 */ /* 0x000fca0007800006 */
[----:B------:R-:W-:-:S05]  /*a8e0*/  VIADD R5, R5, 0xfffffffc ;  /* 0xfffffffc05057836 */ /* 0x000fca0000000000 */
[C---:B------:R-:W-:Y:S02]  /*a8f0*/  SHF.L.U32 R6, R4.reuse, R5, RZ ;  /* 0x0000000504067219 */ /* 0x040fe400000006ff */
[----:B------:R-:W-:Y:S01]  /*a900*/  SHF.L.U32 R7, R5, 0x17, RZ ;  /* 0x0000001705077819 */ /* 0x000fe200000006ff */
        /* <DEDUP_REMOVED lines=8> */
.L_x_218:
[----:B------:R-:W2:Y:S02]  /*a990*/  LDG.E.U8 R2, desc[UR36][R2.64] ;  /* 0x0000002402027981 */ /* 0x000ea4000c1e1100 */
[C---:B--2---:R-:W-:Y:S01]  /*a9a0*/  IMAD.SHL.U32 R0, R2.reuse, 0x2000000, RZ ;  /* 0x0200000002007824 */ /* 0x044fe200078e00ff */
[----:B------:R-:W-:-:S04]  /*a9b0*/  SHF.L.U32 R5, R2, 0x8, RZ ;  /* 0x0000000802057819 */ /* 0x000fc800000006ff */
        /* <DEDUP_REMOVED lines=9> */
.L_x_217:
[----:B------:R-:W2:Y:S02]  /*aa50*/  LDG.E.U16 R0, desc[UR36][R2.64] ;  /* 0x0000002402007981 */ /* 0x000ea4000c1e1500 */
[----:B--2---:R-:W-:Y:S01]  /*aa60*/  IMAD.U32 R0, R0, 0x10000, RZ ;  /* 0x0001000000007824 */ /* 0x004fe200078e00ff */
[----:B------:R-:W-:Y:S06]  /*aa70*/  BRA `(.L_x_207) ;  /* 0x0000000400887947 */ /* 0x000fec0003800000 */
.L_x_214:
        /* <DEDUP_REMOVED lines=11> */
.L_x_221:
        /* <DEDUP_REMOVED lines=20> */
.L_x_223:
[----:B------:R-:W-:Y:S05]  /*ac70*/  BSYNC.RECONVERGENT B0 ;  /* 0x0000000000007941 */ /* 0x000fea0003800200 */
.L_x_222:
[----:B------:R-:W-:Y:S02]  /*ac80*/  SHF.L.U32 R0, R0, 0x14, RZ ;  /* 0x0000001400007819 */ /* 0x000fe400000006ff */
[----:B------:R-:W-:-:S04]  /*ac90*/  LEA R2, R2, 0x3b800000, 0x17 ;  /* 0x3b80000002027811 */ /* 0x000fc800078eb8ff */
[----:B------:R-:W-:Y:S01]  /*aca0*/  LOP3.LUT R0, R2, R0, R7, 0xfe, !PT ;  /* 0x0000000002007212 */ /* 0x000fe200078efe07 */
[----:B------:R-:W-:Y:S06]  /*acb0*/  BRA `(.L_x_207) ;  /* 0x0000000000f87947 */ /* 0x000fec0003800000 */
.L_x_220:
[----:B------:R-:W2:Y:S01]  /*acc0*/  LDG.E.U8 R3, desc[UR36][R2.64] ;  /* 0x0000002402037981 */ /* 0x000ea2000c1e1100 */
[----:B------:R-:W-:Y:S01]  /*acd0*/  IMAD.MOV.U32 R0, RZ, RZ, RZ ;  /* 0x000000ffff007224 */ /* 0x000fe200078e00ff */
[----:B--2---:R-:W-:-:S13]  /*ace0*/  ISETP.NE.AND P0, PT, R3, RZ, PT ;  /* 0x000000ff0300720c */ /* 0x004fda0003f05270 */
[----:B------:R-:W-:Y:S05]  /*acf0*/  @!P0 BRA `(.L_x_207) ;  /* 0x0000000000e88947 */ /* 0x000fea0003800000 */
[----:B------:R-:W-:-:S13]  /*ad00*/  ISETP.NE.AND P0, PT, R3, 0x80, PT ;  /* 0x000000800300780c */ /* 0x000fda0003f05270 */
[----:B------:R-:W-:Y:S01]  /*ad10*/  @!P0 MOV R0, 0x7f800001 ;  /* 0x7f80000100008802 */ /* 0x000fe20000000f00 */
        /* <DEDUP_REMOVED lines=14> */
.L_x_225:
[----:B------:R-:W-:Y:S05]  /*ae00*/  BSYNC.RECONVERGENT B0 ;  /* 0x0000000000007941 */ /* 0x000fea0003800200 */
.L_x_224:
[----:B------:R-:W-:Y:S01]  /*ae10*/  IMAD.SHL.U32 R0, R0, 0x200000, RZ ;  /* 0x0020000000007824 */ /* 0x000fe200078e00ff */
[----:B------:R-:W-:-:S04]  /*ae20*/  LEA R2, R2, 0x37800000, 0x17 ;  /* 0x3780000002027811 */ /* 0x000fc800078eb8ff */
[----:B------:R-:W-:Y:S01]  /*ae30*/  LOP3.LUT R0, R2, R0, R7, 0xfe, !PT ;  /* 0x0000000002007212 */ /* 0x000fe200078efe07 */
[----:B------:R-:W-:Y:S06]  /*ae40*/  BRA `(.L_x_207) ;  /* 0x0000000000947947 */ /* 0x000fec0003800000 */
.L_x_219:
[----:B------:R-:W-:-:S09]  /*ae50*/  UISETP.NE.AND UP0, UPT, UR4, 0x1c, UPT ;  /* 0x0000001c0400788c */ /* 0x000fd2000bf05270 */
[----:B------:R-:W-:Y:S05]  /*ae60*/  BRA.U !UP0, `(.L_x_226) ;  /* 0x0000000108847547 */ /* 0x000fea000b800000 */
[----:B------:R-:W-:-:S09]  /*ae70*/  UISETP.NE.AND UP0, UPT, UR4, 0x1d, UPT ;  /* 0x0000001d0400788c */ /* 0x000fd2000bf05270 */
[----:B------:R-:W-:Y:S05]  /*ae80*/  BRA.U !UP0, `(.L_x_227) ;  /* 0x0000000108707547 */ /* 0x000fea000b800000 */
[----:B------:R-:W-:-:S09]  /*ae90*/  UISETP.NE.AND UP0, UPT, UR4, 0x2c, UPT ;  /* 0x0000002c0400788c */ /* 0x000fd2000bf05270 */
[----:B------:R-:W-:Y:S05]  /*aea0*/  BRA.U UP0, `(.L_x_206) ;  /* 0x0000000100207547 */ /* 0x000fea000b800000 */
[----:B------:R-:W2:Y:S01]  /*aeb0*/  LDG.E.U8 R2, desc[UR36][R2.64] ;  /* 0x0000002402027981 */ /* 0x000ea2000c1e1100 */
[----:B------:R-:W-:Y:S01]  /*aec0*/  HFMA2 R0, -RZ, RZ, 3.814697265625e-06, 0 ;  /* 0x00400000ff007431 */ /* 0x000fe200000001ff */
[----:B--2---:R-:W-:-:S13]  /*aed0*/  ISETP.NE.AND P0, PT, R2, RZ, PT ;  /* 0x000000ff0200720c */ /* 0x004fda0003f05270 */
[----:B------:R-:W-:Y:S05]  /*aee0*/  @!P0 BRA `(.L_x_207) ;  /* 0x00000000006c8947 */ /* 0x000fea0003800000 */
[----:B------:R-:W-:-:S13]  /*aef0*/  ISETP.NE.AND P0, PT, R2, 0xff, PT ;  /* 0x000000ff0200780c */ /* 0x000fda0003f05270 */
[----:B------:R-:W-:Y:S01]  /*af00*/  @!P0 IMAD.MOV.U32 R0, RZ, RZ, 0x7f800001 ;  /* 0x7f800001ff008424 */ /* 0x000fe200078e00ff */
[----:B------:R-:W-:Y:S01]  /*af10*/  @P0 SHF.L.U32 R0, R2, 0x17, RZ ;  /* 0x0000001702000819 */ /* 0x000fe200000006ff */
[----:B------:R-:W-:Y:S06]  /*af20*/  BRA `(.L_x_207) ;  /* 0x00000000005c7947 */ /* 0x000fec0003800000 */
.L_x_206:
        /* <DEDUP_REMOVED lines=10> */
[----:B---3--:R-:W-:Y:S01]  /*afd0*/  IMAD.U32 R6, RZ, RZ, UR6 ;  /* 0x00000006ff067e24 */ /* 0x008fe2000f8e00ff */
[----:B------:R-:W-:Y:S01]  /*afe0*/  MOV R7, UR7 ;  /* 0x0000000700077c02 */ /* 0x000fe20008000f00 */
[----:B----4-:R-:W-:Y:S01]  /*aff0*/  IMAD.U32 R10, RZ, RZ, UR8 ;  /* 0x00000008ff0a7e24 */ /* 0x010fe2000f8e00ff */
[----:B-1----:R-:W-:-:S07]  /*b000*/  MOV R11, UR9 ;  /* 0x00000009000b7c02 */ /* 0x002fce0008000f00 */
[----:B------:R-:W-:-:S07]  /*b010*/  LEPC R20, `(.L_x_228) ;  /* 0x000000001014794e */ /* 0x000fce0000000000 */
[----:B--2---:R-:W-:Y:S05]  /*b020*/  CALL.ABS.NOINC R2 ;  /* 0x0000000002007343 */ /* 0x004fea0003c00000 */
.L_x_228:
[----:B------:R-:W-:Y:S01]  /*b030*/  MOV R0, RZ ;  /* 0x000000ff00007202 */ /* 0x000fe20000000f00 */
[----:B------:R-:W-:Y:S06]  /*b040*/  BRA `(.L_x_207) ;  /* 0x0000000000147947 */ /* 0x000fec0003800000 */
.L_x_227:
[----:B------:R-:W2:Y:S02]  /*b050*/  LDG.E.64 R2, desc[UR36][R2.64] ;  /* 0x0000002402027981 */ /* 0x000ea4000c1e1b00 */
[----:B--2---:R0:W1:Y:S01]  /*b060*/  I2F.U64 R0, R2 ;  /* 0x0000000200007312 */ /* 0x0040620000301000 */
[----:B------:R-:W-:Y:S05]  /*b070*/  BRA `(.L_x_207) ;  /* 0x0000000000087947 */ /* 0x000fea0003800000 */
.L_x_226:
[----:B------:R-:W2:Y:S02]  /*b080*/  LDG.E R0, desc[UR36][R2.64] ;  /* 0x0000002402007981 */ /* 0x000ea4000c1e1900 */
[----:B--2---:R-:W-:-:S07]  /*b090*/  I2FP.F32.U32 R0, R0 ;  /* 0x0000000000007245 */ /* 0x004fce0000201000 */
.L_x_207:
[----:B------:R-:W-:Y:S05]  /*b0a0*/  BSYNC.RECONVERGENT B6 ;  /* 0x0000000000067941 */ /* 0x000fea0003800200 */
.L_x_201:
[----:B------:R-:W1:Y:S01]  /*b0b0*/  LDCU UR5, c[0x0][0x590] ;  /* 0x0000b200ff0577ac */ /* 0x000e620008000800 */
[----:B0-234-:R-:W-:Y:S01]  /*b0c0*/  IMAD.MOV.U32 R2, RZ, RZ, 0x3f800000 ;  /* 0x3f800000ff027424 */ /* 0x01dfe200078e00ff */
[----:B------:R-:W-:-:S04]  /*b0d0*/  UPRMT UR4, UR41, 0x9910, URZ ;  /* 0x0000991029047896 */ /* 0x000fc800080000ff */
[----:B------:R-:W-:Y:S01]  /*b0e0*/  UISETP.GT.AND UP0, UPT, UR4, 0x9, UPT ;  /* 0x000000090400788c */ /* 0x000fe2000bf04270 */
[----:B-1---5:R-:W-:-:S13]  /*b0f0*/  FSETP.GT.FTZ.AND P0, PT, R0, UR5, PT ;  /* 0x0000000500007c0b */ /* 0x022fda000bf14000 */
        /* <DEDUP_REMOVED lines=13> */
[----:B0-----:R-:W-:Y:S01]  /*b1d0*/  STG.E.U8 desc[UR36][R16.64], R3 ;  /* 0x0000000310007986 */ /* 0x001fe2000c101124 */
[----:B------:R-:W-:Y:S05]  /*b1e0*/  EXIT ;  /* 0x000000000000794d */ /* 0x000fea0003800000 */
.L_x_232:
[----:B------:R-:W0:Y:S02]  /*b1f0*/  F2I.S64.TRUNC R2, R2 ;  /* 0x0000000200027311 */ /* 0x000e24000020d900 */
[----:B0-----:R-:W-:-:S05]  /*b200*/  MOV R5, R2 ;  /* 0x0000000200057202 */ /* 0x001fca0000000f00 */
[----:B------:R-:W-:Y:S01]  /*b210*/  STG.E.U8 desc[UR36][R16.64], R5 ;  /* 0x0000000510007986 */ /* 0x000fe2000c101124 */
[----:B------:R-:W-:Y:S05]  /*b220*/  EXIT ;  /* 0x000000000000794d */ /* 0x000fea0003800000 */
.L_x_231:
[----:B------:R-:W-:-:S09]  /*b230*/  UISETP.NE.AND UP0, UPT, UR4, 0x2, UPT ;  /* 0x000000020400788c */ /* 0x000fd2000bf05270 */
[----:B------:R-:W-:Y:S05]  /*b240*/  BRA.U !UP0, `(.L_x_234) ;  /* 0x0000000108287547 */ /* 0x000fea000b800000 */
[----:B------:R-:W-:-:S09]  /*b250*/  UISETP.NE.AND UP0, UPT, UR4, 0x3, UPT ;  /* 0x000000030400788c */ /* 0x000fd2000bf05270 */
[----:B------:R-:W-:Y:S05]  /*b260*/  BRA.U !UP0, `(.L_x_235) ;  /* 0x0000000108147547 */ /* 0x000fea000b800000 */
[----:B------:R-:W-:-:S09]  /*b270*/  UISETP.NE.AND UP0, UPT, UR4, 0x4, UPT ;  /* 0x000000040400788c */ /* 0x000fd2000bf05270 */
[----:B------:R-:W-:Y:S05]  /*b280*/  BRA.U UP0, `(.L_x_233) ;  /* 0x0000000900387547 */ /* 0x000fea000b800000 */
[----:B------:R-:W0:Y:S02]  /*b290*/  F2I.S64.TRUNC R2, R2 ;  /* 0x0000000200027311 */ /* 0x000e24000020d900 */
[----:B0-----:R-:W-:Y:S01]  /*b2a0*/  STG.E.64 desc[UR36][R16.64], R2 ;  /* 0x0000000210007986 */ /* 0x001fe2000c101b24 */
[----:B------:R-:W-:Y:S05]  /*b2b0*/  EXIT ;  /* 0x000000000000794d */ /* 0x000fea0003800000 */
.L_x_235:
[----:B------:R-:W0:Y:S02]  /*b2c0*/  F2I.FTZ.TRUNC.NTZ R3, R2 ;  /* 0x0000000200037305 */ /* 0x000e24000021f100 */
[----:B0-----:R-:W-:Y:S01]  /*b2d0*/  STG.E desc[UR36][R16.64], R3 ;  /* 0x0000000310007986 */ /* 0x001fe2000c101924 */
[----:B------:R-:W-:Y:S05]  /*b2e0*/  EXIT ;  /* 0x000000000000794d */ /* 0x000fea0003800000 */
.L_x_234:
[----:B------:R-:W0:Y:S02]  /*b2f0*/  F2I.FTZ.TRUNC.NTZ R3, R2 ;  /* 0x0000000200037305 */ /* 0x000e24000021f100 */
[----:B0-----:R-:W-:Y:S01]  /*b300*/  STG.E.U16 desc[UR36][R16.64], R3 ;  /* 0x0000000310007986 */ /* 0x001fe2000c101524 */
[----:B------:R-:W-:Y:S05]  /*b310*/  EXIT ;  /* 0x000000000000794d */ /* 0x000fea0003800000 */
.L_x_230:
[----:B------:R-:W-:-:S09]  /*b320*/  UISETP.GT.AND UP0, UPT, UR4, 0x6, UPT ;  /* 0x000000060400788c */ /* 0x000fd2000bf04270 */
[----:B------:R-:W-:Y:S05]  /*b330*/  BRA.U UP0, `(.L_x_236) ;  /* 0x0000000100247547 */ /* 0x000fea000b800000 */
[----:B------:R-:W-:-:S09]  /*b340*/  UISETP.NE.AND UP0, UPT, UR4, 0x5, UPT ;  /* 0x000000050400788c */ /* 0x000fd2000bf05270 */
[----:B------:R-:W-:Y:S05]  /*b350*/  BRA.U !UP0, `(.L_x_237) ;  /* 0x0000000108107547 */ /* 0x000fea000b800000 */
[----:B------:R-:W-:-:S09]  /*b360*/  UISETP.NE.AND UP0, UPT, UR4, 0x6, UPT ;  /* 0x000000060400788c */ /* 0x000fd2000bf05270 */
[----:B------:R-:W-:Y:S05]  /*b370*/  BRA.U UP0, `(.L_x_233) ;  /* 0x0000000500fc7547 */ /* 0x000fea000b800000 */
[----:B------:R-:W-:Y:S01]  /*b380*/  STG.E desc[UR36][R16.64], R2 ;  /* 0x0000000210007986 */ /* 0x000fe2000c101924 */
[----:B------:R-:W-:Y:S05]  /*b390*/  EXIT ;  /* 0x000000000000794d */ /* 0x000fea0003800000 */
.L_x_237:
[----:B------:R-:W-:-:S05]  /*b3a0*/  F2FP.F16.F32.PACK_AB R2, RZ, R2 ;  /* 0x00000002ff02723e */ /* 0x000fca00000000ff */
[----:B------:R-:W-:Y:S01]  /*b3b0*/  STG.E.U16 desc[UR36][R16.64], R2 ;  /* 0x0000000210007986 */ /* 0x000fe2000c101524 */
[----:B------:R-:W-:Y:S05]  /*b3c0*/  EXIT ;  /* 0x000000000000794d */ /* 0x000fea0003800000 */
.L_x_236:
[----:B------:R-:W-:-:S09]  /*b3d0*/  UISETP.NE.AND UP0, UPT, UR4, 0x7, UPT ;  /* 0x000000070400788c */ /* 0x000fd2000bf05270 */
[----:B------:R-:W-:Y:S05]  /*b3e0*/  BRA.U !UP0, `(.L_x_238) ;  /* 0x00000001082c7547 */ /* 0x000fea000b800000 */
[----:B------:R-:W-:-:S09]  /*b3f0*/  UISETP.NE.AND UP0, UPT, UR4, 0x8, UPT ;  /* 0x000000080400788c */ /* 0x000fd2000bf05270 */
[----:B------:R-:W-:Y:S05]  /*b400*/  BRA.U !UP0, `(.L_x_239) ;  /* 0x0000000108147547 */ /* 0x000fea000b800000 */
[----:B------:R-:W-:-:S09]  /*b410*/  UISETP.NE.AND UP0, UPT, UR4, 0x9, UPT ;  /* 0x000000090400788c */ /* 0x000fd2000bf05270 */
[----:B------:R-:W-:Y:S05]  /*b420*/  BRA.U UP0, `(.L_x_233) ;  /* 0x0000000500d07547 */ /* 0x000fea000b800000 */
[----:B------:R-:W-:-:S05]  /*b430*/  IMAD.MOV.U32 R3, RZ, RZ, RZ ;  /* 0x000000ffff037224 */ /* 0x000fca00078e00ff */
[----:B------:R-:W-:Y:S01]  /*b440*/  STG.E.64 desc[UR36][R16.64], R2 ;  /* 0x0000000210007986 */ /* 0x000fe2000c101b24 */
[----:B------:R-:W-:Y:S05]  /*b450*/  EXIT ;  /* 0x000000000000794d */ /* 0x000fea0003800000 */
.L_x_239:
[----:B------:R-:W-:-:S04]  /*b460*/  F2FP.F16.F32.PACK_AB R3, RZ, R2 ;  /* 0x00000002ff03723e */ /* 0x000fc800000000ff */
[----:B------:R-:W-:-:S05]  /*b470*/  PRMT R3, R3, 0x5410, RZ ;  /* 0x0000541003037816 */ /* 0x000fca00000000ff */
[----:B------:R-:W-:Y:S01]  /*b480*/  STG.E desc[UR36][R16.64], R3 ;  /* 0x0000000310007986 */ /* 0x000fe2000c101924 */
[----:B------:R-:W-:Y:S05]  /*b490*/  EXIT ;  /* 0x000000000000794d */ /* 0x000fea0003800000 */
.L_x_238:
[----:B------:R-:W-:-:S06]  /*b4a0*/  FMUL.FTZ R2, R2, 1 ;  /* 0x3f80000002027820 */ /* 0x000fcc0000410000 */
[----:B------:R-:W0:Y:S02]  /*b4b0*/  F2F.F64.F32 R2, R2 ;  /* 0x0000000200027310 */ /* 0x000e240000201800 */
[----:B0-----:R-:W-:Y:S01]  /*b4c0*/  STG.E.64 desc[UR36][R16.64], R2 ;  /* 0x0000000210007986 */ /* 0x001fe2000c101b24 */
[----:B------:R-:W-:Y:S05]  /*b4d0*/  EXIT ;  /* 0x000000000000794d */ /* 0x000fea0003800000 */
.L_x_229:
        /* <DEDUP_REMOVED lines=11> */
[----:B0-----:R-:W-:Y:S01]  /*b590*/  STG.E.U16 desc[UR36][R16.64], R3 ;  /* 0x0000000310007986 */ /* 0x001fe2000c101524 */
[----:B------:R-:W-:Y:S05]  /*b5a0*/  EXIT ;  /* 0x000000000000794d */ /* 0x000fea0003800000 */
.L_x_243:
[----:B------:R-:W-:Y:S01]  /*b5b0*/  LOP3.LUT R4, R2, 0x7fffffff, RZ, 0xc0, !PT ;  /* 0x7fffffff02047812 */ /* 0x000fe200078ec0ff */
[----:B------:R-:W-:Y:S01]  /*b5c0*/  BSSY.RECONVERGENT B0, `(.L_x_244) ;  /* 0x0000012000007945 */ /* 0x000fe20003800200 */
[----:B------:R-:W-:Y:S02]  /*b5d0*/  HFMA2 R8, -RZ, RZ, 0, 7.62939453125e-06 ;  /* 0x00000080ff087431 */ /* 0x000fe400000001ff */
        /* <DEDUP_REMOVED lines=9> */
[----:B------:R-:W-:Y:S01]  /*b670*/  FADD.FTZ R0, R4, 8192 ;  /* 0x4600000004007421 */ /* 0x000fe20000010000 */
[----:B------:R-:W-:-:S04]  /*b680*/  PRMT R8, RZ, 0x7610, R8 ;  /* 0x00007610ff087816 */ /* 0x000fc80000000008 */
[----:B------:R-:W-:-:S13]  /*b690*/  LOP3.LUT P0, R3, R0, 0xff, RZ, 0xc0, !PT ;  /* 0x000000ff00037812 */ /* 0x000fda000780c0ff */
[----:B------:R-:W-:Y:S05]  /*b6a0*/  @!P0 BRA `(.L_x_245) ;  /* 0x00000000000c8947 */ /* 0x000fea0003800000 */
.L_x_246:
[----:B------:R-:W-:-:S04]  /*b6b0*/  SHF.R.U32.HI R2, RZ, 0x18, R2 ;  /* 0x00000018ff027819 */ /* 0x000fc80000011602 */
[----:B------:R-:W-:-:S04]  /*b6c0*/  LOP3.LUT R2, R3, 0x80, R2, 0xf8, !PT ;  /* 0x0000008003027812 */ /* 0x000fc800078ef802 */
[----:B------:R-:W-:-:S07]  /*b6d0*/  PRMT R8, R2, 0x7610, R8 ;  /* 0x0000761002087816 */ /* 0x000fce0000000008 */
.L_x_245:
[----:B------:R-:W-:Y:S05]  /*b6e0*/  BSYNC.RECONVERGENT B0 ;  /* 0x0000000000007941 */ /* 0x000fea0003800200 */
.L_x_244:
[----:B------:R-:W-:Y:S01]  /*b6f0*/  STG.E.U8 desc[UR36][R16.64], R8 ;  /* 0x0000000810007986 */ /* 0x000fe2000c101124 */
[----:B------:R-:W-:Y:S05]  /*b700*/  EXIT ;  /* 0x000000000000794d */ /* 0x000fea0003800000 */
.L_x_242:
        /* <DEDUP_REMOVED lines=16> */
.L_x_249:
[----:B------:R-:W-:-:S04]  /*b810*/  SHF.R.U32.HI R2, RZ, 0x18, R2 ;  /* 0x00000018ff027819 */ /* 0x000fc80000011602 */
[----:B------:R-:W-:-:S04]  /*b820*/  LOP3.LUT R3, R3, 0x80, R2, 0xf8, !PT ;  /* 0x0000008003037812 */ /* 0x000fc800078ef802 */
[----:B------:R-:W-:-:S07]  /*b830*/  PRMT R8, R3, 0x7610, R8 ;  /* 0x0000761003087816 */ /* 0x000fce0000000008 */
.L_x_248:
[----:B------:R-:W-:Y:S05]  /*b840*/  BSYNC.RECONVERGENT B0 ;  /* 0x0000000000007941 */ /* 0x000fea0003800200 */
.L_x_247:
[----:B------:R-:W-:Y:S01]  /*b850*/  STG.E.U8 desc[UR36][R16.64], R8 ;  /* 0x0000000810007986 */ /* 0x000fe2000c101124 */
[----:B------:R-:W-:Y:S05]  /*b860*/  EXIT ;  /* 0x000000000000794d */ /* 0x000fea0003800000 */
.L_x_241:
        /* <DEDUP_REMOVED lines=17> */
[----:B------:R-:W-:-:S05]  /*b980*/  @!P0 IADD3 R0, PT, PT, R4, RZ, RZ ;  /* 0x000000ff04008210 */ /* 0x000fca0007ffe0ff */
[----:B------:R-:W-:-:S05]  /*b990*/  @P1 IMAD.MOV.U32 R3, RZ, RZ, R0 ;  /* 0x000000ffff031224 */ /* 0x000fca00078e0000 */
[----:B------:R-:W-:Y:S01]  /*b9a0*/  STG.E.U8 desc[UR36][R16.64], R3 ;  /* 0x0000000310007986 */ /* 0x000fe2000c101124 */
[----:B------:R-:W-:Y:S05]  /*b9b0*/  EXIT ;  /* 0x000000000000794d */ /* 0x000fea0003800000 */
.L_x_251:
[----:B------:R-:W0:Y:S02]  /*b9c0*/  F2I.U64.TRUNC R2, R2 ;  /* 0x0000000200027311 */ /* 0x000e24000020d800 */
[----:B0-----:R-:W-:Y:S01]  /*b9d0*/  STG.E.64 desc[UR36][R16.64], R2 ;  /* 0x0000000210007986 */ /* 0x001fe2000c101b24 */
[----:B------:R-:W-:Y:S05]  /*b9e0*/  EXIT ;  /* 0x000000000000794d */ /* 0x000fea0003800000 */
.L_x_250:
[----:B------:R-:W0:Y:S02]  /*b9f0*/  F2I.FTZ.U32.TRUNC.NTZ R3, R2 ;  /* 0x0000000200037305 */ /* 0x000e24000021f000 */
[----:B0-----:R-:W-:Y:S01]  /*ba00*/  STG.E desc[UR36][R16.64], R3 ;  /* 0x0000000310007986 */ /* 0x001fe2000c101924 */
[----:B------:R-:W-:Y:S05]  /*ba10*/  EXIT ;  /* 0x000000000000794d */ /* 0x000fea0003800000 */
.L_x_240:
        /* <DEDUP_REMOVED lines=8> */
[----:B------:R-:W-:Y:S01]  /*baa0*/  STG.E.U8 desc[UR36][R16.64], R3 ;  /* 0x0000000310007986 */ /* 0x000fe2000c101124 */
[----:B------:R-:W-:Y:S05]  /*bab0*/  EXIT ;  /* 0x000000000000794d */ /* 0x000fea0003800000 */
.L_x_253:
[----:B------:R-:W-:Y:S01]  /*bac0*/  FMUL.FTZ R4, R2, 1 ;  /* 0x3f80000002047820 */ /* 0x000fe20000410000 */
[----:B------:R-:W-:-:S05]  /*bad0*/  CS2R R6, SRZ ;  /* 0x0000000000067805 */ /* 0x000fca000001ff00 */
[----:B------:R-:W0:Y:S02]  /*bae0*/  F2F.F64.F32 R4, R4 ;  /* 0x0000000400047310 */ /* 0x000e240000201800 */
[----:B0-----:R-:W-:Y:S01]  /*baf0*/  STG.E.128 desc[UR36][R16.64], R4 ;  /* 0x0000000410007986 */ /* 0x001fe2000c101d24 */
[----:B------:R-:W-:Y:S05]  /*bb00*/  EXIT ;  /* 0x000000000000794d */ /* 0x000fea0003800000 */
.L_x_252:
[----:B------:R-:W-:-:S09]  /*bb10*/  UISETP.NE.AND UP0, UPT, UR4, 0xf, UPT ;  /* 0x0000000f0400788c */ /* 0x000fd2000bf05270 */
[----:B------:R-:W-:Y:S05]  /*bb20*/  BRA.U !UP0, `(.L_x_254) ;  /* 0x0000000108e07547 */ /* 0x000fea000b800000 */
[----:B------:R-:W-:-:S09]  /*bb30*/  UISETP.NE.AND UP0, UPT, UR4, 0x17, UPT ;  /* 0x000000170400788c */ /* 0x000fd2000bf05270 */
[----:B------:R-:W-:Y:S05]  /*bb40*/  BRA.U !UP0, `(.L_x_255) ;  /* 0x00000001088c7547 */ /* 0x000fea000b800000 */
[----:B------:R-:W-:-:S09]  /*bb50*/  UISETP.NE.AND UP0, UPT, UR4, 0x18, UPT ;  /* 0x000000180400788c */ /* 0x000fd2000bf05270 */
[----:B------:R-:W-:Y:S05]  /*bb60*/  BRA.U !UP0, `(.L_x_256) ;  /* 0x0000000108447547 */ /* 0x000fea000b800000 */
.L_x_233:
[----:B------:R-:W-:Y:S01]  /*bb70*/  MOV R0, 0x0 ;  /* 0x0000000000007802 */ /* 0x000fe20000000f00 */
[----:B------:R-:W0:Y:S01]  /*bb80*/  LDCU.64 UR4, c[0x4][0x108] ;  /* 0x01002100ff0477ac */ /* 0x000e220008000a00 */
[----:B------:R-:W-:Y:S02]  /*bb90*/  HFMA2 R8, -RZ, RZ, 0, 6.020069122314453125e-06 ;  /* 0x00000065ff087431 */ /* 0x000fe400000001ff */
[----:B------:R-:W-:Y:S01]  /*bba0*/  IMAD.MOV.U32 R12, RZ, RZ, 0x1 ;  /* 0x00000001ff0c7424 */ /* 0x000fe200078e00ff */
[----:B------:R1:W2:Y:S01]  /*bbb0*/  LDC.64 R2, c[0x4][R0] ;  /* 0x0100000000027b82 */ /* 0x0002a20000000a00 */
[----:B------:R-:W3:Y:S01]  /*bbc0*/  LDCU.64 UR6, c[0x4][0x110] ;  /* 0x01002200ff0677ac */ /* 0x000ee20008000a00 */
[----:B------:R-:W-:Y:S01]  /*bbd0*/  MOV R13, RZ ;  /* 0x000000ff000d7202 */ /* 0x000fe20000000f00 */
[----:B------:R-:W4:Y:S01]  /*bbe0*/  LDCU.64 UR8, c[0x4][0x20] ;  /* 0x01000400ff0877ac */ /* 0x000f220008000a00 */
[----:B0-----:R-:W-:Y:S01]  /*bbf0*/  MOV R4, UR4 ;  /* 0x0000000400047c02 */ /* 0x001fe20008000f00 */
[----:B------:R-:W-:Y:S01]  /*bc00*/  IMAD.U32 R5, RZ, RZ, UR5 ;  /* 0x00000005ff057e24 */ /* 0x000fe2000f8e00ff */
[----:B---3--:R-:W-:Y:S01]  /*bc10*/  MOV R6, UR6 ;  /* 0x0000000600067c02 */ /* 0x008fe20008000f00 */
[----:B------:R-:W-:Y:S01]  /*bc20*/  IMAD.U32 R7, RZ, RZ, UR7 ;  /* 0x00000007ff077e24 */ /* 0x000fe2000f8e00ff */
[----:B----4-:R-:W-:Y:S01]  /*bc30*/  MOV R10, UR8 ;  /* 0x00000008000a7c02 */ /* 0x010fe20008000f00 */
[----:B-1----:R-:W-:-:S07]  /*bc40*/  IMAD.U32 R11, RZ, RZ, UR9 ;  /* 0x00000009ff0b7e24 */ /* 0x002fce000f8e00ff */
[----:B------:R-:W-:-:S07]  /*bc50*/  LEPC R20, `(.L_x_257) ;  /* 0x000000001014794e */ /* 0x000fce0000000000 */
[----:B--2---:R-:W-:Y:S05]  /*bc60*/  CALL.ABS.NOINC R2 ;  /* 0x0000000002007343 */ /* 0x004fea0003c00000 */
.L_x_257:
[----:B------:R-:W-:Y:S05]  /*bc70*/  EXIT ;  /* 0x000000000000794d */ /* 0x000fea0003800000 */
.L_x_256:
        /* <DEDUP_REMOVED lines=12> */
.L_x_259:
[----:B------:R-:W-:Y:S05]  /*bd40*/  BSYNC.RECONVERGENT B0 ;  /* 0x0000000000007941 */ /* 0x000fea0003800200 */
.L_x_258:
[----:B------:R-:W-:-:S05]  /*bd50*/  LOP3.LUT R3, R0, 0x80, R5, 0xf8, !PT ;  /* 0x0000008000037812 */ /* 0x000fca00078ef805 */
[----:B------:R-:W-:Y:S01]  /*bd60*/  STG.E.U8 desc[UR36][R16.64], R3 ;  /* 0x0000000310007986 */ /* 0x000fe2000c101124 */
[----:B------:R-:W-:Y:S05]  /*bd70*/  EXIT ;  /* 0x000000000000794d */ /* 0x000fea0003800000 */
.L_x_255:
        /* <DEDUP_REMOVED lines=11> */
.L_x_261:
[----:B------:R-:W-:Y:S01]  /*be30*/  HFMA2 R0, -RZ, RZ, 0, 7.569789886474609375e-06 ;  /* 0x0000007fff007431 */ /* 0x000fe200000001ff */
[----:B------:R-:W-:-:S04]  /*be40*/  ISETP.GT.U32.AND P0, PT, R4, 0x7f800000, PT ;  /* 0x7f8000000400780c */ /* 0x000fc80003f04070 */
[----:B------:R-:W-:-:S09]  /*be50*/  SEL R0, R0, 0x7c, P0 ;  /* 0x0000007c00007807 */ /* 0x000fd20000000000 */
.L_x_262:
[----:B------:R-:W-:Y:S05]  /*be60*/  BSYNC.RECONVERGENT B0 ;  /* 0x0000000000007941 */ /* 0x000fea0003800200 */
.L_x_260:
[----:B------:R-:W-:-:S04]  /*be70*/  SHF.R.U32.HI R3, RZ, 0x18, R2 ;  /* 0x00000018ff037819 */ /* 0x000fc80000011602 */
[----:B------:R-:W-:-:S05]  /*be80*/  LOP3.LUT R3, R0, 0x80, R3, 0xf8, !PT ;  /* 0x0000008000037812 */ /* 0x000fca00078ef803 */
[----:B------:R-:W-:Y:S01]  /*be90*/  STG.E.U8 desc[UR36][R16.64], R3 ;  /* 0x0000000310007986 */ /* 0x000fe2000c101124 */
[----:B------:R-:W-:Y:S05]  /*bea0*/  EXIT ;  /* 0x000000000000794d */ /* 0x000fea0003800000 */
.L_x_254:
[----:B------:R-:W-:-:S05]  /*beb0*/  F2FP.BF16.F32.PACK_AB R2, RZ, R2 ;  /* 0x00000002ff02723e */ /* 0x000fca00000010ff */
[----:B------:R-:W-:Y:S01]  /*bec0*/  STG.E.U16 desc[UR36][R16.64], R2 ;  /* 0x0000000210007986 */ /* 0x000fe2000c101524 */
[----:B------:R-:W-:Y:S05]  /*bed0*/  EXIT ;  /* 0x000000000000794d */ /* 0x000fea0003800000 */
.L_x_263:
[----:B------:R-:W-:-:S00]  /*bee0*/  BRA `(.L_x_263) ;  /* 0xfffffffc00fc7947 */ /* 0x000fc0000383ffff */
[----:B------:R-:W-:-:S00]  /*bef0*/  NOP ;  /* 0x0000000000007918 */ /* 0x000fc00000000000 */
        /* <DEDUP_REMOVED lines=8> */
.L_x_1492:


//--------------------- .text._ZN2at6native27unrolled_elementwise_kernelIZZZNS0_53_GLOBAL__N__52d73765_15_RenormKernel_cu_b2145a98_319224renorm_scale_factor_implERNS_18TensorIteratorBaseEdENKUlvE_clEvENKUlvE0_clEvEUlfE_St5arrayIPcLm2EELi4E23TrivialOffsetCalculatorILi1EjESC_NS0_6memory12LoadWithCastILi1EEENSD_13StoreWithCastILi1EEEEEviT_T0_T2_T3_T4_T5_ --------------------------
	.section	.text._ZN2at6native27unrolled_elementwise_kernelIZZZNS0_53_GLOBAL__N__52d73765_15_RenormKernel_cu_b2145a98_319224renorm_scale_factor_implERNS_18TensorIteratorBaseEdENKUlvE_clEvENKUlvE0_clEvEUlfE_St5arrayIPcLm2EELi4E23TrivialOffsetCalculatorILi1EjESC_NS0_6memory12LoadWithCastILi1EEENSD_13StoreWithCastILi1EEEEEviT_T0_T2_T3_T4_T5_,"ax",@progbits
	.align	128
        .global         _ZN2at6native27unrolled_elementwise_kernelIZZZNS0_53_GLOBAL__N__52d73765_15_RenormKernel_cu_b2145a98_319224renorm_scale_factor_implERNS_18TensorIteratorBaseEdENKUlvE_clEvENKUlvE0_clEvEUlfE_St5arrayIPcLm2EELi4E23TrivialOffsetCalculatorILi1EjESC_NS0_6memory12LoadWithCastILi1EEENSD_13StoreWithCastILi1EEEEEviT_T0_T2_T3_T4_T5_
        .type           _ZN2at6native27unrolled_elementwise_kernelIZZZNS0_53_GLOBAL__N__52d73765_15_RenormKernel_cu_b2145a98_319224renorm_scale_factor_implERNS_18TensorIteratorBaseEdENKUlvE_clEvENKUlvE0_clEvEUlfE_St5arrayIPcLm2EELi4E23TrivialOffsetCalculatorILi1EjESC_NS0_6memory12LoadWithCastILi1EEENSD_13StoreWithCastILi1EEEEEviT_T0_T2_T3_T4_T5_,@function
        .size           _ZN2at6native27unrolled_elementwise_kernelIZZZNS0_53_GLOBAL__N__52d73765_15_RenormKernel_cu_b2145a98_319224renorm_scale_factor_implERNS_18TensorIteratorBaseEdENKUlvE_clEvENKUlvE0_clEvEUlfE_St5arrayIPcLm2EELi4E23TrivialOffsetCalculatorILi1EjESC_NS0_6memory12LoadWithCastILi1EEENSD_13StoreWithCastILi1EEEEEviT_T0_T2_T3_T4_T5_,(.L_x_1493 - _ZN2at6native27unrolled_elementwise_kernelIZZZNS0_53_GLOBAL__N__52d73765_15_RenormKernel_cu_b2145a98_319224renorm_scale_factor_implERNS_18TensorIteratorBaseEdENKUlvE_clEvENKUlvE0_clEvEUlfE_St5arrayIPcLm2EELi4E23TrivialOffsetCalculatorILi1EjESC_NS0_6memory12LoadWithCastILi1EEENSD_13StoreWithCastILi1EEEEEviT_T0_T2_T3_T4_T5_)
        .other          _ZN2at6native27unrolled_elementwise_kernelIZZZNS0_53_GLOBAL__N__52d73765_15_RenormKernel_cu_b2145a98_319224renorm_scale_factor_implERNS_18TensorIteratorBaseEdENKUlvE_clEvENKUlvE0_clEvEUlfE_St5arrayIPcLm2EELi4E23TrivialOffsetCalculatorILi1EjESC_NS0_6memory12LoadWithCastILi1EEENSD_13StoreWithCastILi1EEEEEviT_T0_T2_T3_T4_T5_,@"STO_CUDA_ENTRY STV_DEFAULT"
_ZN2at6native27unrolled_elementwise_kernelIZZZNS0_53_GLOBAL__N__52d73765_15_RenormKernel_cu_b2145a98_319224renorm_scale_factor_implERNS_18TensorIteratorBaseEdENKUlvE_clEvENKUlvE0_clEvEUlfE_St5arrayIPcLm2EELi4E23TrivialOffsetCalculatorILi1EjESC_NS0_6memory12LoadWithCastILi1EEENSD_13StoreWithCastILi1EEEEEviT_T0_T2_T3_T4_T5_:
.text._ZN2at6native27unrolled_elementwise_kernelIZZZNS0_53_GLOBAL__N__52d73765_15_RenormKernel_cu_b2145a98_319224renorm_scale_factor_implERNS_18TensorIteratorBaseEdENKUlvE_clEvENKUlvE0_clEvEUlfE_St5arrayIPcLm2EELi4E23TrivialOffsetCalculatorILi1EjESC_NS0_6memory12LoadWithCastILi1EEENSD_13StoreWithCastILi1EEEEEviT_T0_T2_T3_T4_T5_:
[----:B------:R-:W0:Y:S01]  /*0000*/  LDC R1, c[0x0][0x37c] ;  /* 0x0000df00ff017b82 */ /* 0x000e220000000800 */
[----:B------:R-:W1:Y:S07]  /*0010*/  S2R R2, SR_CTAID.X ;  /* 0x0000000000027919 */ /* 0x000e6e0000002500 */
[----:B------:R-:W1:Y:S01]  /*0020*/  LDC R17, c[0x0][0x380] ;  /* 0x0000e000ff117b82 */ /* 0x000e620000000800 */
[----:B------:R-:W2:Y:S01]  /*0030*/  LDCU.64 UR36, c[0x0][0x358] ;  /* 0x00006b00ff2477ac */ /* 0x000ea20008000a00 */
[----:B------:R-:W-:Y:S01]  /*0040*/  BSSY.RECONVERGENT B7, `(.L_x_264) ;  /* 0x00000ec000077945 */ /* 0x000fe20003800200 */
[----:B------:R-:W3:Y:S01]  /*0050*/  S2R R16, SR_TID.X ;  /* 0x0000000000107919 */ /* 0x000ee20000002100 */
[----:B------:R-:W-:Y:S01]  /*0060*/  IMAD.MOV.U32 R22, RZ, RZ, RZ ;  /* 0x000000ffff167224 */ /* 0x000fe200078e00ff */
[----:B------:R-:W4:Y:S01]  /*0070*/  LDCU.U8 UR38, c[0x0][0x3ac] ;  /* 0x00007580ff2677ac */ /* 0x000f220008000000 */
[----:B-1----:R-:W-:-:S02]  /*0080*/  IMAD R17, R2, -0x200, R17 ;  /* 0xfffffe0002117824 */ /* 0x002fc400078e0211 */
[----:B---3--:R-:W-:-:S03]  /*0090*/  IMAD.MOV.U32 R19, RZ, RZ, R16 ;  /* 0x000000ffff137224 */ /* 0x008fc600078e0010 */
[----:B------:R-:W-:-:S13]  /*00a0*/  ISETP.GE.AND P0, PT, R16, R17, PT ;  /* 0x000000111000720c */ /* 0x000fda0003f06270 */
[----:B0-2-4-:R-:W-:Y:S05]  /*00b0*/  @P0 BRA `(.L_x_265) ;  /* 0x0000000c00900947 */ /* 0x015fea0003800000 */
[----:B------:R-:W0:Y:S01]  /*00c0*/  LDC.64 R4, c[0x0][0x3a0] ;  /* 0x0000e800ff047b82 */ /* 0x000e220000000a00 */
[----:B------:R-:W1:Y:S01]  /*00d0*/  LDCU UR5, c[0x0][0x3b0] ;  /* 0x00007600ff0577ac */ /* 0x000e620008000800 */
[----:B------:R-:W-:Y:S01]  /*00e0*/  IMAD R0, R2, 0x200, R19 ;  /* 0x0000020002007824 */ /* 0x000fe200078e0213 */
[----:B------:R-:W-:Y:S01]  /*00f0*/  BSSY.RECONVERGENT B6, `(.L_x_266) ;  /* 0x00000df000067945 */ /* 0x000fe20003800200 */
[----:B------:R-:W-:-:S04]  /*0100*/  UPRMT UR4, UR38, 0x9910, URZ ;  /* 0x0000991026047896 */ /* 0x000fc800080000ff */
[----:B------:R-:W-:Y:S01]  /*0110*/  UISETP.GT.AND UP0, UPT, UR4, 0x9, UPT ;  /* 0x000000090400788c */ /* 0x000fe2000bf04270 */
[----:B-1----:R-:W-:-:S05]  /*0120*/  IMAD R3, R0, UR5, RZ ;  /* 0x0000000500037c24 */ /* 0x002fca000f8e02ff */
[----:B0-----:R-:W-:-:S05]  /*0130*/  IADD3 R4, P0, PT, R3, R4, RZ ;  /* 0x0000000403047210 */ /* 0x001fca0007f1e0ff */
[----:B------:R-:W-:Y:S01]  /*0140*/  IMAD.X R5, RZ, RZ, R5, P0 ;  /* 0x000000ffff057224 */ /* 0x000fe200000e0605 */
        /* <DEDUP_REMOVED lines=12> */
.L_x_270:
[----:B------:R-:W2:Y:S02]  /*0210*/  LDG.E.U8 R4, desc[UR36][R4.64] ;  /* 0x0000002404047981 */ /* 0x000ea4000c1e1100 */
[----:B--2---:R-:W-:Y:S01]  /*0220*/  I2FP.F32.U32 R22, R4 ;  /* 0x0000000400167245 */ /* 0x004fe20000201000 */
[----:B------:R-:W-:Y:S06]  /*0230*/  BRA `(.L_x_272) ;  /* 0x0000000c00287947 */ /* 0x000fec0003800000 */
.L_x_269:
        /* <DEDUP_REMOVED lines=9> */
.L_x_274:
[----:B------:R-:W2:Y:S02]  /*02d0*/  LDG.E R4, desc[UR36][R4.64] ;  /* 0x0000002404047981 */ /* 0x000ea4000c1e1900 */
[----:B--2---:R-:W-:Y:S01]  /*02e0*/  I2FP.F32.S32 R22, R4 ;  /* 0x0000000400167245 */ /* 0x004fe20000201400 */
[----:B------:R-:W-:Y:S06]  /*02f0*/  BRA `(.L_x_272) ;  /* 0x0000000800f87947 */ /* 0x000fec0003800000 */
.L_x_273:
[----:B------:R-:W2:Y:S02]  /*0300*/  LDG.E.U16 R4, desc[UR36][R4.64] ;  /* 0x0000002404047981 */ /* 0x000ea4000c1e1500 */
[----:B--2---:R2:W3:Y:S01]  /*0310*/  I2F.S16 R22, R4 ;  /* 0x0000000400167306 */ /* 0x0044e20000101400 */
[----:B------:R-:W-:Y:S05]  /*0320*/  BRA `(.L_x_272) ;  /* 0x0000000800ec7947 */ /* 0x000fea0003800000 */
.L_x_268:
        /* <DEDUP_REMOVED lines=8> */
.L_x_276:
[----:B------:R-:W2:Y:S02]  /*03b0*/  LDG.E.U16 R4, desc[UR36][R4.64] ;  /* 0x0000002404047981 */ /* 0x000ea4000c1e1500 */
[----:B--2---:R-:W-:Y:S01]  /*03c0*/  HADD2.F32 R22, -RZ, R4.H0_H0 ;  /* 0x20000004ff167230 */ /* 0x004fe20000004100 */
[----:B------:R-:W-:Y:S06]  /*03d0*/  BRA `(.L_x_272) ;  /* 0x0000000800c07947 */ /* 0x000fec0003800000 */
.L_x_275:
        /* <DEDUP_REMOVED lines=8> */
.L_x_278:
[----:B------:R-:W2:Y:S02]  /*0460*/  LDG.E.U16 R4, desc[UR36][R4.64] ;  /* 0x0000002404047981 */ /* 0x000ea4000c1e1500 */
[----:B--2---:R-:W-:Y:S01]  /*0470*/  HADD2.F32 R22, -RZ, R4.H0_H0 ;  /* 0x20000004ff167230 */ /* 0x004fe20000004100 */
[----:B------:R-:W-:Y:S06]  /*0480*/  BRA `(.L_x_272) ;  /* 0x0000000800947947 */ /* 0x000fec0003800000 */
.L_x_277:
[----:B------:R-:W2:Y:S01]  /*0490*/  LDG.E.64 R4, desc[UR36][R4.64] ;  /* 0x0000002404047981 */ /* 0x000ea2000c1e1b00 */
[----:B------:R-:W-:Y:S01]  /*04a0*/  UMOV UR4, 0xf0000000 ;  /* 0xf000000000047882 */ /* 0x000fe20000000000 */
[----:B------:R-:W-:Y:S01]  /*04b0*/  UMOV UR5, 0x380fffff ;  /* 0x380fffff00057882 */ /* 0x000fe20000000000 */
[----:B--2---:R-:W0:Y:S01]  /*04c0*/  F2F.F32.F64 R22, R4 ;  /* 0x0000000400167310 */ /* 0x004e220000301000 */
[----:B------:R-:W-:-:S14]  /*04d0*/  DSETP.GEU.AND P0, PT, |R4|, UR4, PT ;  /* 0x0000000404007e2a */ /* 0x000fdc000bf0e200 */
[----:B0-----:R-:W-:Y:S01]  /*04e0*/  @!P0 FMUL R22, R22, 1.175494350822287508e-38 ;  /* 0x0080000016168820 */ /* 0x001fe20000400000 */
[----:B------:R-:W-:Y:S06]  /*04f0*/  BRA `(.L_x_272) ;  /* 0x0000000800787947 */ /* 0x000fec0003800000 */
.L_x_267:
        /* <DEDUP_REMOVED lines=12> */
.L_x_281:
[----:B------:R-:W2:Y:S01]  /*05c0*/  LDG.E.64 R4, desc[UR36][R4.64] ;  /* 0x0000002404047981 */ /* 0x000ea2000c1e1b00 */
[----:B------:R-:W-:Y:S01]  /*05d0*/  UMOV UR4, 0xf0000000 ;  /* 0xf000000000047882 */ /* 0x000fe20000000000 */
[----:B------:R-:W-:Y:S01]  /*05e0*/  UMOV UR5, 0x380fffff ;  /* 0x380fffff00057882 */ /* 0x000fe20000000000 */
[----:B--2---:R-:W0:Y:S01]  /*05f0*/  F2F.F32.F64 R22, R4 ;  /* 0x0000000400167310 */ /* 0x004e220000301000 */
[----:B------:R-:W-:-:S14]  /*0600*/  DSETP.GEU.AND P0, PT, |R4|, UR4, PT ;  /* 0x0000000404007e2a */ /* 0x000fdc000bf0e200 */
[----:B0-----:R-:W-:Y:S01]  /*0610*/  @!P0 FMUL R22, R22, 1.175494350822287508e-38 ;  /* 0x0080000016168820 */ /* 0x001fe20000400000 */
[----:B------:R-:W-:Y:S06]  /*0620*/  BRA `(.L_x_272) ;  /* 0x00000008002c7947 */ /* 0x000fec0003800000 */
.L_x_280:
[----:B------:R-:W-:-:S09]  /*0630*/  UISETP.NE.AND UP0, UPT, UR4, 0xf, UPT ;  /* 0x0000000f0400788c */ /* 0x000fd2000bf05270 */
[----:B------:R-:W-:Y:S05]  /*0640*/  BRA.U !UP0, `(.L_x_282) ;  /* 0x0000000108907547 */ /* 0x000fea000b800000 */
[----:B------:R-:W-:-:S09]  /*0650*/  UISETP.NE.AND UP0, UPT, UR4, 0x17, UPT ;  /* 0x000000170400788c */ /* 0x000fd2000bf05270 */
[----:B------:R-:W-:Y:S05]  /*0660*/  BRA.U !UP0, `(.L_x_283) ;  /* 0x0000000108547547 */ /* 0x000fea000b800000 */
[----:B------:R-:W-:-:S09]  /*0670*/  UISETP.NE.AND UP0, UPT, UR4, 0x18, UPT ;  /* 0x000000180400788c */ /* 0x000fd2000bf05270 */
[----:B------:R-:W-:Y:S05]  /*0680*/  BRA.U UP0, `(.L_x_271) ;  /* 0x0000000500987547 */ /* 0x000fea000b800000 */
[----:B------:R-:W2:Y:S01]  /*0690*/  LDG.E.U8 R22, desc[UR36][R4.64] ;  /* 0x0000002404167981 */ /* 0x000ea2000c1e1100 */
[----:B------:R-:W-:Y:S02]  /*06a0*/  IMAD.MOV.U32 R6, RZ, RZ, 0x1f ;  /* 0x0000001fff067424 */ /* 0x000fe400078e00ff */
[----:B--2---:R-:W-:-:S05]  /*06b0*/  IMAD.SHL.U32 R22, R22, 0x1000000, RZ ;  /* 0x0100000016167824 */ /* 0x004fca00078e00ff */
[C---:B------:R-:W-:Y:S02]  /*06c0*/  LOP3.LUT R0, R22.reuse, 0x7f000000, RZ, 0xc0, !PT ;  /* 0x7f00000016007812 */ /* 0x040fe400078ec0ff */
[----:B------:R-:W-:Y:S02]  /*06d0*/  LOP3.LUT P0, RZ, R22, 0x7f000000, RZ, 0xc0, !PT ;  /* 0x7f00000016ff7812 */ /* 0x000fe4000780c0ff */
[----:B------:R-:W0:Y:S02]  /*06e0*/  FLO.U32 R3, R0 ;  /* 0x0000000000037300 */ /* 0x000e2400000e0000 */
[----:B0-----:R-:W-:-:S05]  /*06f0*/  IMAD.MOV R3, RZ, RZ, -R3 ;  /* 0x000000ffff037224 */ /* 0x001fca00078e0a03 */
[----:B------:R-:W-:-:S05]  /*0700*/  VIADDMNMX.U32 R3, R3, R6, 0x4, !PT ;  /* 0x0000000403037446 */ /* 0x000fca0007800006 */
[----:B------:R-:W-:-:S04]  /*0710*/  VIADD R3, R3, 0xfffffffc ;  /* 0xfffffffc03037836 */ /* 0x000fc80000000000 */
[----:B------:R-:W-:Y:S01]  /*0720*/  IMAD.SHL.U32 R7, R3, 0x800000, RZ ;  /* 0x0080000003077824 */ /* 0x000fe200078e00ff */
[C---:B------:R-:W-:Y:S01]  /*0730*/  SHF.L.U32 R6, R0.reuse, R3, RZ ;  /* 0x0000000300067219 */ /* 0x040fe200000006ff */
[----:B------:R-:W-:-:S03]  /*0740*/  VIADD R3, R0, 0x1000000 ;  /* 0x0100000000037836 */ /* 0x000fc60000000000 */
[----:B------:R-:W-:Y:S02]  /*0750*/  LEA.HI R6, R6, -R7, RZ, 0x1c ;  /* 0x8000000706067211 */ /* 0x000fe400078fe0ff */
[----:B------:R-:W-:-:S03]  /*0760*/  SHF.R.S32.HI R3, RZ, 0x8, R3 ;  /* 0x00000008ff037819 */ /* 0x000fc60000011403 */
[----:B------:R-:W-:-:S05]  /*0770*/  VIADD R6, R6, 0x3c000000 ;  /* 0x3c00000006067836 */ /* 0x000fca0000000000 */
[----:B------:R-:W-:-:S04]  /*0780*/  LOP3.LUT R3, R6, 0x7f800000, R3, 0xf8, !PT ;  /* 0x7f80000006037812 */ /* 0x000fc800078ef803 */
[----:B------:R-:W-:-:S04]  /*0790*/  SEL R3, R3, RZ, P0 ;  /* 0x000000ff03037207 */ /* 0x000fc80000000000 */
[----:B------:R-:W-:Y:S01]  /*07a0*/  LOP3.LUT R22, R3, 0x80000000, R22, 0xf8, !PT ;  /* 0x8000000003167812 */ /* 0x000fe200078ef816 */
[----:B------:R-:W-:Y:S06]  /*07b0*/  BRA `(.L_x_272) ;  /* 0x0000000400c87947 */ /* 0x000fec0003800000 */
.L_x_283:
[----:B------:R-:W2:Y:S02]  /*07c0*/  LDG.E.U8 R4, desc[UR36][R4.64] ;  /* 0x0000002404047981 */ /* 0x000ea4000c1e1100 */
[C---:B--2---:R-:W-:Y:S02]  /*07d0*/  IMAD.SHL.U32 R3, R4.reuse, 0x2000000, RZ ;  /* 0x0200000004037824 */ /* 0x044fe400078e00ff */
[----:B------:R-:W-:-:S03]  /*07e0*/  IMAD.SHL.U32 R6, R4, 0x100, RZ ;  /* 0x0000010004067824 */ /* 0x000fc600078e00ff */
[----:B------:R-:W-:-:S13]  /*07f0*/  ISETP.GT.U32.AND P0, PT, R3, 0x7ffffff, PT ;  /* 0x07ffffff0300780c */ /* 0x000fda0003f04070 */
[----:B------:R-:W-:Y:S02]  /*0800*/  @!P0 LOP3.LUT R0, R6, 0x7f00, RZ, 0xc0, !PT ;  /* 0x00007f0006008812 */ /* 0x000fe400078ec0ff */
[----:B------:R-:W-:Y:S02]  /*0810*/  @P0 LEA.HI R3, R3, 0x70000000, RZ, 0x1c ;  /* 0x7000000003030811 */ /* 0x000fe400078fe0ff */
[----:B------:R-:W-:Y:S02]  /*0820*/  @!P0 LOP3.LUT R0, R0, 0x3f000000, RZ, 0xfc, !PT ;  /* 0x3f00000000008812 */ /* 0x000fe400078efcff */
[----:B------:R-:W-:-:S03]  /*0830*/  PRMT R6, R6, 0x9910, RZ ;  /* 0x0000991006067816 */ /* 0x000fc600000000ff */
[----:B------:R-:W-:Y:S01]  /*0840*/  @!P0 FADD.FTZ R0, R0, -0.5 ;  /* 0xbf00000000008421 */ /* 0x000fe20000010000 */
[----:B------:R-:W-:Y:S01]  /*0850*/  @P0 FMUL.FTZ R0, R3, 1.9259299443872358531e-34 ;  /* 0x0780000003000820 */ /* 0x000fe20000410000 */
[----:B------:R-:W-:-:S05]  /*0860*/  IMAD.MOV.U32 R3, RZ, RZ, R6 ;  /* 0x000000ffff037224 */ /* 0x000fca00078e0006 */
[----:B------:R-:W-:Y:S01]  /*0870*/  LOP3.LUT R22, R0, 0x80000000, R3, 0xf8, !PT ;  /* 0x8000000000167812 */ /* 0x000fe200078ef803 */
[----:B------:R-:W-:Y:S06]  /*0880*/  BRA `(.L_x_272) ;  /* 0x0000000400947947 */ /* 0x000fec0003800000 */
.L_x_282:
[----:B------:R-:W2:Y:S02]  /*0890*/  LDG.E.U16 R4, desc[UR36][R4.64] ;  /* 0x0000002404047981 */ /* 0x000ea4000c1e1500 */
[----:B--2---:R-:W-:Y:S01]  /*08a0*/  IMAD.U32 R22, R4, 0x10000, RZ ;  /* 0x0001000004167824 */ /* 0x004fe200078e00ff */
[----:B------:R-:W-:Y:S06]  /*08b0*/  BRA `(.L_x_272) ;  /* 0x0000000400887947 */ /* 0x000fec0003800000 */
.L_x_279:
        /* <DEDUP_REMOVED lines=11> */
.L_x_286:
        /* <DEDUP_REMOVED lines=20> */
.L_x_288:
[----:B------:R-:W-:Y:S05]  /*0ab0*/  BSYNC.RECONVERGENT B0 ;  /* 0x0000000000007941 */ /* 0x000fea0003800200 */
.L_x_287:
[----:B------:R-:W-:Y:S01]  /*0ac0*/  IMAD.SHL.U32 R0, R0, 0x100000, RZ ;  /* 0x0010000000007824 */ /* 0x000fe200078e00ff */
[----:B------:R-:W-:-:S04]  /*0ad0*/  LEA R3, R3, 0x3b800000, 0x17 ;  /* 0x3b80000003037811 */ /* 0x000fc800078eb8ff */
[----:B------:R-:W-:Y:S01]  /*0ae0*/  LOP3.LUT R22, R3, R0, R7, 0xfe, !PT ;  /* 0x0000000003167212 */ /* 0x000fe200078efe07 */
[----:B------:R-:W-:Y:S06]  /*0af0*/  BRA `(.L_x_272) ;  /* 0x0000000000f87947 */ /* 0x000fec0003800000 */
.L_x_285:
        /* <DEDUP_REMOVED lines=20> */
.L_x_290:
[----:B------:R-:W-:Y:S05]  /*0c40*/  BSYNC.RECONVERGENT B0 ;  /* 0x0000000000007941 */ /* 0x000fea0003800200 */
.L_x_289:
[----:B------:R-:W-:Y:S01]  /*0c50*/  IMAD.SHL.U32 R0, R0, 0x200000, RZ ;  /* 0x0020000000007824 */ /* 0x000fe200078e00ff */
[----:B------:R-:W-:-:S04]  /*0c60*/  LEA R3, R3, 0x37800000, 0x17 ;  /* 0x3780000003037811 */ /* 0x000fc800078eb8ff */
[----:B------:R-:W-:Y:S01]  /*0c70*/  LOP3.LUT R22, R3, R0, R7, 0xfe, !PT ;  /* 0x0000000003167212 */ /* 0x000fe200078efe07 */
[----:B------:R-:W-:Y:S06]  /*0c80*/  BRA `(.L_x_272) ;  /* 0x0000000000947947 */ /* 0x000fec0003800000 */
.L_x_284:
[----:B------:R-:W-:-:S09]  /*0c90*/  UISETP.NE.AND UP0, UPT, UR4, 0x1c, UPT ;  /* 0x0000001c0400788c */ /* 0x000fd2000bf05270 */
[----:B------:R-:W-:Y:S05]  /*0ca0*/  BRA.U !UP0, `(.L_x_291) ;  /* 0x0000000108847547 */ /* 0x000fea000b800000 */
[----:B------:R-:W-:-:S09]  /*0cb0*/  UISETP.NE.AND UP0, UPT, UR4, 0x1d, UPT ;  /* 0x0000001d0400788c */ /* 0x000fd2000bf05270 */
[----:B------:R-:W-:Y:S05]  /*0cc0*/  BRA.U !UP0, `(.L_x_292) ;  /* 0x0000000108707547 */ /* 0x000fea000b800000 */
[----:B------:R-:W-:-:S09]  /*0cd0*/  UISETP.NE.AND UP0, UPT, UR4, 0x2c, UPT ;  /* 0x0000002c0400788c */ /* 0x000fd2000bf05270 */
[----:B------:R-:W-:Y:S05]  /*0ce0*/  BRA.U !UP0, `(.L_x_293) ;  /* 0x0000000108487547 */ /* 0x000fea000b800000 */
.L_x_271:
[----:B------:R-:W-:Y:S01]  /*0cf0*/  MOV R14, 0x0 ;  /* 0x00000000000e7802 */ /* 0x000fe20000000f00 */
[----:B------:R-:W0:Y:S01]  /*0d00*/  LDCU.64 UR4, c[0x4][0x108] ;  /* 0x01002100ff0477ac */ /* 0x000e220008000a00 */
[----:B------:R-:W-:Y:S02]  /*0d10*/  IMAD.MOV.U32 R8, RZ, RZ, 0x4e ;  /* 0x0000004eff087424 */ /* 0x000fe400078e00ff */
[----:B------:R-:W-:Y:S01]  /*0d20*/  IMAD.MOV.U32 R12, RZ, RZ, 0x1 ;  /* 0x00000001ff0c7424 */ /* 0x000fe200078e00ff */
[----:B------:R-:W1:Y:S01]  /*0d30*/  LDCU.64 UR6, c[0x4][0x110] ;  /* 0x01002200ff0677ac */ /* 0x000e620008000a00 */
[----:B------:R-:W2:Y:S01]  /*0d40*/  LDC.64 R14, c[0x4][R14] ;  /* 0x010000000e0e7b82 */ /* 0x000ea20000000a00 */
[----:B------:R-:W-:Y:S01]  /*0d50*/  IMAD.MOV.U32 R13, RZ, RZ, RZ ;  /* 0x000000ffff0d7224 */ /* 0x000fe200078e00ff */
[----:B------:R-:W3:Y:S01]  /*0d60*/  LDCU.64 UR8, c[0x4][0x18] ;  /* 0x01000300ff0877ac */ /* 0x000ee20008000a00 */
[----:B0-----:R-:W-:Y:S02]  /*0d70*/  IMAD.U32 R4, RZ, RZ, UR4 ;  /* 0x00000004ff047e24 */ /* 0x001fe4000f8e00ff */
[----:B------:R-:W-:-:S02]  /*0d80*/  IMAD.U32 R5, RZ, RZ, UR5 ;  /* 0x00000005ff057e24 */ /* 0x000fc4000f8e00ff */
[----:B-1----:R-:W-:Y:S02]  /*0d90*/  IMAD.U32 R6, RZ, RZ, UR6 ;  /* 0x00000006ff067e24 */ /* 0x002fe4000f8e00ff */
[----:B------:R-:W-:Y:S02]  /*0da0*/  IMAD.U32 R7, RZ, RZ, UR7 ;  /* 0x00000007ff077e24 */ /* 0x000fe4000f8e00ff */
[----:B---3--:R-:W-:Y:S02]  /*0db0*/  IMAD.U32 R10, RZ, RZ, UR8 ;  /* 0x00000008ff0a7e24 */ /* 0x008fe4000f8e00ff */
[----:B------:R-:W-:-:S07]  /*0dc0*/  IMAD.U32 R11, RZ, RZ, UR9 ;  /* 0x00000009ff0b7e24 */ /* 0x000fce000f8e00ff */
[----:B------:R-:W-:-:S07]  /*0dd0*/  LEPC R20, `(.L_x_294) ;  /* 0x000000001014794e */ /* 0x000fce0000000000 */
[----:B--2---:R-:W-:Y:S05]  /*0de0*/  CALL.ABS.NOINC R14 ;  /* 0x000000000e007343 */ /* 0x004fea0003c00000 */
.L_x_294:
[----:B------:R-:W-:Y:S01]  /*0df0*/  IMAD.MOV.U32 R22, RZ, RZ, RZ ;  /* 0x000000ffff167224 */ /* 0x000fe200078e00ff */
[----:B------:R-:W-:Y:S06]  /*0e00*/  BRA `(.L_x_272) ;  /* 0x0000000000347947 */ /* 0x000fec0003800000 */
.L_x_293:
[----:B------:R-:W2:Y:S01]  /*0e10*/  LDG.E.U8 R4, desc[UR36][R4.64] ;  /* 0x0000002404047981 */ /* 0x000ea2000c1e1100 */
[----:B------:R-:W-:Y:S01]  /*0e20*/  IMAD.MOV.U32 R22, RZ, RZ, 0x400000 ;  /* 0x00400000ff167424 */ /* 0x000fe200078e00ff */
[----:B--2---:R-:W-:-:S13]  /*0e30*/  ISETP.NE.AND P0, PT, R4, RZ, PT ;  /* 0x000000ff0400720c */ /* 0x004fda0003f05270 */
[----:B------:R-:W-:Y:S05]  /*0e40*/  @!P0 BRA `(.L_x_272) ;  /* 0x0000000000248947 */ /* 0x000fea0003800000 */
[----:B------:R-:W-:-:S13]  /*0e50*/  ISETP.NE.AND P0, PT, R4, 0xff, PT ;  /* 0x000000ff0400780c */ /* 0x000fda0003f05270 */
[----:B------:R-:W-:Y:S02]  /*0e60*/  @!P0 IMAD.MOV.U32 R22, RZ, RZ, 0x7f800001 ;  /* 0x7f800001ff168424 */ /* 0x000fe400078e00ff */
[----:B------:R-:W-:Y:S01]  /*0e70*/  @P0 IMAD.SHL.U32 R22, R4, 0x800000, RZ ;  /* 0x0080000004160824 */ /* 0x000fe200078e00ff */
[----:B------:R-:W-:Y:S06]  /*0e80*/  BRA `(.L_x_272) ;  /* 0x0000000000147947 */ /* 0x000fec0003800000 */
.L_x_292:
[----:B------:R-:W2:Y:S02]  /*0e90*/  LDG.E.64 R22, desc[UR36][R4.64] ;  /* 0x0000002404167981 */ /* 0x000ea4000c1e1b00 */
[----:B--2---:R0:W1:Y:S01]  /*0ea0*/  I2F.U64 R22, R22 ;  /* 0x0000001600167312 */ /* 0x0040620000301000 */
[----:B------:R-:W-:Y:S05]  /*0eb0*/  BRA `(.L_x_272) ;  /* 0x0000000000087947 */ /* 0x000fea0003800000 */
.L_x_291:
[----:B------:R-:W2:Y:S02]  /*0ec0*/  LDG.E R4, desc[UR36][R4.64] ;  /* 0x0000002404047981 */ /* 0x000ea4000c1e1900 */
[----:B--2---:R-:W-:-:S07]  /*0ed0*/  I2FP.F32.U32 R22, R4 ;  /* 0x0000000400167245 */ /* 0x004fce0000201000 */
.L_x_272:
[----:B------:R-:W-:Y:S05]  /*0ee0*/  BSYNC.RECONVERGENT B6 ;  /* 0x0000000000067941 */ /* 0x000fea0003800200 */
.L_x_266:
[----:B------:R-:W-:-:S07]  /*0ef0*/  VIADD R16, R19, 0x80 ;  /* 0x0000008013107836 */ /* 0x000fce0000000000 */
.L_x_265:
[----:B------:R-:W-:Y:S05]  /*0f00*/  BSYNC.RECONVERGENT B7 ;  /* 0x0000000000077941 */ /* 0x000fea0003800200 */
.L_x_264:
[----:B------:R-:W-:Y:S01]  /*0f10*/  ISETP.GE.AND P0, PT, R16, R17, PT ;  /* 0x000000111000720c */ /* 0x000fe20003f06270 */
[----:B------:R-:W-:Y:S01]  /*0f20*/  BSSY.RECONVERGENT B7, `(.L_x_295) ;  /* 0x00000e7000077945 */ /* 0x000fe20003800200 */
[----:B------:R-:W-:-:S11]  /*0f30*/  IMAD.MOV.U32 R24, RZ, RZ, RZ ;  /* 0x000000ffff187224 */ /* 0x000fd600078e00ff */
[----:B------:R-:W-:Y:S05]  /*0f40*/  @P0 BRA `(.L_x_296) ;  /* 0x0000000c00900947 */ /* 0x000fea0003800000 */
[----:B0-2-4-:R-:W0:Y:S01]  /*0f50*/  LDC.64 R4, c[0x0][0x3a0] ;  /* 0x0000e800ff047b82 */ /* 0x015e220000000a00 */
[----:B------:R-:W2:Y:S01]  /*0f60*/  LDCU UR5, c[0x0][0x3b0] ;  /* 0x00007600ff0577ac */ /* 0x000ea20008000800 */
[----:B------:R-:W-:Y:S01]  /*0f70*/  IMAD R0, R2, 0x200, R16 ;  /* 0x0000020002007824 */ /* 0x000fe200078e0210 */
[----:B------:R-:W-:Y:S01]  /*0f80*/  BSSY.RECONVERGENT B6, `(.L_x_297) ;  /* 0x00000df000067945 */ /* 0x000fe20003800200 */
[----:B------:R-:W-:-:S04]  /*0f90*/  UPRMT UR4, UR38, 0x9910, URZ ;  /* 0x0000991026047896 */ /* 0x000fc800080000ff */
[----:B------:R-:W-:Y:S01]  /*0fa0*/  UISETP.GT.AND UP0, UPT, UR4, 0x9, UPT ;  /* 0x000000090400788c */ /* 0x000fe2000bf04270 */
[----:B--2---:R-:W-:-:S05]  /*0fb0*/  IMAD R3, R0, UR5, RZ ;  /* 0x0000000500037c24 */ /* 0x004fca000f8e02ff */
        /* <DEDUP_REMOVED lines=14> */
.L_x_301:
[----:B------:R-:W2:Y:S02]  /*10a0*/  LDG.E.U8 R4, desc[UR36][R4.64] ;  /* 0x0000002404047981 */ /* 0x000ea4000c1e1100 */
[----:B--2---:R-:W-:Y:S01]  /*10b0*/  I2FP.F32.U32 R24, R4 ;  /* 0x0000000400187245 */ /* 0x004fe20000201000 */
[----:B------:R-:W-:Y:S06]  /*10c0*/  BRA `(.L_x_303) ;  /* 0x0000000c00287947 */ /* 0x000fec0003800000 */
.L_x_300:
[----:B------:R-:W-:-:S09]  /*10d0*/  UISETP.NE.AND UP0, UPT, UR4, 0x2, UPT ;  /* 0x000000020400788c */ /* 0x000fd2000bf05270 */
[----:B------:R-:W-:Y:S05]  /*10e0*/  BRA.U !UP0, `(.L_x_304) ;  /* 0x0000000108287547 */ /* 0x000fea000b800000 */
[----:B------:R-:W-:-:S09]  /*10f0*/  UISETP.NE.AND UP0, UPT, UR4, 0x3, UPT ;  /* 0x000000030400788c */ /* 0x000fd2000bf05270 */
[----:B------:R-:W-:Y:S05]  /*1100*/  BRA.U !UP0, `(.L_x_305) ;  /* 0x0000000108147547 */ /* 0x000fea000b800000 */
[----:B------:R-:W-:-:S09]  /*1110*/  UISETP.NE.AND UP0, UPT, UR4, 0x4, UPT ;  /* 0x000000040400788c */ /* 0x000fd2000bf05270 */
[----:B------:R-:W-:Y:S05]  /*1120*/  BRA.U UP0, `(.L_x_302) ;  /* 0x0000000900b47547 */ /* 0x000fea000b800000 */
[----:B------:R-:W2:Y:S02]  /*1130*/  LDG.E.64 R24, desc[UR36][R4.64] ;  /* 0x0000002404187981 */ /* 0x000ea4000c1e1b00 */
[----:B--2---:R0:W2:Y:S01]  /*1140*/  I2F.S64 R24, R24 ;  /* 0x0000001800187312 */ /* 0x0040a20000301400 */
[----:B------:R-:W-:Y:S05]  /*1150*/  BRA `(.L_x_303) ;  /* 0x0000000c00047947 */ /* 0x000fea0003800000 */
.L_x_305:
[----:B------:R-:W2:Y:S02]  /*1160*/  LDG.E R4, desc[UR36][R4.64] ;  /* 0x0000002404047981 */ /* 0x000ea4000c1e1900 */
[----:B--2---:R-:W-:Y:S01]  /*1170*/  I2FP.F32.S32 R24, R4 ;  /* 0x0000000400187245 */ /* 0x004fe20000201400 */
[----:B------:R-:W-:Y:S06]  /*1180*/  BRA `(.L_x_303) ;  /* 0x0000000800f87947 */ /* 0x000fec0003800000 */
.L_x_304:
[----:B------:R-:W2:Y:S02]  /*1190*/  LDG.E.U16 R4, desc[UR36][R4.64] ;  /* 0x0000002404047981 */ /* 0x000ea4000c1e1500 */
[----:B--2---:R0:W2:Y:S01]  /*11a0*/  I2F.S16 R24, R4 ;  /* 0x0000000400187306 */ /* 0x0040a20000101400 */
[----:B------:R-:W-:Y:S05]  /*11b0*/  BRA `(.L_x_303) ;  /* 0x0000000800ec7947 */ /* 0x000fea0003800000 */
.L_x_299:
        /* <DEDUP_REMOVED lines=8> */
.L_x_307:
[----:B------:R-:W2:Y:S02]  /*1240*/  LDG.E.U16 R4, desc[UR36][R4.64] ;  /* 0x0000002404047981 */ /* 0x000ea4000c1e1500 */
[----:B--2---:R-:W-:Y:S01]  /*1250*/  HADD2.F32 R24, -RZ, R4.H0_H0 ;  /* 0x20000004ff187230 */ /* 0x004fe20000004100 */
[----:B------:R-:W-:Y:S06]  /*1260*/  BRA `(.L_x_303) ;  /* 0x0000000800c07947 */ /* 0x000fec0003800000 */
.L_x_306:
        /* <DEDUP_REMOVED lines=8> */
.L_x_309:
[----:B------:R-:W2:Y:S02]  /*12f0*/  LDG.E.U16 R4, desc[UR36][R4.64] ;  /* 0x0000002404047981 */ /* 0x000ea4000c1e1500 */
[----:B--2---:R-:W-:Y:S01]  /*1300*/  HADD2.F32 R24, -RZ, R4.H0_H0 ;  /* 0x20000004ff187230 */ /* 0x004fe20000004100 */
[----:B------:R-:W-:Y:S06]  /*1310*/  BRA `(.L_x_303) ;  /* 0x0000000800947947 */ /* 0x000fec0003800000 */
.L_x_308:
[----:B------:R-:W2:Y:S01]  /*1320*/  LDG.E.64 R4, desc[UR36][R4.64] ;  /* 0x0000002404047981 */ /* 0x000ea2000c1e1b00 */
[----:B------:R-:W-:Y:S01]  /*1330*/  UMOV UR4, 0xf0000000 ;  /* 0xf000000000047882 */ /* 0x000fe20000000000 */
[----:B------:R-:W-:Y:S01]  /*1340*/  UMOV UR5, 0x380fffff ;  /* 0x380fffff00057882 */ /* 0x000fe20000000000 */
[----:B--2---:R-:W0:Y:S01]  /*1350*/  F2F.F32.F64 R24, R4 ;  /* 0x0000000400187310 */ /* 0x004e220000301000 */
[----:B------:R-:W-:-:S14]  /*1360*/  DSETP.GEU.AND P0, PT, |R4|, UR4, PT ;  /* 0x0000000404007e2a */ /* 0x000fdc000bf0e200 */
[----:B0-----:R-:W-:Y:S01]  /*1370*/  @!P0 FMUL R24, R24, 1.175494350822287508e-38 ;  /* 0x0080000018188820 */ /* 0x001fe20000400000 */
[----:B------:R-:W-:Y:S06]  /*1380*/  BRA `(.L_x_303) ;  /* 0x0000000800787947 */ /* 0x000fec0003800000 */
.L_x_298:
        /* <DEDUP_REMOVED lines=12> */
.L_x_312:
[----:B------:R-:W2:Y:S01]  /*1450*/  LDG.E.64 R4, desc[UR36][R4.64] ;  /* 0x0000002404047981 */ /* 0x000ea2000c1e1b00 */
[----:B------:R-:W-:Y:S01]  /*1460*/  UMOV UR4, 0xf0000000 ;  /* 0xf000000000047882 */ /* 0x000fe20000000000 */
[----:B------:R-:W-:Y:S01]  /*1470*/  UMOV UR5, 0x380fffff ;  /* 0x380fffff00057882 */ /* 0x000fe20000000000 */
[----:B--2---:R-:W0:Y:S01]  /*1480*/  F2F.F32.F64 R24, R4 ;  /* 0x0000000400187310 */ /* 0x004e220000301000 */
[----:B------:R-:W-:-:S14]  /*1490*/  DSETP.GEU.AND P0, PT, |R4|, UR4, PT ;  /* 0x0000000404007e2a */ /* 0x000fdc000bf0e200 */
[----:B0-----:R-:W-:Y:S01]  /*14a0*/  @!P0 FMUL R24, R24, 1.175494350822287508e-38 ;  /* 0x0080000018188820 */ /* 0x001fe20000400000 */
[----:B------:R-:W-:Y:S06]  /*14b0*/  BRA `(.L_x_303) ;  /* 0x00000008002c7947 */ /* 0x000fec0003800000 */
.L_x_311:
        /* <DEDUP_REMOVED lines=25> */
.L_x_314:
[----:B------:R-:W2:Y:S02]  /*1650*/  LDG.E.U8 R4, desc[UR36][R4.64] ;  /* 0x0000002404047981 */ /* 0x000ea4000c1e1100 */
[C---:B--2---:R-:W-:Y:S02]  /*1660*/  IMAD.SHL.U32 R0, R4.reuse, 0x2000000, RZ ;  /* 0x0200000004007824 */ /* 0x044fe400078e00ff */
[----:B------:R-:W-:-:S03]  /*1670*/  IMAD.SHL.U32 R6, R4, 0x100, RZ ;  /* 0x0000010004067824 */ /* 0x000fc600078e00ff */
[----:B------:R-:W-:-:S13]  /*1680*/  ISETP.GE.U32.AND P0, PT, R0, 0x8000000, PT ;  /* 0x080000000000780c */ /* 0x000fda0003f06070 */
[----:B------:R-:W-:Y:S02]  /*1690*/  @!P0 LOP3.LUT R3, R6, 0x7f00, RZ, 0xc0, !PT ;  /* 0x00007f0006038812 */ /* 0x000fe400078ec0ff */
[----:B------:R-:W-:Y:S02]  /*16a0*/  @P0 LEA.HI R0, R0, 0x70000000, RZ, 0x1c ;  /* 0x7000000000000811 */ /* 0x000fe400078fe0ff */
[----:B------:R-:W-:Y:S02]  /*16b0*/  @!P0 LOP3.LUT R3, R3, 0x3f000000, RZ, 0xfc, !PT ;  /* 0x3f00000003038812 */ /* 0x000fe400078efcff */
[----:B------:R-:W-:Y:S01]  /*16c0*/  PRMT R6, R6, 0x9910, RZ ;  /* 0x0000991006067816 */ /* 0x000fe200000000ff */
[----:B------:R-:W-:Y:S02]  /*16d0*/  @P0 FMUL.FTZ R0, R0, 1.9259299443872358531e-34 ;  /* 0x0780000000000820 */ /* 0x000fe40000410000 */
[----:B------:R-:W-:Y:S02]  /*16e0*/  @!P0 FADD.FTZ R0, R3, -0.5 ;  /* 0xbf00000003008421 */ /* 0x000fe40000010000 */
[----:B------:R-:W-:-:S05]  /*16f0*/  IMAD.MOV.U32 R3, RZ, RZ, R6 ;  /* 0x000000ffff037224 */ /* 0x000fca00078e0006 */
[----:B------:R-:W-:Y:S01]  /*1700*/  LOP3.LUT R24, R0, 0x80000000, R3, 0xf8, !PT ;  /* 0x8000000000187812 */ /* 0x000fe200078ef803 */
[----:B------:R-:W-:Y:S06]  /*1710*/  BRA `(.L_x_303) ;  /* 0x0000000400947947 */ /* 0x000fec0003800000 */
.L_x_313:
[----:B------:R-:W2:Y:S02]  /*1720*/  LDG.E.U16 R4, desc[UR36][R4.64] ;  /* 0x0000002404047981 */ /* 0x000ea4000c1e1500 */
[----:B--2---:R-:W-:Y:S01]  /*1730*/  IMAD.U32 R24, R4, 0x10000, RZ ;  /* 0x0001000004187824 */ /* 0x004fe200078e00ff */
[----:B------:R-:W-:Y:S06]  /*1740*/  BRA `(.L_x_303) ;  /* 0x0000000400887947 */ /* 0x000fec0003800000 */
.L_x_310:
        /* <DEDUP_REMOVED lines=11> */
.L_x_317:
        /* <DEDUP_REMOVED lines=20> */
.L_x_319:
[----:B------:R-:W-:Y:S05]  /*1940*/  BSYNC.RECONVERGENT B0 ;  /* 0x0000000000007941 */ /* 0x000fea0003800200 */
.L_x_318:
[----:B------:R-:W-:Y:S01]  /*1950*/  IMAD.SHL.U32 R0, R0, 0x100000, RZ ;  /* 0x0010000000007824 */ /* 0x000fe200078e00ff */
[----:B------:R-:W-:-:S04]  /*1960*/  LEA R3, R3, 0x3b800000, 0x17 ;  /* 0x3b80000003037811 */ /* 0x000fc800078eb8ff */
[----:B------:R-:W-:Y:S01]  /*1970*/  LOP3.LUT R24, R3, R0, R7, 0xfe, !PT ;  /* 0x0000000003187212 */ /* 0x000fe200078efe07 */
[----:B------:R-:W-:Y:S06]  /*1980*/  BRA `(.L_x_303) ;  /* 0x0000000000f87947 */ /* 0x000fec0003800000 */
.L_x_316:
        /* <DEDUP_REMOVED lines=20> */
.L_x_321:
[----:B------:R-:W-:Y:S05]  /*1ad0*/  BSYNC.RECONVERGENT B0 ;  /* 0x0000000000007941 */ /* 0x000fea0003800200 */
.L_x_320:
[----:B------:R-:W-:Y:S01]  /*1ae0*/  IMAD.SHL.U32 R0, R0, 0x200000, RZ ;  /* 0x0020000000007824 */ /* 0x000fe200078e00ff */
[----:B------:R-:W-:-:S04]  /*1af0*/  LEA R3, R3, 0x37800000, 0x17 ;  /* 0x3780000003037811 */ /* 0x000fc800078eb8ff */
[----:B------:R-:W-:Y:S01]  /*1b00*/  LOP3.LUT R24, R3, R0, R7, 0xfe, !PT ;  /* 0x0000000003187212 */ /* 0x000fe200078efe07 */
[----:B------:R-:W-:Y:S06]  /*1b10*/  BRA `(.L_x_303) ;  /* 0x0000000000947947 */ /* 0x000fec0003800000 */
.L_x_315:
        /* <DEDUP_REMOVED lines=14> */
.L_x_302:
[----:B------:R-:W-:Y:S01]  /*1c00*/  MOV R14, 0x0 ;  /* 0x00000000000e7802 */ /* 0x000fe20000000f00 */
[----:B------:R-:W0:Y:S01]  /*1c10*/  LDCU.64 UR4, c[0x4][0x108] ;  /* 0x01002100ff0477ac */ /* 0x000e220008000a00 */
[----:B------:R-:W-:Y:S02]  /*1c20*/  IMAD.MOV.U32 R8, RZ, RZ, 0x4e ;  /* 0x0000004eff087424 */ /* 0x000fe400078e00ff */
[----:B------:R-:W-:Y:S01]  /*1c30*/  IMAD.MOV.U32 R12, RZ, RZ, 0x1 ;  /* 0x00000001ff0c7424 */ /* 0x000fe200078e00ff */
[----:B------:R-:W2:Y:S01]  /*1c40*/  LDCU.64 UR6, c[0x4][0x110] ;  /* 0x01002200ff0677ac */ /* 0x000ea20008000a00 */
[----:B------:R-:W4:Y:S01]  /*1c50*/  LDC.64 R14, c[0x4][R14] ;  /* 0x010000000e0e7b82 */ /* 0x000f220000000a00 */
[----:B------:R-:W-:Y:S01]  /*1c60*/  IMAD.MOV.U32 R13, RZ, RZ, RZ ;  /* 0x000000ffff0d7224 */ /* 0x000fe200078e00ff */
[----:B------:R-:W1:Y:S01]  /*1c70*/  LDCU.64 UR8, c[0x4][0x18] ;  /* 0x01000300ff0877ac */ /* 0x000e620008000a00 */
[----:B0-----:R-:W-:Y:S02]  /*1c80*/  IMAD.U32 R4, RZ, RZ, UR4 ;  /* 0x00000004ff047e24 */ /* 0x001fe4000f8e00ff */
[----:B------:R-:W-:-:S02]  /*1c90*/  IMAD.U32 R5, RZ, RZ, UR5 ;  /* 0x00000005ff057e24 */ /* 0x000fc4000f8e00ff */
[----:B--2---:R-:W-:Y:S02]  /*1ca0*/  IMAD.U32 R6, RZ, RZ, UR6 ;  /* 0x00000006ff067e24 */ /* 0x004fe4000f8e00ff */
[----:B------:R-:W-:Y:S02]  /*1cb0*/  IMAD.U32 R7, RZ, RZ, UR7 ;  /* 0x00000007ff077e24 */ /* 0x000fe4000f8e00ff */
[----:B-1----:R-:W-:Y:S02]  /*1cc0*/  IMAD.U32 R10, RZ, RZ, UR8 ;  /* 0x00000008ff0a7e24 */ /* 0x002fe4000f8e00ff */
[----:B------:R-:W-:-:S07]  /*1cd0*/  IMAD.U32 R11, RZ, RZ, UR9 ;  /* 0x00000009ff0b7e24 */ /* 0x000fce000f8e00ff */
[----:B------:R-:W-:-:S07]  /*1ce0*/  LEPC R20, `(.L_x_324) ;  /* 0x000000001014794e */ /* 0x000fce0000000000 */
[----:B---345:R-:W-:Y:S05]  /*1cf0*/  CALL.ABS.NOINC R14 ;  /* 0x000000000e007343 */ /* 0x038fea0003c00000 */
.L_x_324:
[----:B------:R-:W-:Y:S01]  /*1d00*/  IMAD.MOV.U32 R24, RZ, RZ, RZ ;  /* 0x000000ffff187224 */ /* 0x000fe200078e00ff */
[----:B------:R-:W-:Y:S06]  /*1d10*/  BRA `(.L_x_303) ;  /* 0x0000000000147947 */ /* 0x000fec0003800000 */
.L_x_323:
[----:B------:R-:W2:Y:S02]  /*1d20*/  LDG.E.64 R24, desc[UR36][R4.64] ;  /* 0x0000002404187981 */ /* 0x000ea4000c1e1b00 */
[----:B--2---:R0:W2:Y:S01]  /*1d30*/  I2F.U64 R24, R24 ;  /* 0x0000001800187312 */ /* 0x0040a20000301000 */
[----:B------:R-:W-:Y:S05]  /*1d40*/  BRA `(.L_x_303) ;  /* 0x0000000000087947 */ /* 0x000fea0003800000 */
.L_x_322:
[----:B------:R-:W2:Y:S02]  /*1d50*/  LDG.E R4, desc[UR36][R4.64] ;  /* 0x0000002404047981 */ /* 0x000ea4000c1e1900 */
[----:B--2---:R-:W-:-:S07]  /*1d60*/  I2FP.F32.U32 R24, R4 ;  /* 0x0000000400187245 */ /* 0x004fce0000201000 */
.L_x_303:
[----:B------:R-:W-:Y:S05]  /*1d70*/  BSYNC.RECONVERGENT B6 ;  /* 0x0000000000067941 */ /* 0x000fea0003800200 */
.L_x_297:
[----:B------:R-:W-:-:S07]  /*1d80*/  VIADD R16, R16, 0x80 ;  /* 0x0000008010107836 */ /* 0x000fce0000000000 */
.L_x_296:
[----:B------:R-:W-:Y:S05]  /*1d90*/  BSYNC.RECONVERGENT B7 ;  /* 0x0000000000077941 */ /* 0x000fea0003800200 */
.L_x_295:
[----:B------:R-:W-:Y:S01]  /*1da0*/  ISETP.GE.AND P0, PT, R16, R17, PT ;  /* 0x000000111000720c */ /* 0x000fe20003f06270 */
[----:B------:R-:W-:Y:S01]  /*1db0*/  BSSY.RECONVERGENT B7, `(.L_x_325) ;  /* 0x00000e6000077945 */ /* 0x000fe20003800200 */
[----:B0-----:R-:W-:-:S11]  /*1dc0*/  IMAD.MOV.U32 R23, RZ, RZ, RZ ;  /* 0x000000ffff177224 */ /* 0x001fd600078e00ff */
[----:B------:R-:W-:Y:S05]  /*1dd0*/  @P0 BRA `(.L_x_326) ;  /* 0x0000000c008c0947 */ /* 0x000fea0003800000 */
[----:B--2-4-:R-:W0:Y:S01]  /*1de0*/  LDC.64 R4, c[0x0][0x3a0] ;  /* 0x0000e800ff047b82 */ /* 0x014e220000000a00 */
        /* <DEDUP_REMOVED lines=18> */
[----:B--2---:R0:W2:Y:S01]  /*1f10*/  I2F.S16 R23, R4 ;  /* 0x0000000400177306 */ /* 0x0040a20000101400 */
[----:B------:R-:W-:Y:S05]  /*1f20*/  BRA `(.L_x_333) ;  /* 0x0000000c00307947 */ /* 0x000fea0003800000 */
.L_x_331:
[----:B------:R-:W2:Y:S02]  /*1f30*/  LDG.E.U8 R4, desc[UR36][R4.64] ;  /* 0x0000002404047981 */ /* 0x000ea4000c1e1100 */
[----:B--2---:R-:W-:Y:S01]  /*1f40*/  I2FP.F32.U32 R23, R4 ;  /* 0x0000000400177245 */ /* 0x004fe20000201000 */
[----:B------:R-:W-:Y:S06]  /*1f50*/  BRA `(.L_x_333) ;  /* 0x0000000c00247947 */ /* 0x000fec0003800000 */
.L_x_330:
        /* <DEDUP_REMOVED lines=9> */
.L_x_335:
[----:B------:R-:W2:Y:S02]  /*1ff0*/  LDG.E R4, desc[UR36][R4.64] ;  /* 0x0000002404047981 */ /* 0x000ea4000c1e1900 */
[----:B--2---:R-:W-:Y:S01]  /*2000*/  I2FP.F32.S32 R23, R4 ;  /* 0x0000000400177245 */ /* 0x004fe20000201400 */
[----:B------:R-:W-:Y:S06]  /*2010*/  BRA `(.L_x_333) ;  /* 0x0000000800f47947 */ /* 0x000fec0003800000 */
.L_x_334:
[----:B------:R-:W2:Y:S02]  /*2020*/  LDG.E.U16 R4, desc[UR36][R4.64] ;  /* 0x0000002404047981 */ /* 0x000ea4000c1e1500 */
[----:B--2---:R4:W0:Y:S01]  /*2030*/  I2F.S16 R23, R4 ;  /* 0x0000000400177306 */ /* 0x0048220000101400 */
[----:B------:R-:W-:Y:S05]  /*2040*/  BRA `(.L_x_333) ;  /* 0x0000000800e87947 */ /* 0x000fea0003800000 */
.L_x_329:
        /* <DEDUP_REMOVED lines=8> */
.L_x_337:
[----:B------:R-:W2:Y:S02]  /*20d0*/  LDG.E.U16 R4, desc[UR36][R4.64] ;  /* 0x0000002404047981 */ /* 0x000ea4000c1e1500 */
[----:B--2---:R-:W-:Y:S01]  /*20e0*/  HADD2.F32 R23, -RZ, R4.H0_H0 ;  /* 0x20000004ff177230 */ /* 0x004fe20000004100 */
[----:B------:R-:W-:Y:S06]  /*20f0*/  BRA `(.L_x_333) ;  /* 0x0000000800bc7947 */ /* 0x000fec0003800000 */
.L_x_336:
        /* <DEDUP_REMOVED lines=8> */
.L_x_339:
[----:B------:R-:W2:Y:S02]  /*2180*/  LDG.E.U16 R4, desc[UR36][R4.64] ;  /* 0x0000002404047981 */ /* 0x000ea4000c1e1500 */
[----:B--2---:R-:W-:Y:S01]  /*2190*/  HADD2.F32 R23, -RZ, R4.H0_H0 ;  /* 0x20000004ff177230 */ /* 0x004fe20000004100 */
[----:B------:R-:W-:Y:S06]  /*21a0*/  BRA `(.L_x_333) ;  /* 0x0000000800907947 */ /* 0x000fec0003800000 */
.L_x_338:
[----:B------:R-:W2:Y:S01]  /*21b0*/  LDG.E.64 R4, desc[UR36][R4.64] ;  /* 0x0000002404047981 */ /* 0x000ea2000c1e1b00 */
[----:B------:R-:W-:Y:S01]  /*21c0*/  UMOV UR4, 0xf0000000 ;  /* 0xf000000000047882 */ /* 0x000fe20000000000 */
[----:B------:R-:W-:Y:S01]  /*21d0*/  UMOV UR5, 0x380fffff ;  /* 0x380fffff00057882 */ /* 0x000fe20000000000 */
[----:B--2---:R-:W0:Y:S01]  /*21e0*/  F2F.F32.F64 R23, R4 ;  /* 0x0000000400177310 */ /* 0x004e220000301000 */
[----:B------:R-:W-:-:S14]  /*21f0*/  DSETP.GEU.AND P0, PT, |R4|, UR4, PT ;  /* 0x0000000404007e2a */ /* 0x000fdc000bf0e200 */
[----:B0-----:R-:W-:Y:S01]  /*2200*/  @!P0 FMUL R23, R23, 1.175494350822287508e-38 ;  /* 0x0080000017178820 */ /* 0x001fe20000400000 */
[----:B------:R-:W-:Y:S06]  /*2210*/  BRA `(.L_x_333) ;  /* 0x0000000800747947 */ /* 0x000fec0003800000 */
.L_x_328:
        /* <DEDUP_REMOVED lines=12> */
.L_x_342:
[----:B------:R-:W2:Y:S01]  /*22e0*/  LDG.E.64 R4, desc[UR36][R4.64] ;  /* 0x0000002404047981 */ /* 0x000ea2000c1e1b00 */
[----:B------:R-:W-:Y:S01]  /*22f0*/  UMOV UR4, 0xf0000000 ;  /* 0xf000000000047882 */ /* 0x000fe20000000000 */
[----:B------:R-:W-:Y:S01]  /*2300*/  UMOV UR5, 0x380fffff ;  /* 0x380fffff00057882 */ /* 0x000fe20000000000 */
[----:B--2---:R-:W0:Y:S01]  /*2310*/  F2F.F32.F64 R23, R4 ;  /* 0x0000000400177310 */ /* 0x004e220000301000 */
[----:B------:R-:W-:-:S14]  /*2320*/  DSETP.GEU.AND P0, PT, |R4|, UR4, PT ;  /* 0x0000000404007e2a */ /* 0x000fdc000bf0e200 */
[----:B0-----:R-:W-:Y:S01]  /*2330*/  @!P0 FMUL R23, R23, 1.175494350822287508e-38 ;  /* 0x0080000017178820 */ /* 0x001fe20000400000 */
[----:B------:R-:W-:Y:S06]  /*2340*/  BRA `(.L_x_333) ;  /* 0x0000000800287947 */ /* 0x000fec0003800000 */
.L_x_341:
        /* <DEDUP_REMOVED lines=25> */
.L_x_344:
[----:B------:R-:W2:Y:S02]  /*24e0*/  LDG.E.U8 R4, desc[UR36][R4.64] ;  /* 0x0000002404047981 */ /* 0x000ea4000c1e1100 */
[C---:B--2---:R-:W-:Y:S02]  /*24f0*/  IMAD.SHL.U32 R0, R4.reuse, 0x2000000, RZ ;  /* 0x0200000004007824 */ /* 0x044fe400078e00ff */
[----:B------:R-:W-:-:S03]  /*2500*/  IMAD.SHL.U32 R6, R4, 0x100, RZ ;  /* 0x0000010004067824 */ /* 0x000fc600078e00ff */
[----:B------:R-:W-:Y:S02]  /*2510*/  ISETP.GE.U32.AND P0, PT, R0, 0x8000000, PT ;  /* 0x080000000000780c */ /* 0x000fe40003f06070 */
[----:B------:R-:W-:-:S11]  /*2520*/  PRMT R23, R6, 0x9910, RZ ;  /* 0x0000991006177816 */ /* 0x000fd600000000ff */
[----:B------:R-:W-:Y:S02]  /*2530*/  @!P0 LOP3.LUT R3, R6, 0x7f00, RZ, 0xc0, !PT ;  /* 0x00007f0006038812 */ /* 0x000fe400078ec0ff */
[----:B------:R-:W-:Y:S02]  /*2540*/  @P0 LEA.HI R0, R0, 0x70000000, RZ, 0x1c ;  /* 0x7000000000000811 */ /* 0x000fe400078fe0ff */
[----:B------:R-:W-:-:S03]  /*2550*/  @!P0 LOP3.LUT R3, R3, 0x3f000000, RZ, 0xfc, !PT ;  /* 0x3f00000003038812 */ /* 0x000fc600078efcff */
[----:B------:R-:W-:Y:S02]  /*2560*/  @P0 FMUL.FTZ R0, R0, 1.9259299443872358531e-34 ;  /* 0x0780000000000820 */ /* 0x000fe40000410000 */
[----:B------:R-:W-:-:S05]  /*2570*/  @!P0 FADD.FTZ R0, R3, -0.5 ;  /* 0xbf00000003008421 */ /* 0x000fca0000010000 */
[----:B------:R-:W-:Y:S01]  /*2580*/  LOP3.LUT R23, R0, 0x80000000, R23, 0xf8, !PT ;  /* 0x8000000000177812 */ /* 0x000fe200078ef817 */
[----:B------:R-:W-:Y:S06]  /*2590*/  BRA `(.L_x_333) ;  /* 0x0000000400947947 */ /* 0x000fec0003800000 */
.L_x_343:
[----:B------:R-:W2:Y:S02]  /*25a0*/  LDG.E.U16 R4, desc[UR36][R4.64] ;  /* 0x0000002404047981 */ /* 0x000ea4000c1e1500 */
[----:B--2---:R-:W-:Y:S01]  /*25b0*/  IMAD.U32 R23, R4, 0x10000, RZ ;  /* 0x0001000004177824 */ /* 0x004fe200078e00ff */
[----:B------:R-:W-:Y:S06]  /*25c0*/  BRA `(.L_x_333) ;  /* 0x0000000400887947 */ /* 0x000fec0003800000 */
.L_x_340:
        /* <DEDUP_REMOVED lines=11> */
.L_x_347:
        /* <DEDUP_REMOVED lines=20> */
.L_x_349:
[----:B------:R-:W-:Y:S05]  /*27c0*/  BSYNC.RECONVERGENT B0 ;  /* 0x0000000000007941 */ /* 0x000fea0003800200 */
.L_x_348:
[----:B------:R-:W-:Y:S01]  /*27d0*/  IMAD.SHL.U32 R0, R0, 0x100000, RZ ;  /* 0x0010000000007824 */ /* 0x000fe200078e00ff */
[----:B------:R-:W-:-:S04]  /*27e0*/  LEA R3, R3, 0x3b800000, 0x17 ;  /* 0x3b80000003037811 */ /* 0x000fc800078eb8ff */
[----:B------:R-:W-:Y:S01]  /*27f0*/  LOP3.LUT R23, R3, R0, R23, 0xfe, !PT ;  /* 0x0000000003177212 */ /* 0x000fe200078efe17 */
[----:B------:R-:W-:Y:S06]  /*2800*/  BRA `(.L_x_333) ;  /* 0x0000000000f87947 */ /* 0x000fec0003800000 */
.L_x_346:
        /* <DEDUP_REMOVED lines=20> */
.L_x_351:
[----:B------:R-:W-:Y:S05]  /*2950*/  BSYNC.RECONVERGENT B0 ;  /* 0x0000000000007941 */ /* 0x000fea0003800200 */
.L_x_350:
[----:B------:R-:W-:Y:S01]  /*2960*/  IMAD.SHL.U32 R0, R0, 0x200000, RZ ;  /* 0x0020000000007824 */ /* 0x000fe200078e00ff */
[----:B------:R-:W-:-:S04]  /*2970*/  LEA R3, R3, 0x37800000, 0x17 ;  /* 0x3780000003037811 */ /* 0x000fc800078eb8ff */
[----:B------:R-:W-:Y:S01]  /*2980*/  LOP3.LUT R23, R3, R0, R23, 0xfe, !PT ;  /* 0x0000000003177212 */ /* 0x000fe200078efe17 */
[----:B------:R-:W-:Y:S06]  /*2990*/  BRA `(.L_x_333) ;  /* 0x0000000000947947 */ /* 0x000fec0003800000 */
.L_x_345:
        /* <DEDUP_REMOVED lines=14> */
.L_x_332:
        /* <DEDUP_REMOVED lines=16> */
.L_x_354:
[----:B------:R-:W-:Y:S01]  /*2b80*/  IMAD.MOV.U32 R23, RZ, RZ, RZ ;  /* 0x000000ffff177224 */ /* 0x000fe200078e00ff */
[----:B------:R-:W-:Y:S06]  /*2b90*/  BRA `(.L_x_333) ;  /* 0x0000000000147947 */ /* 0x000fec0003800000 */
.L_x_353:
[----:B------:R-:W2:Y:S02]  /*2ba0*/  LDG.E.64 R4, desc[UR36][R4.64] ;  /* 0x0000002404047981 */ /* 0x000ea4000c1e1b00 */
[----:B--2---:R0:W2:Y:S01]  /*2bb0*/  I2F.U64 R23, R4 ;  /* 0x0000000400177312 */ /* 0x0040a20000301000 */
[----:B------:R-:W-:Y:S05]  /*2bc0*/  BRA `(.L_x_333) ;  /* 0x0000000000087947 */ /* 0x000fea0003800000 */
.L_x_352:
[----:B------:R-:W2:Y:S02]  /*2bd0*/  LDG.E R4, desc[UR36][R4.64] ;  /* 0x0000002404047981 */ /* 0x000ea4000c1e1900 */
[----:B--2---:R-:W-:-:S07]  /*2be0*/  I2FP.F32.U32 R23, R4 ;  /* 0x0000000400177245 */ /* 0x004fce0000201000 */
.L_x_333:
[----:B------:R-:W-:Y:S05]  /*2bf0*/  BSYNC.RECONVERGENT B6 ;  /* 0x0000000000067941 */ /* 0x000fea0003800200 */
.L_x_327:
[----:B------:R-:W-:-:S07]  /*2c00*/  VIADD R16, R16, 0x80 ;  /* 0x0000008010107836 */ /* 0x000fce0000000000 */
.L_x_326:
[----:B------:R-:W-:Y:S05]  /*2c10*/  BSYNC.RECONVERGENT B7 ;  /* 0x0000000000077941 */ /* 0x000fea0003800200 */
.L_x_325:
[----:B------:R-:W-:Y:S01]  /*2c20*/  ISETP.GE.AND P0, PT, R16, R17, PT ;  /* 0x000000111000720c */ /* 0x000fe20003f06270 */
[----:B------:R-:W-:Y:S01]  /*2c30*/  BSSY.RECONVERGENT B6, `(.L_x_355) ;  /* 0x00000e1000067945 */ /* 0x000fe20003800200 */
[----:B------:R-:W-:-:S11]  /*2c40*/  IMAD.MOV.U32 R18, RZ, RZ, RZ ;  /* 0x000000ffff127224 */ /* 0x000fd600078e00ff */
[----:B------:R-:W-:Y:S05]  /*2c50*/  @P0 BRA `(.L_x_356) ;  /* 0x0000000c00780947 */ /* 0x000fea0003800000 */
[----:B0-2-4-:R-:W0:Y:S01]  /*2c60*/  LDC.64 R4, c[0x0][0x3a0] ;  /* 0x0000e800ff047b82 */ /* 0x015e220000000a00 */
[----:B------:R-:W2:Y:S01]  /*2c70*/  LDCU UR5, c[0x0][0x3b0] ;  /* 0x00007600ff0577ac */ /* 0x000ea20008000800 */
[----:B------:R-:W-:Y:S01]  /*2c80*/  IMAD R0, R2, 0x200, R16 ;  /* 0x0000020002007824 */ /* 0x000fe200078e0210 */
        /* <DEDUP_REMOVED lines=17> */
.L_x_360:
[----:B------:R-:W2:Y:S02]  /*2da0*/  LDG.E.U8 R4, desc[UR36][R4.64] ;  /* 0x0000002404047981 */ /* 0x000ea4000c1e1100 */
[----:B--2---:R-:W-:Y:S01]  /*2db0*/  I2FP.F32.U32 R18, R4 ;  /* 0x0000000400127245 */ /* 0x004fe20000201000 */
[----:B------:R-:W-:Y:S06]  /*2dc0*/  BRA `(.L_x_356) ;  /* 0x0000000c001c7947 */ /* 0x000fec0003800000 */
.L_x_359:
        /* <DEDUP_REMOVED lines=9> */
.L_x_363:
[----:B------:R-:W2:Y:S02]  /*2e60*/  LDG.E R4, desc[UR36][R4.64] ;  /* 0x0000002404047981 */ /* 0x000ea4000c1e1900 */
[----:B--2---:R-:W-:Y:S01]  /*2e70*/  I2FP.F32.S32 R18, R4 ;  /* 0x0000000400127245 */ /* 0x004fe20000201400 */
[----:B------:R-:W-:Y:S06]  /*2e80*/  BRA `(.L_x_356) ;  /* 0x0000000800ec7947 */ /* 0x000fec0003800000 */
.L_x_362:
[----:B------:R-:W2:Y:S02]  /*2e90*/  LDG.E.U16 R4, desc[UR36][R4.64] ;  /* 0x0000002404047981 */ /* 0x000ea4000c1e1500 */
[----:B--2---:R0:W2:Y:S01]  /*2ea0*/  I2F.S16 R18, R4 ;  /* 0x0000000400127306 */ /* 0x0040a20000101400 */
[----:B------:R-:W-:Y:S05]  /*2eb0*/  BRA `(.L_x_356) ;  /* 0x0000000800e07947 */ /* 0x000fea0003800000 */
.L_x_358:
        /* <DEDUP_REMOVED lines=8> */
.L_x_365:
[----:B------:R-:W2:Y:S02]  /*2f40*/  LDG.E.U16 R4, desc[UR36][R4.64] ;  /* 0x0000002404047981 */ /* 0x000ea4000c1e1500 */
[----:B--2---:R-:W-:Y:S01]  /*2f50*/  HADD2.F32 R18, -RZ, R4.H0_H0 ;  /* 0x20000004ff127230 */ /* 0x004fe20000004100 */
[----:B------:R-:W-:Y:S06]  /*2f60*/  BRA `(.L_x_356) ;  /* 0x0000000800b47947 */ /* 0x000fec0003800000 */
.L_x_364:
        /* <DEDUP_REMOVED lines=8> */
.L_x_367:
[----:B------:R-:W2:Y:S02]  /*2ff0*/  LDG.E.U16 R4, desc[UR36][R4.64] ;  /* 0x0000002404047981 */ /* 0x000ea4000c1e1500 */
[----:B--2---:R-:W-:Y:S01]  /*3000*/  HADD2.F32 R18, -RZ, R4.H0_H0 ;  /* 0x20000004ff127230 */ /* 0x004fe20000004100 */
[----:B------:R-:W-:Y:S06]  /*3010*/  BRA `(.L_x_356) ;  /* 0x0000000800887947 */ /* 0x000fec0003800000 */
.L_x_366:
[----:B------:R-:W2:Y:S01]  /*3020*/  LDG.E.64 R4, desc[UR36][R4.64] ;  /* 0x0000002404047981 */ /* 0x000ea2000c1e1b00 */
[----:B------:R-:W-:Y:S01]  /*3030*/  UMOV UR4, 0xf0000000 ;  /* 0xf000000000047882 */ /* 0x000fe20000000000 */
[----:B------:R-:W-:Y:S01]  /*3040*/  UMOV UR5, 0x380fffff ;  /* 0x380fffff00057882 */ /* 0x000fe20000000000 */
[----:B--2---:R-:W0:Y:S01]  /*3050*/  F2F.F32.F64 R18, R4 ;  /* 0x0000000400127310 */ /* 0x004e220000301000 */
[----:B------:R-:W-:-:S14]  /*3060*/  DSETP.GEU.AND P0, PT, |R4|, UR4, PT ;  /* 0x0000000404007e2a */ /* 0x000fdc000bf0e200 */
[----:B0-----:R-:W-:Y:S01]  /*3070*/  @!P0 FMUL R18, R18, 1.175494350822287508e-38 ;  /* 0x0080000012128820 */ /* 0x001fe20000400000 */
[----:B------:R-:W-:Y:S06]  /*3080*/  BRA `(.L_x_356) ;  /* 0x00000008006c7947 */ /* 0x000fec0003800000 */
.L_x_357:
        /* <DEDUP_REMOVED lines=12> */
.L_x_370:
[----:B------:R-:W2:Y:S01]  /*3150*/  LDG.E.64 R4, desc[UR36][R4.64] ;  /* 0x0000002404047981 */ /* 0x000ea2000c1e1b00 */
[----:B------:R-:W-:Y:S01]  /*3160*/  UMOV UR4, 0xf0000000 ;  /* 0xf000000000047882 */ /* 0x000fe20000000000 */
[----:B------:R-:W-:Y:S01]  /*3170*/  UMOV UR5, 0x380fffff ;  /* 0x380fffff00057882 */ /* 0x000fe20000000000 */
[----:B--2---:R-:W0:Y:S01]  /*3180*/  F2F.F32.F64 R18, R4 ;  /* 0x0000000400127310 */ /* 0x004e220000301000 */
[----:B------:R-:W-:-:S14]  /*3190*/  DSETP.GEU.AND P0, PT, |R4|, UR4, PT ;  /* 0x0000000404007e2a */ /* 0x000fdc000bf0e200 */
[----:B0-----:R-:W-:Y:S01]  /*31a0*/  @!P0 FMUL R18, R18, 1.175494350822287508e-38 ;  /* 0x0080000012128820 */ /* 0x001fe20000400000 */
[----:B------:R-:W-:Y:S06]  /*31b0*/  BRA `(.L_x_356) ;  /* 0x0000000800207947 */ /* 0x000fec0003800000 */
.L_x_369:
        /* <DEDUP_REMOVED lines=25> */
.L_x_372:
        /* <DEDUP_REMOVED lines=13> */
.L_x_371:
[----:B------:R-:W2:Y:S02]  /*3420*/  LDG.E.U16 R4, desc[UR36][R4.64] ;  /* 0x0000002404047981 */ /* 0x000ea4000c1e1500 */
[----:B--2---:R-:W-:Y:S01]  /*3430*/  IMAD.U32 R18, R4, 0x10000, RZ ;  /* 0x0001000004127824 */ /* 0x004fe200078e00ff */
[----:B------:R-:W-:Y:S06]  /*3440*/  BRA `(.L_x_356) ;  /* 0x00000004007c7947 */ /* 0x000fec0003800000 */
.L_x_368:
        /* <DEDUP_REMOVED lines=11> */
.L_x_375:
[----:B------:R-:W2:Y:S02]  /*3500*/  LDG.E.U8 R4, desc[UR36][R4.64] ;  /* 0x0000002404047981 */ /* 0x000ea4000c1e1100 */
        /* <DEDUP_REMOVED lines=18> */
.L_x_377:
[----:B------:R-:W-:Y:S05]  /*3630*/  BSYNC.RECONVERGENT B0 ;  /* 0x0000000000007941 */ /* 0x000fea0003800200 */
.L_x_376:
[----:B------:R-:W-:Y:S01]  /*3640*/  IMAD.SHL.U32 R0, R0, 0x100000, RZ ;  /* 0x0010000000007824 */ /* 0x000fe200078e00ff */
[----:B------:R-:W-:-:S04]  /*3650*/  LEA R3, R3, 0x3b800000, 0x17 ;  /* 0x3b80000003037811 */ /* 0x000fc800078eb8ff */
[----:B------:R-:W-:Y:S01]  /*3660*/  LOP3.LUT R18, R3, R0, R7, 0xfe, !PT ;  /* 0x0000000003127212 */ /* 0x000fe200078efe07 */
[----:B------:R-:W-:Y:S06]  /*3670*/  BRA `(.L_x_356) ;  /* 0x0000000000f07947 */ /* 0x000fec0003800000 */
.L_x_374:
        /* <DEDUP_REMOVED lines=19> */
.L_x_379:
[----:B------:R-:W-:Y:S05]  /*37b0*/  BSYNC.RECONVERGENT B0 ;  /* 0x0000000000007941 */ /* 0x000fea0003800200 */
.L_x_378:
[----:B------:R-:W-:Y:S01]  /*37c0*/  IMAD.SHL.U32 R0, R0, 0x200000, RZ ;  /* 0x0020000000007824 */ /* 0x000fe200078e00ff */
[----:B------:R-:W-:-:S04]  /*37d0*/  LEA R3, R3, 0x37800000, 0x17 ;  /* 0x3780000003037811 */ /* 0x000fc800078eb8ff */
[----:B------:R-:W-:Y:S01]  /*37e0*/  LOP3.LUT R18, R3, R0, R7, 0xfe, !PT ;  /* 0x0000000003127212 */ /* 0x000fe200078efe07 */
[----:B------:R-:W-:Y:S06]  /*37f0*/  BRA `(.L_x_356) ;  /* 0x0000000000907947 */ /* 0x000fec0003800000 */
.L_x_373:
        /* <DEDUP_REMOVED lines=14> */
.L_x_361:
        /* <DEDUP_REMOVED lines=16> */
.L_x_382:
[----:B------:R-:W-:Y:S05]  /*39e0*/  BRA `(.L_x_356) ;  /* 0x0000000000147947 */ /* 0x000fea0003800000 */
.L_x_381:
[----:B------:R-:W2:Y:S02]  /*39f0*/  LDG.E.64 R4, desc[UR36][R4.64] ;  /* 0x0000002404047981 */ /* 0x000ea4000c1e1b00 */
[----:B--2---:R0:W2:Y:S01]  /*3a00*/  I2F.U64 R18, R4 ;  /* 0x0000000400127312 */ /* 0x0040a20000301000 */
[----:B------:R-:W-:Y:S05]  /*3a10*/  BRA `(.L_x_356) ;  /* 0x0000000000087947 */ /* 0x000fea0003800000 */
.L_x_380:
[----:B------:R-:W2:Y:S02]  /*3a20*/  LDG.E R4, desc[UR36][R4.64] ;  /* 0x0000002404047981 */ /* 0x000ea4000c1e1900 */
[----:B--2---:R-:W-:-:S07]  /*3a30*/  I2FP.F32.U32 R18, R4 ;  /* 0x0000000400127245 */ /* 0x004fce0000201000 */
.L_x_356:
[----:B------:R-:W-:Y:S05]  /*3a40*/  BSYNC.RECONVERGENT B6 ;  /* 0x0000000000067941 */ /* 0x000fea0003800200 */
.L_x_355:
[----:B------:R-:W1:Y:S01]  /*3a50*/  LDC.U8 R16, c[0x0][0x3b4] ;  /* 0x0000ed00ff107b82 */ /* 0x000e620000000000 */
[CC--:B------:R-:W-:Y:S01]  /*3a60*/  ISETP.GE.AND P2, PT, R19.reuse, R17.reuse, PT ;  /* 0x000000111300720c */ /* 0x0c0fe20003f46270 */
[C---:B------:R-:W-:Y:S01]  /*3a70*/  VIADD R0, R19.reuse, 0x100 ;  /* 0x0000010013007836 */ /* 0x040fe20000000000 */
[----:B------:R-:W-:Y:S01]  /*3a80*/  BSSY.RECONVERGENT B0, `(.L_x_383) ;  /* 0x000000d000007945 */ /* 0x000fe20003800200 */
[C---:B0-2-4-:R-:W-:Y:S02]  /*3a90*/  VIADD R4, R19.reuse, 0x180 ;  /* 0x0000018013047836 */ /* 0x055fe40000000000 */
[----:B------:R-:W-:Y:S01]  /*3aa0*/  VIADD R26, R19, 0x80 ;  /* 0x00000080131a7836 */ /* 0x000fe20000000000 */
[-C--:B------:R-:W-:Y:S02]  /*3ab0*/  ISETP.GE.AND P0, PT, R0, R17.reuse, PT ;  /* 0x000000110000720c */ /* 0x080fe40003f06270 */
[-C--:B------:R-:W-:Y:S02]  /*3ac0*/  ISETP.GE.AND P1, PT, R4, R17.reuse, PT ;  /* 0x000000110400720c */ /* 0x080fe40003f26270 */
[----:B------:R-:W-:-:S03]  /*3ad0*/  ISETP.GE.AND P4, PT, R26, R17, PT ;  /* 0x000000111a00720c */ /* 0x000fc60003f86270 */
[----:B------:R-:W-:Y:S10]  /*3ae0*/  @P2 BRA `(.L_x_384) ;  /* 0x0000000000182947 */ /* 0x000ff40003800000 */
[----:B------:R-:W1:Y:S01]  /*3af0*/  LDCU UR4, c[0x0][0x388] ;  /* 0x00007100ff0477ac */ /* 0x000e620008000800 */
[----:B------:R-:W-:Y:S01]  /*3b00*/  IMAD.MOV.U32 R4, RZ, RZ, 0x3f800000 ;  /* 0x3f800000ff047424 */ /* 0x000fe200078e00ff */
[----:B-1-3-5:R-:W-:-:S13]  /*3b10*/  FSETP.GT.FTZ.AND P3, PT, R22, UR4, PT ;  /* 0x0000000416007c0b */ /* 0x02afda000bf74000 */
[----:B------:R-:W-:-:S06]  /*3b20*/  @P3 FADD.FTZ R22, R22, 1.0000000116860974231e-07 ;  /* 0x33d6bf9516163421 */ /* 0x000fcc0000010000 */
[----:B------:R-:W0:Y:S02]  /*3b30*/  @P3 MUFU.RCP R22, R22 ;  /* 0x0000001600163308 */ /* 0x000e240000001000 */
[----:B0-----:R-:W-:-:S07]  /*3b40*/  @P3 FMUL.FTZ R4, R22, UR4 ;  /* 0x0000000416043c20 */ /* 0x001fce0008410000 */
.L_x_384:
[----:B------:R-:W-:Y:S05]  /*3b50*/  BSYNC.RECONVERGENT B0 ;  /* 0x0000000000007941 */ /* 0x000fea0003800200 */
.L_x_383:
[----:B------:R-:W-:Y:S04]  /*3b60*/  BSSY.RECONVERGENT B0, `(.L_x_385) ;  /* 0x0000008000007945 */ /* 0x000fe80003800200 */
[----:B------:R-:W-:Y:S05]  /*3b70*/  @P4 BRA `(.L_x_386) ;  /* 0x0000000000184947 */ /* 0x000fea0003800000 */
[----:B------:R-:W0:Y:S01]  /*3b80*/  LDCU UR4, c[0x0][0x388] ;  /* 0x00007100ff0477ac */ /* 0x000e220008000800 */
[----:B-1-3-5:R-:W-:Y:S01]  /*3b90*/  IMAD.MOV.U32 R22, RZ, RZ, 0x3f800000 ;  /* 0x3f800000ff167424 */ /* 0x02afe200078e00ff */
[----:B0-----:R-:W-:-:S13]  /*3ba0*/  FSETP.GT.FTZ.AND P3, PT, R24, UR4, PT ;  /* 0x0000000418007c0b */ /* 0x001fda000bf74000 */
[----:B------:R-:W-:-:S06]  /*3bb0*/  @P3 FADD.FTZ R24, R24, 1.0000000116860974231e-07 ;  /* 0x33d6bf9518183421 */ /* 0x000fcc0000010000 */
[----:B------:R-:W0:Y:S02]  /*3bc0*/  @P3 MUFU.RCP R24, R24 ;  /* 0x0000001800183308 */ /* 0x000e240000001000 */
[----:B0-----:R-:W-:-:S07]  /*3bd0*/  @P3 FMUL.FTZ R22, R24, UR4 ;  /* 0x0000000418163c20 */ /* 0x001fce0008410000 */
.L_x_386:
[----:B------:R-:W-:Y:S05]  /*3be0*/  BSYNC.RECONVERGENT B0 ;  /* 0x0000000000007941 */ /* 0x000fea0003800200 */
.L_x_385:
[----:B------:R-:W-:Y:S04]  /*3bf0*/  BSSY.RECONVERGENT B0, `(.L_x_387) ;  /* 0x0000008000007945 */ /* 0x000fe80003800200 */
[----:B------:R-:W-:Y:S05]  /*3c00*/  @P0 BRA `(.L_x_388) ;  /* 0x0000000000180947 */ /* 0x000fea0003800000 */
[----:B------:R-:W0:Y:S01]  /*3c10*/  LDCU UR4, c[0x0][0x388] ;  /* 0x00007100ff0477ac */ /* 0x000e220008000800 */
[----:B-----5:R-:W-:Y:S01]  /*3c20*/  IMAD.MOV.U32 R24, RZ, RZ, 0x3f800000 ;  /* 0x3f800000ff187424 */ /* 0x020fe200078e00ff */
[----:B0-----:R-:W-:-:S13]  /*3c30*/  FSETP.GT.FTZ.AND P0, PT, R23, UR4, PT ;  /* 0x0000000417007c0b */ /* 0x001fda000bf14000 */
[----:B------:R-:W-:-:S06]  /*3c40*/  @P0 FADD.FTZ R23, R23, 1.0000000116860974231e-07 ;  /* 0x33d6bf9517170421 */ /* 0x000fcc0000010000 */
[----:B------:R-:W0:Y:S02]  /*3c50*/  @P0 MUFU.RCP R23, R23 ;  /* 0x0000001700170308 */ /* 0x000e240000001000 */
[----:B0-----:R-:W-:-:S07]  /*3c60*/  @P0 FMUL.FTZ R24, R23, UR4 ;  /* 0x0000000417180c20 */ /* 0x001fce0008410000 */
.L_x_388:
[----:B------:R-:W-:Y:S05]  /*3c70*/  BSYNC.RECONVERGENT B0 ;  /* 0x0000000000007941 */ /* 0x000fea0003800200 */
.L_x_387:
[----:B------:R-:W-:Y:S04]  /*3c80*/  BSSY.RECONVERGENT B0, `(.L_x_389) ;  /* 0x0000008000007945 */ /* 0x000fe80003800200 */
[----:B------:R-:W-:Y:S05]  /*3c90*/  @P1 BRA `(.L_x_390) ;  /* 0x0000000000181947 */ /* 0x000fea0003800000 */
[----:B------:R-:W0:Y:S02]  /*3ca0*/  LDCU UR4, c[0x0][0x388] ;  /* 0x00007100ff0477ac */ /* 0x000e240008000800 */
[----:B0----5:R-:W-:-:S13]  /*3cb0*/  FSETP.GT.FTZ.AND P0, PT, R18, UR4, PT ;  /* 0x0000000412007c0b */ /* 0x021fda000bf14000 */
[----:B------:R-:W-:Y:S01]  /*3cc0*/  @P0 FADD.FTZ R0, R18, 1.0000000116860974231e-07 ;  /* 0x33d6bf9512000421 */ /* 0x000fe20000010000 */
[----:B------:R-:W-:-:S05]  /*3cd0*/  IMAD.MOV.U32 R18, RZ, RZ, 0x3f800000 ;  /* 0x3f800000ff127424 */ /* 0x000fca00078e00ff */
[----:B------:R-:W0:Y:S02]  /*3ce0*/  @P0 MUFU.RCP R0, R0 ;  /* 0x0000000000000308 */ /* 0x000e240000001000 */
[----:B0-----:R-:W-:-:S07]  /*3cf0*/  @P0 FMUL.FTZ R18, R0, UR4 ;  /* 0x0000000400120c20 */ /* 0x001fce0008410000 */
.L_x_390:
[----:B------:R-:W-:Y:S05]  /*3d00*/  BSYNC.RECONVERGENT B0 ;  /* 0x0000000000007941 */ /* 0x000fea0003800200 */
.L_x_389:
[----:B------:R-:W-:Y:S04]  /*3d10*/  BSSY.RECONVERGENT B6, `(.L_x_391) ;  /* 0x00000fc000067945 */ /* 0x000fe80003800200 */
[----:B------:R-:W-:Y:S05]  /*3d20*/  @P2 BRA `(.L_x_392) ;  /* 0x0000000c00e82947 */ /* 0x000fea0003800000 */
[----:B------:R-:W0:Y:S01]  /*3d30*/  LDCU UR4, c[0x0][0x3b8] ;  /* 0x00007700ff0477ac */ /* 0x000e220008000800 */
[----:B------:R-:W2:Y:S01]  /*3d40*/  LDC.64 R8, c[0x0][0x398] ;  /* 0x0000e600ff087b82 */ /* 0x000ea20000000a00 */
[----:B------:R-:W-:Y:S01]  /*3d50*/  IMAD R0, R2, 0x200, R19 ;  /* 0x0000020002007824 */ /* 0x000fe200078e0213 */
[----:B-1----:R-:W-:-:S03]  /*3d60*/  PRMT R5, R16, 0x9910, RZ ;  /* 0x0000991010057816 */ /* 0x002fc600000000ff */
[----:B0-----:R-:W-:Y:S02]  /*3d70*/  IMAD R3, R0, UR4, RZ ;  /* 0x0000000400037c24 */ /* 0x001fe4000f8e02ff */
[----:B------:R-:W-:-:S05]  /*3d80*/  IMAD.MOV.U32 R0, RZ, RZ, R5 ;  /* 0x000000ffff007224 */ /* 0x000fca00078e0005 */
[----:B------:R-:W-:Y:S02]  /*3d90*/  ISETP.GT.AND P0, PT, R0, 0x9, PT ;  /* 0x000000090000780c */ /* 0x000fe40003f04270 */
[----:B--2---:R-:W-:-:S05]  /*3da0*/  IADD3 R8, P1, PT, R3, R8, RZ ;  /* 0x0000000803087210 */ /* 0x004fca0007f3e0ff */
[----:B------:R-:W-:-:S06]  /*3db0*/  IMAD.X R9, RZ, RZ, R9, P1 ;  /* 0x000000ffff097224 */ /* 0x000fcc00008e0609 */
[----:B------:R-:W-:Y:S05]  /*3dc0*/  @P0 BRA `(.L_x_393) ;  /* 0x0000000400100947 */ /* 0x000fea0003800000 */
[----:B------:R-:W-:-:S13]  /*3dd0*/  ISETP.GT.AND P0, PT, R0, 0x4, PT ;  /* 0x000000040000780c */ /* 0x000fda0003f04270 */
[----:B------:R-:W-:Y:S05]  /*3de0*/  @P0 BRA `(.L_x_394) ;  /* 0x0000000000840947 */ /* 0x000fea0003800000 */
[----:B------:R-:W-:-:S13]  /*3df0*/  ISETP.GT.AND P0, PT, R0, 0x1, PT ;  /* 0x000000010000780c */ /* 0x000fda0003f04270 */
[----:B------:R-:W-:Y:S05]  /*3e00*/  @P0 BRA `(.L_x_395) ;  /* 0x0000000000340947 */ /* 0x000fea0003800000 */
[----:B------:R-:W-:-:S13]  /*3e10*/  ISETP.NE.AND P0, PT, R16, RZ, PT ;  /* 0x000000ff1000720c */ /* 0x000fda0003f05270 */
[----:B------:R-:W-:Y:S05]  /*3e20*/  @!P0 BRA `(.L_x_396) ;  /* 0x0000000000188947 */ /* 0x000fea0003800000 */
[----:B------:R-:W-:-:S13]  /*3e30*/  ISETP.NE.AND P0, PT, R0, 0x1, PT ;  /* 0x000000010000780c */ /* 0x000fda0003f05270 */
[----:B------:R-:W-:Y:S05]  /*3e40*/  @P0 BRA `(.L_x_397) ;  /* 0x0000000800fc0947 */ /* 0x000fea0003800000 */
[----:B------:R-:W0:Y:S01]  /*3e50*/  F2I.FTZ.TRUNC.NTZ R3, R4 ;  /* 0x0000000400037305 */ /* 0x000e22000021f100 */
[----:B------:R-:W-:Y:S01]  /*3e60*/  IMAD.MOV.U32 R19, RZ, RZ, R26 ;  /* 0x000000ffff137224 */ /* 0x000fe200078e001a */
[----:B0-----:R0:W-:Y:S01]  /*3e70*/  STG.E.U8 desc[UR36][R8.64], R3 ;  /* 0x0000000308007986 */ /* 0x0011e2000c101124 */
[----:B------:R-:W-:Y:S05]  /*3e80*/  BRA `(.L_x_392) ;  /* 0x0000000c00907947 */ /* 0x000fea0003800000 */
.L_x_396:
[----:B------:R-:W0:Y:S01]  /*3e90*/  F2I.S64.TRUNC R4, R4 ;  /* 0x0000000400047311 */ /* 0x000e22000020d900 */
[----:B------:R-:W-:Y:S02]  /*3ea0*/  IMAD.MOV.U32 R19, RZ, RZ, R26 ;  /* 0x000000ffff137224 */ /* 0x000fe400078e001a */
[----:B0-----:R-:W-:-:S05]  /*3eb0*/  IMAD.MOV.U32 R3, RZ, RZ, R4 ;  /* 0x000000ffff037224 */ /* 0x001fca00078e0004 */
[----:B------:R0:W-:Y:S01]  /*3ec0*/  STG.E.U8 desc[UR36][R8.64], R3 ;  /* 0x0000000308007986 */ /* 0x0001e2000c101124 */
[----:B------:R-:W-:Y:S05]  /*3ed0*/  BRA `(.L_x_392) ;  /* 0x0000000c007c7947 */ /* 0x000fea0003800000 */
.L_x_395:
[----:B------:R-:W-:-:S13]  /*3ee0*/  ISETP.NE.AND P0, PT, R0, 0x2, PT ;  /* 0x000000020000780c */ /* 0x000fda0003f05270 */
[----:B------:R-:W-:Y:S05]  /*3ef0*/  @!P0 BRA `(.L_x_398) ;  /* 0x0000000000308947 */ /* 0x000fea0003800000 */
[----:B------:R-:W-:-:S13]  /*3f00*/  ISETP.NE.AND P0, PT, R0, 0x3, PT ;  /* 0x000000030000780c */ /* 0x000fda0003f05270 */
[----:B------:R-:W-:Y:S05]  /*3f10*/  @!P0 BRA `(.L_x_399) ;  /* 0x0000000000188947 */ /* 0x000fea0003800000 */
[----:B------:R-:W-:-:S13]  /*3f20*/  ISETP.NE.AND P0, PT, R0, 0x4, PT ;  /* 0x000000040000780c */ /* 0x000fda0003f05270 */
[----:B------:R-:W-:Y:S05]  /*3f30*/  @P0 BRA `(.L_x_397) ;  /* 0x0000000800c00947 */ /* 0x000fea0003800000 */
[----:B------:R-:W0:Y:S01]  /*3f40*/  F2I.S64.TRUNC R4, R4 ;  /* 0x0000000400047311 */ /* 0x000e22000020d900 */
[----:B------:R-:W-:Y:S01]  /*3f50*/  IMAD.MOV.U32 R19, RZ, RZ, R26 ;  /* 0x000000ffff137224 */ /* 0x000fe200078e001a */
[----:B0-----:R2:W-:Y:S01]  /*3f60*/  STG.E.64 desc[UR36][R8.64], R4 ;  /* 0x0000000408007986 */ /* 0x0015e2000c101b24 */
[----:B------:R-:W-:Y:S05]  /*3f70*/  BRA `(.L_x_392) ;  /* 0x0000000c00547947 */ /* 0x000fea0003800000 */
.L_x_399:
[----:B------:R-:W0:Y:S01]  /*3f80*/  F2I.FTZ.TRUNC.NTZ R3, R4 ;  /* 0x0000000400037305 */ /* 0x000e22000021f100 */
[----:B------:R-:W-:Y:S01]  /*3f90*/  IMAD.MOV.U32 R19, RZ, RZ, R26 ;  /* 0x000000ffff137224 */ /* 0x000fe200078e001a */
[----:B0-----:R4:W-:Y:S01]  /*3fa0*/  STG.E desc[UR36][R8.64], R3 ;  /* 0x0000000308007986 */ /* 0x0019e2000c101924 */
[----:B------:R-:W-:Y:S05]  /*3fb0*/  BRA `(.L_x_392) ;  /* 0x0000000c00447947 */ /* 0x000fea0003800000 */
.L_x_398:
[----:B------:R-:W0:Y:S01]  /*3fc0*/  F2I.FTZ.TRUNC.NTZ R3, R4 ;  /* 0x0000000400037305 */ /* 0x000e22000021f100 */
[----:B------:R-:W-:Y:S01]  /*3fd0*/  IMAD.MOV.U32 R19, RZ, RZ, R26 ;  /* 0x000000ffff137224 */ /* 0x000fe200078e001a */
[----:B0-----:R0:W-:Y:S01]  /*3fe0*/  STG.E.U16 desc[UR36][R8.64], R3 ;  /* 0x0000000308007986 */ /* 0x0011e2000c101524 */
[----:B------:R-:W-:Y:S05]  /*3ff0*/  BRA `(.L_x_392) ;  /* 0x0000000c00347947 */ /* 0x000fea0003800000 */
.L_x_394:
[----:B------:R-:W-:-:S13]  /*4000*/  ISETP.GT.AND P0, PT, R0, 0x6, PT ;  /* 0x000000060000780c */ /* 0x000fda0003f04270 */
[----:B------:R-:W-:Y:S05]  /*4010*/  @P0 BRA `(.L_x_400) ;  /* 0x00000000002c0947 */ /* 0x000fea0003800000 */
[----:B------:R-:W-:-:S13]  /*4020*/  ISETP.NE.AND P0, PT, R0, 0x5, PT ;  /* 0x000000050000780c */ /* 0x000fda0003f05270 */
[----:B------:R-:W-:Y:S05]  /*4030*/  @!P0 BRA `(.L_x_401) ;  /* 0x0000000000148947 */ /* 0x000fea0003800000 */
[----:B------:R-:W-:-:S13]  /*4040*/  ISETP.NE.AND P0, PT, R0, 0x6, PT ;  /* 0x000000060000780c */ /* 0x000fda0003f05270 */
[----:B------:R-:W-:Y:S05]  /*4050*/  @P0 BRA `(.L_x_397) ;  /* 0x0000000800780947 */ /* 0x000fea0003800000 */
[----:B------:R0:W-:Y:S01]  /*4060*/  STG.E desc[UR36][R8.64], R4 ;  /* 0x0000000408007986 */ /* 0x0001e2000c101924 */
[----:B------:R-:W-:Y:S01]  /*4070*/  IMAD.MOV.U32 R19, RZ, RZ, R26 ;  /* 0x000000ffff137224 */ /* 0x000fe200078e001a */
[----:B------:R-:W-:Y:S06]  /*4080*/  BRA `(.L_x_392) ;  /* 0x0000000c00107947 */ /* 0x000fec0003800000 */
.L_x_401:
[----:B------:R-:W-:Y:S01]  /*4090*/  F2FP.F16.F32.PACK_AB R4, RZ, R4 ;  /* 0x00000004ff04723e */ /* 0x000fe200000000ff */
[----:B------:R-:W-:-:S04]  /*40a0*/  IMAD.MOV.U32 R19, RZ, RZ, R26 ;  /* 0x000000ffff137224 */ /* 0x000fc800078e001a */
[----:B------:R0:W-:Y:S01]  /*40b0*/  STG.E.U16 desc[UR36][R8.64], R4 ;  /* 0x0000000408007986 */ /* 0x0001e2000c101524 */
[----:B------:R-:W-:Y:S05]  /*40c0*/  BRA `(.L_x_392) ;  /* 0x0000000c00007947 */ /* 0x000fea0003800000 */
.L_x_400:
[----:B------:R-:W-:-:S13]  /*40d0*/  ISETP.NE.AND P0, PT, R0, 0x7, PT ;  /* 0x000000070000780c */ /* 0x000fda0003f05270 */
[----:B------:R-:W-:Y:S05]  /*40e0*/  @!P0 BRA `(.L_x_402) ;  /* 0x0000000000348947 */ /* 0x000fea0003800000 */
[----:B------:R-:W-:-:S13]  /*40f0*/  ISETP.NE.AND P0, PT, R0, 0x8, PT ;  /* 0x000000080000780c */ /* 0x000fda0003f05270 */
[----:B------:R-:W-:Y:S05]  /*4100*/  @!P0 BRA `(.L_x_403) ;  /* 0x0000000000188947 */ /* 0x000fea0003800000 */
[----:B------:R-:W-:-:S13]  /*4110*/  ISETP.NE.AND P0, PT, R0, 0x9, PT ;  /* 0x000000090000780c */ /* 0x000fda0003f05270 */
[----:B------:R-:W-:Y:S05]  /*4120*/  @P0 BRA `(.L_x_397) ;  /* 0x0000000800440947 */ /* 0x000fea0003800000 */
[----:B------:R-:W-:Y:S02]  /*4130*/  IMAD.MOV.U32 R5, RZ, RZ, RZ ;  /* 0x000000ffff057224 */ /* 0x000fe400078e00ff */
[----:B------:R-:W-:-:S03]  /*4140*/  IMAD.MOV.U32 R19, RZ, RZ, R26 ;  /* 0x000000ffff137224 */ /* 0x000fc600078e001a */
[----:B------:R0:W-:Y:S01]  /*4150*/  STG.E.64 desc[UR36][R8.64], R4 ;  /* 0x0000000408007986 */ /* 0x0001e2000c101b24 */
[----:B------:R-:W-:Y:S05]  /*4160*/  BRA `(.L_x_392) ;  /* 0x0000000800d87947 */ /* 0x000fea0003800000 */
.L_x_403:
[----:B------:R-:W-:Y:S01]  /*4170*/  F2FP.F16.F32.PACK_AB R3, RZ, R4 ;  /* 0x00000004ff03723e */ /* 0x000fe200000000ff */
[----:B------:R-:W-:-:S03]  /*4180*/  IMAD.MOV.U32 R19, RZ, RZ, R26 ;  /* 0x000000ffff137224 */ /* 0x000fc600078e001a */
[----:B------:R-:W-:-:S05]  /*4190*/  PRMT R3, R3, 0x5410, RZ ;  /* 0x0000541003037816 */ /* 0x000fca00000000ff */
[----:B------:R0:W-:Y:S01]  /*41a0*/  STG.E desc[UR36][R8.64], R3 ;  /* 0x0000000308007986 */ /* 0x0001e2000c101924 */
[----:B------:R-:W-:Y:S05]  /*41b0*/  BRA `(.L_x_392) ;  /* 0x0000000800c47947 */ /* 0x000fea0003800000 */
.L_x_402:
[----:B------:R-:W-:Y:S01]  /*41c0*/  FMUL.FTZ R4, R4, 1 ;  /* 0x3f80000004047820 */ /* 0x000fe20000410000 */
[----:B------:R-:W-:-:S05]  /*41d0*/  IMAD.MOV.U32 R19, RZ, RZ, R26 ;  /* 0x000000ffff137224 */ /* 0x000fca00078e001a */
[----:B------:R-:W0:Y:S02]  /*41e0*/  F2F.F64.F32 R4, R4 ;  /* 0x0000000400047310 */ /* 0x000e240000201800 */
[----:B0-----:R0:W-:Y:S01]  /*41f0*/  STG.E.64 desc[UR36][R8.64], R4 ;  /* 0x0000000408007986 */ /* 0x0011e2000c101b24 */
[----:B------:R-:W-:Y:S05]  /*4200*/  BRA `(.L_x_392) ;  /* 0x0000000800b07947 */ /* 0x000fea0003800000 */
.L_x_393:
[----:B------:R-:W-:-:S13]  /*4210*/  ISETP.GT.AND P0, PT, R0, 0x18, PT ;  /* 0x000000180000780c */ /* 0x000fda0003f04270 */
[----:B------:R-:W-:Y:S05]  /*4220*/  @P0 BRA `(.L_x_404) ;  /* 0x0000000000fc0947 */ /* 0x000fea0003800000 */
[----:B------:R-:W-:-:S13]  /*4230*/  ISETP.GT.AND P0, PT, R0, 0xe, PT ;  /* 0x0000000e0000780c */ /* 0x000fda0003f04270 */
[----:B------:R-:W-:Y:S05]  /*4240*/  @P0 BRA `(.L_x_405) ;  /* 0x00000000003c0947 */ /* 0x000fea0003800000 */
[----:B------:R-:W-:-:S13]  /*4250*/  ISETP.NE.AND P0, PT, R0, 0xa, PT ;  /* 0x0000000a0000780c */ /* 0x000fda0003f05270 */
[----:B------:R-:W-:Y:S05]  /*4260*/  @!P0 BRA `(.L_x_406) ;  /* 0x00000000001c8947 */ /* 0x000fea0003800000 */
[----:B------:R-:W-:-:S13]  /*4270*/  ISETP.NE.AND P0, PT, R0, 0xb, PT ;  /* 0x0000000b0000780c */ /* 0x000fda0003f05270 */
[----:B------:R-:W-:Y:S05]  /*4280*/  @P0 BRA `(.L_x_397) ;  /* 0x0000000400ec0947 */ /* 0x000fea0003800000 */
[----:B------:R-:W-:Y:S01]  /*4290*/  FSETP.NEU.FTZ.AND P0, PT, R4, RZ, PT ;  /* 0x000000ff0400720b */ /* 0x000fe20003f1d000 */
[----:B------:R-:W-:-:S03]  /*42a0*/  IMAD.MOV.U32 R19, RZ, RZ, R26 ;  /* 0x000000ffff137224 */ /* 0x000fc600078e001a */
[----:B------:R-:W-:-:S05]  /*42b0*/  SEL R3, RZ, 0x1, !P0 ;  /* 0x00000001ff037807 */ /* 0x000fca0004000000 */
[----:B------:R0:W-:Y:S01]  /*42c0*/  STG.E.U8 desc[UR36][R8.64], R3 ;  /* 0x0000000308007986 */ /* 0x0001e2000c101124 */
[----:B------:R-:W-:Y:S05]  /*42d0*/  BRA `(.L_x_392) ;  /* 0x00000008007c7947 */ /* 0x000fea0003800000 */
.L_x_406:
[----:B------:R-:W-:Y:S01]  /*42e0*/  FMUL.FTZ R4, R4, 1 ;  /* 0x3f80000004047820 */ /* 0x000fe20000410000 */
[----:B------:R-:W-:Y:S01]  /*42f0*/  CS2R R6, SRZ ;  /* 0x0000000000067805 */ /* 0x000fe2000001ff00 */
[----:B------:R-:W-:-:S04]  /*4300*/  IMAD.MOV.U32 R19, RZ, RZ, R26 ;  /* 0x000000ffff137224 */ /* 0x000fc800078e001a */
[----:B------:R-:W0:Y:S02]  /*4310*/  F2F.F64.F32 R4, R4 ;  /* 0x0000000400047310 */ /* 0x000e240000201800 */
[----:B0-----:R0:W-:Y:S01]  /*4320*/  STG.E.128 desc[UR36][R8.64], R4 ;  /* 0x0000000408007986 */ /* 0x0011e2000c101d24 */
[----:B------:R-:W-:Y:S05]  /*4330*/  BRA `(.L_x_392) ;  /* 0x0000000800647947 */ /* 0x000fea0003800000 */
.L_x_405:
[----:B------:R-:W-:-:S13]  /*4340*/  ISETP.NE.AND P0, PT, R0, 0xf, PT ;  /* 0x0000000f0000780c */ /* 0x000fda0003f05270 */
[----:B------:R-:W-:Y:S05]  /*4350*/  @!P0 BRA `(.L_x_407) ;  /* 0x0000000000a08947 */ /* 0x000fea0003800000 */
[----:B------:R-:W-:-:S13]  /*4360*/  ISETP.NE.AND P0, PT, R0, 0x17, PT ;  /* 0x000000170000780c */ /* 0x000fda0003f05270 */
[----:B------:R-:W-:Y:S05]  /*4370*/  @!P0 BRA `(.L_x_408) ;  /* 0x00000000004c8947 */ /* 0x000fea0003800000 */
[----:B------:R-:W-:-:S13]  /*4380*/  ISETP.NE.AND P0, PT, R0, 0x18, PT ;  /* 0x000000180000780c */ /* 0x000fda0003f05270 */
[----:B------:R-:W-:Y:S05]  /*4390*/  @P0 BRA `(.L_x_397) ;  /* 0x0000000400a80947 */ /* 0x000fea0003800000 */
        /* <DEDUP_REMOVED lines=12> */
.L_x_410:
[----:B------:R-:W-:Y:S05]  /*4460*/  BSYNC.RECONVERGENT B0 ;  /* 0x0000000000007941 */ /* 0x000fea0003800200 */
.L_x_409:
[----:B------:R-:W-:Y:S01]  /*4470*/  LOP3.LUT R5, R0, 0x80, R5, 0xf8, !PT ;  /* 0x0000008000057812 */ /* 0x000fe200078ef805 */
[----:B------:R-:W-:-:S04]  /*4480*/  IMAD.MOV.U32 R19, RZ, RZ, R26 ;  /* 0x000000ffff137224 */ /* 0x000fc800078e001a */
[----:B------:R0:W-:Y:S01]  /*4490*/  STG.E.U8 desc[UR36][R8.64], R5 ;  /* 0x0000000508007986 */ /* 0x0001e2000c101124 */
[----:B------:R-:W-:Y:S05]  /*44a0*/  BRA `(.L_x_392) ;  /* 0x0000000800087947 */ /* 0x000fea0003800000 */
.L_x_408:
        /* <DEDUP_REMOVED lines=14> */
.L_x_412:
[----:B------:R-:W-:Y:S05]  /*4590*/  BSYNC.RECONVERGENT B0 ;  /* 0x0000000000007941 */ /* 0x000fea0003800200 */
.L_x_411:
[----:B------:R-:W-:Y:S01]  /*45a0*/  LOP3.LUT R3, R0, 0x80, R7, 0xf8, !PT ;  /* 0x0000008000037812 */ /* 0x000fe200078ef807 */
[----:B------:R-:W-:-:S04]  /*45b0*/  IMAD.MOV.U32 R19, RZ, RZ, R26 ;  /* 0x000000ffff137224 */ /* 0x000fc800078e001a */
[----:B------:R0:W-:Y:S01]  /*45c0*/  STG.E.U8 desc[UR36][R8.64], R3 ;  /* 0x0000000308007986 */ /* 0x0001e2000c101124 */
[----:B------:R-:W-:Y:S05]  /*45d0*/  BRA `(.L_x_392) ;  /* 0x0000000400bc7947 */ /* 0x000fea0003800000 */
.L_x_407:
[----:B------:R-:W-:Y:S01]  /*45e0*/  F2FP.BF16.F32.PACK_AB R4, RZ, R4 ;  /* 0x00000004ff04723e */ /* 0x000fe200000010ff */
[----:B------:R-:W-:-:S04]  /*45f0*/  IMAD.MOV.U32 R19, RZ, RZ, R26 ;  /* 0x000000ffff137224 */ /* 0x000fc800078e001a */
[----:B------:R0:W-:Y:S01]  /*4600*/  STG.E.U16 desc[UR36][R8.64], R4 ;  /* 0x0000000408007986 */ /* 0x0001e2000c101524 */
[----:B------:R-:W-:Y:S05]  /*4610*/  BRA `(.L_x_392) ;  /* 0x0000000400ac7947 */ /* 0x000fea0003800000 */
.L_x_404:
[----:B------:R-:W-:-:S13]  /*4620*/  ISETP.GT.AND P0, PT, R0, 0x1b, PT ;  /* 0x0000001b0000780c */ /* 0x000fda0003f04270 */
[----:B------:R-:W-:Y:S05]  /*4630*/  @P0 BRA `(.L_x_413) ;  /* 0x0000000000e80947 */ /* 0x000fea0003800000 */
[----:B------:R-:W-:-:S13]  /*4640*/  ISETP.NE.AND P0, PT, R0, 0x19, PT ;  /* 0x000000190000780c */ /* 0x000fda0003f05270 */
[----:B------:R-:W-:Y:S05]  /*4650*/  @!P0 BRA `(.L_x_414) ;  /* 0x0000000000808947 */ /* 0x000fea0003800000 */
[----:B------:R-:W-:-:S13]  /*4660*/  ISETP.NE.AND P0, PT, R0, 0x1a, PT ;  /* 0x0000001a0000780c */ /* 0x000fda0003f05270 */
[----:B------:R-:W-:Y:S05]  /*4670*/  @!P0 BRA `(.L_x_415) ;  /* 0x0000000000188947 */ /* 0x000fea0003800000 */
[----:B------:R-:W-:-:S13]  /*4680*/  ISETP.NE.AND P0, PT, R0, 0x1b, PT ;  /* 0x0000001b0000780c */ /* 0x000fda0003f05270 */
[----:B------:R-:W-:Y:S05]  /*4690*/  @P0 BRA `(.L_x_397) ;  /* 0x0000000000e80947 */ /* 0x000fea0003800000 */
[----:B------:R-:W0:Y:S01]  /*46a0*/  F2I.FTZ.U32.TRUNC.NTZ R3, R4 ;  /* 0x0000000400037305 */ /* 0x000e22000021f000 */
[----:B------:R-:W-:Y:S01]  /*46b0*/  IMAD.MOV.U32 R19, RZ, RZ, R26 ;  /* 0x000000ffff137224 */ /* 0x000fe200078e001a */
[----:B0-----:R0:W-:Y:S01]  /*46c0*/  STG.E.U16 desc[UR36][R8.64], R3 ;  /* 0x0000000308007986 */ /* 0x0011e2000c101524 */
[----:B------:R-:W-:Y:S05]  /*46d0*/  BRA `(.L_x_392) ;  /* 0x00000004007c7947 */ /* 0x000fea0003800000 */
.L_x_415:
        /* <DEDUP_REMOVED lines=12> */
.L_x_418:
[----:B------:R-:W-:-:S04]  /*47a0*/  SHF.R.U32.HI R0, RZ, 0x14, R4 ;  /* 0x00000014ff007819 */ /* 0x000fc80000011604 */
[----:B------:R-:W-:-:S04]  /*47b0*/  LOP3.LUT R3, R0, 0x1, RZ, 0xc0, !PT ;  /* 0x0000000100037812 */ /* 0x000fc800078ec0ff */
[----:B------:R-:W-:-:S04]  /*47c0*/  IADD3 R0, PT, PT, R4, 0x487ffff, R3 ;  /* 0x0487ffff04007810 */ /* 0x000fc80007ffe003 */
[----:B------:R-:W-:-:S04]  /*47d0*/  SHF.R.U32.HI R0, RZ, 0x14, R0 ;  /* 0x00000014ff007819 */ /* 0x000fc80000011600 */
[----:B------:R-:W-:-:S07]  /*47e0*/  LOP3.LUT R3, R0, 0xff, RZ, 0xc0, !PT ;  /* 0x000000ff00037812 */ /* 0x000fce00078ec0ff */
.L_x_419:
[----:B------:R-:W-:-:S04]  /*47f0*/  SHF.R.U32.HI R4, RZ, 0x18, R4 ;  /* 0x00000018ff047819 */ /* 0x000fc80000011604 */
[----:B------:R-:W-:-:S04]  /*4800*/  LOP3.LUT R3, R3, 0x80, R4, 0xf8, !PT ;  /* 0x0000008003037812 */ /* 0x000fc800078ef804 */
[----:B------:R-:W-:-:S07]  /*4810*/  PRMT R0, R3, 0x7610, R0 ;  /* 0x0000761003007816 */ /* 0x000fce0000000000 */
.L_x_417:
[----:B------:R-:W-:Y:S05]  /*4820*/  BSYNC.RECONVERGENT B0 ;  /* 0x0000000000007941 */ /* 0x000fea0003800200 */
.L_x_416:
[----:B------:R0:W-:Y:S01]  /*4830*/  STG.E.U8 desc[UR36][R8.64], R0 ;  /* 0x0000000008007986 */ /* 0x0001e2000c101124 */
[----:B------:R-:W-:Y:S01]  /*4840*/  IMAD.MOV.U32 R19, RZ, RZ, R26 ;  /* 0x000000ffff137224 */ /* 0x000fe200078e001a */
[----:B------:R-:W-:Y:S06]  /*4850*/  BRA `(.L_x_392) ;  /* 0x00000004001c7947 */ /* 0x000fec0003800000 */
.L_x_414:
        /* <DEDUP_REMOVED lines=12> */
.L_x_422:
[----:B------:R-:W-:-:S04]  /*4920*/  SHF.R.U32.HI R0, RZ, 0x15, R4 ;  /* 0x00000015ff007819 */ /* 0x000fc80000011604 */
[----:B------:R-:W-:-:S04]  /*4930*/  LOP3.LUT R3, R0, 0x1, RZ, 0xc0, !PT ;  /* 0x0000000100037812 */ /* 0x000fc800078ec0ff */
[----:B------:R-:W-:-:S04]  /*4940*/  IADD3 R0, PT, PT, R4, 0x88fffff, R3 ;  /* 0x088fffff04007810 */ /* 0x000fc80007ffe003 */
[----:B------:R-:W-:-:S04]  /*4950*/  SHF.R.U32.HI R0, RZ, 0x15, R0 ;  /* 0x00000015ff007819 */ /* 0x000fc80000011600 */
[----:B------:R-:W-:-:S07]  /*4960*/  LOP3.LUT R3, R0, 0xff, RZ, 0xc0, !PT ;  /* 0x000000ff00037812 */ /* 0x000fce00078ec0ff */
.L_x_423:
[----:B------:R-:W-:-:S04]  /*4970*/  SHF.R.U32.HI R4, RZ, 0x18, R4 ;  /* 0x00000018ff047819 */ /* 0x000fc80000011604 */
[----:B------:R-:W-:-:S04]  /*4980*/  LOP3.LUT R3, R3, 0x80, R4, 0xf8, !PT ;  /* 0x0000008003037812 */ /* 0x000fc800078ef804 */
[----:B------:R-:W-:-:S07]  /*4990*/  PRMT R0, R3, 0x7610, R0 ;  /* 0x0000761003007816 */ /* 0x000fce0000000000 */
.L_x_421:
[----:B------:R-:W-:Y:S05]  /*49a0*/  BSYNC.RECONVERGENT B0 ;  /* 0x0000000000007941 */ /* 0x000fea0003800200 */
.L_x_420:
[----:B------:R0:W-:Y:S01]  /*49b0*/  STG.E.U8 desc[UR36][R8.64], R0 ;  /* 0x0000000008007986 */ /* 0x0001e2000c101124 */
[----:B------:R-:W-:Y:S01]  /*49c0*/  IMAD.MOV.U32 R19, RZ, RZ, R26 ;  /* 0x000000ffff137224 */ /* 0x000fe200078e001a */
[----:B------:R-:W-:Y:S06]  /*49d0*/  BRA `(.L_x_392) ;  /* 0x0000000000bc7947 */ /* 0x000fec0003800000 */
.L_x_413:
[----:B------:R-:W-:-:S13]  /*49e0*/  ISETP.NE.AND P0, PT, R0, 0x1c, PT ;  /* 0x0000001c0000780c */ /* 0x000fda0003f05270 */
[----:B------:R-:W-:Y:S05]  /*49f0*/  @!P0 BRA `(.L_x_424) ;  /* 0x0000000000a88947 */ /* 0x000fea0003800000 */
[----:B------:R-:W-:-:S13]  /*4a00*/  ISETP.NE.AND P0, PT, R0, 0x1d, PT ;  /* 0x0000001d0000780c */ /* 0x000fda0003f05270 */
[----:B------:R-:W-:Y:S05]  /*4a10*/  @!P0 BRA `(.L_x_425) ;  /* 0x0000000000908947 */ /* 0x000fea0003800000 */
[----:B------:R-:W-:-:S13]  /*4a20*/  ISETP.NE.AND P0, PT, R0, 0x2c, PT ;  /* 0x0000002c0000780c */ /* 0x000fda0003f05270 */
[----:B------:R-:W-:Y:S05]  /*4a30*/  @!P0 BRA `(.L_x_426) ;  /* 0x0000000000488947 */ /* 0x000fea0003800000 */
.L_x_397:
[----:B------:R-:W-:Y:S01]  /*4a40*/  MOV R14, 0x0 ;  /* 0x00000000000e7802 */ /* 0x000fe20000000f00 */
[----:B------:R-:W0:Y:S01]  /*4a50*/  LDCU.64 UR6, c[0x4][0x108] ;  /* 0x01002100ff0677ac */ /* 0x000e220008000a00 */
[----:B------:R-:W-:Y:S02]  /*4a60*/  IMAD.MOV.U32 R8, RZ, RZ, 0x65 ;  /* 0x00000065ff087424 */ /* 0x000fe400078e00ff */
[----:B------:R-:W-:Y:S01]  /*4a70*/  IMAD.MOV.U32 R12, RZ, RZ, 0x1 ;  /* 0x00000001ff0c7424 */ /* 0x000fe200078e00ff */
[----:B------:R-:W1:Y:S01]  /*4a80*/  LDCU.64 UR8, c[0x4][0x110] ;  /* 0x01002200ff0877ac */ /* 0x000e620008000a00 */
[----:B------:R-:W2:Y:S01]  /*4a90*/  LDC.64 R14, c[0x4][R14] ;  /* 0x010000000e0e7b82 */ /* 0x000ea20000000a00 */
[----:B------:R-:W-:Y:S01]  /*4aa0*/  IMAD.MOV.U32 R13, RZ, RZ, RZ ;  /* 0x000000ffff0d7224 */ /* 0x000fe200078e00ff */
[----:B------:R-:W4:Y:S01]  /*4ab0*/  LDCU.64 UR4, c[0x4][0x20] ;  /* 0x01000400ff0477ac */ /* 0x000f220008000a00 */
[----:B0-----:R-:W-:Y:S02]  /*4ac0*/  IMAD.U32 R4, RZ, RZ, UR6 ;  /* 0x00000006ff047e24 */ /* 0x001fe4000f8e00ff */
[----:B------:R-:W-:-:S02]  /*4ad0*/  IMAD.U32 R5, RZ, RZ, UR7 ;  /* 0x00000007ff057e24 */ /* 0x000fc4000f8e00ff */
[----:B-1----:R-:W-:Y:S02]  /*4ae0*/  IMAD.U32 R6, RZ, RZ, UR8 ;  /* 0x00000008ff067e24 */ /* 0x002fe4000f8e00ff */
[----:B------:R-:W-:Y:S02]  /*4af0*/  IMAD.U32 R7, RZ, RZ, UR9 ;  /* 0x00000009ff077e24 */ /* 0x000fe4000f8e00ff */
[----:B----4-:R-:W-:Y:S02]  /*4b00*/  IMAD.U32 R10, RZ, RZ, UR4 ;  /* 0x00000004ff0a7e24 */ /* 0x010fe4000f8e00ff */
[----:B------:R-:W-:-:S07]  /*4b10*/  IMAD.U32 R11, RZ, RZ, UR5 ;  /* 0x00000005ff0b7e24 */ /* 0x000fce000f8e00ff */
[----:B------:R-:W-:-:S07]  /*4b20*/  LEPC R20, `(.L_x_427) ;  /* 0x000000001014794e */ /* 0x000fce0000000000 */
[----:B--23-5:R-:W-:Y:S05]  /*4b30*/  CALL.ABS.NOINC R14 ;  /* 0x000000000e007343 */ /* 0x02cfea0003c00000 */
.L_x_427:
[----:B------:R-:W-:Y:S01]  /*4b40*/  IMAD.MOV.U32 R19, RZ, RZ, R26 ;  /* 0x000000ffff137224 */ /* 0x000fe200078e001a */
[----:B------:R-:W-:Y:S06]  /*4b50*/  BRA `(.L_x_392) ;  /* 0x00000000005c7947 */ /* 0x000fec0003800000 */
.L_x_426:
[----:B------:R-:W-:Y:S01]  /*4b60*/  SHF.R.U32.HI R5, RZ, 0x17, R4 ;  /* 0x00000017ff057819 */ /* 0x000fe20000011604 */
[----:B------:R-:W-:-:S03]  /*4b70*/  IMAD.MOV.U32 R19, RZ, RZ, R26 ;  /* 0x000000ffff137224 */ /* 0x000fc600078e001a */
[----:B------:R-:W-:-:S04]  /*4b80*/  LOP3.LUT R3, R5, 0xff, RZ, 0xc0, !PT ;  /* 0x000000ff05037812 */ /* 0x000fc800078ec0ff */
[----:B------:R-:W-:-:S13]  /*4b90*/  ISETP.NE.AND P2, PT, R3, 0xff, PT ;  /* 0x000000ff0300780c */ /* 0x000fda0003f45270 */
[--C-:B------:R-:W-:Y:S02]  /*4ba0*/  @P2 SHF.R.U32.HI R0, RZ, 0x16, R4.reuse ;  /* 0x00000016ff002819 */ /* 0x100fe40000011604 */
[----:B------:R-:W-:Y:S01]  /*4bb0*/  @P2 LOP3.LUT P0, RZ, R3, 0x3fffff, R4, 0xf8, !PT ;  /* 0x003fffff03ff2812 */ /* 0x000fe2000780f804 */
[----:B------:R-:W-:Y:S01]  /*4bc0*/  IMAD.MOV.U32 R3, RZ, RZ, 0xff ;  /* 0x000000ffff037424 */ /* 0x000fe200078e00ff */
[----:B------:R-:W-:-:S04]  /*4bd0*/  @P2 LOP3.LUT R0, R0, 0x1, RZ, 0xc0, !PT ;  /* 0x0000000100002812 */ /* 0x000fc800078ec0ff */
[----:B------:R-:W-:Y:S01]  /*4be0*/  @P2 ISETP.EQ.U32.AND P1, PT, R0, 0x1, P0 ;  /* 0x000000010000280c */ /* 0x000fe20000722070 */
[----:B------:R-:W-:Y:S01]  /*4bf0*/  @P2 VIADD R0, R5, 0x1 ;  /* 0x0000000105002836 */ /* 0x000fe20000000000 */
[----:B------:R-:W-:Y:S02]  /*4c00*/  PLOP3.LUT P0, PT, PT, PT, PT, 0x80, 0x8 ;  /* 0x000000000008781c */ /* 0x000fe40003f0f070 */
[----:B------:R-:W-:-:S13]  /*4c10*/  @P2 PLOP3.LUT P0, PT, P1, PT, PT, 0x80, 0x8 ;  /* 0x000000000008281c */ /* 0x000fda0000f0f070 */
[----:B------:R-:W-:-:S04]  /*4c20*/  @!P0 IMAD.MOV R0, RZ, RZ, R5 ;  /* 0x000000ffff008224 */ /* 0x000fc800078e0205 */
[----:B------:R-:W-:-:S05]  /*4c30*/  @P2 IMAD.MOV.U32 R3, RZ, RZ, R0 ;  /* 0x000000ffff032224 */ /* 0x000fca00078e0000 */
[----:B------:R0:W-:Y:S01]  /*4c40*/  STG.E.U8 desc[UR36][R8.64], R3 ;  /* 0x0000000308007986 */ /* 0x0001e2000c101124 */
[----:B------:R-:W-:Y:S05]  /*4c50*/  BRA `(.L_x_392) ;  /* 0x00000000001c7947 */ /* 0x000fea0003800000 */
.L_x_425:
[----:B------:R-:W0:Y:S01]  /*4c60*/  F2I.U64.TRUNC R4, R4 ;  /* 0x0000000400047311 */ /* 0x000e22000020d800 */
[----:B------:R-:W-:Y:S01]  /*4c70*/  IMAD.MOV.U32 R19, RZ, RZ, R26 ;  /* 0x000000ffff137224 */ /* 0x000fe200078e001a */
[----:B0-----:R0:W-:Y:S01]  /*4c80*/  STG.E.64 desc[UR36][R8.64], R4 ;  /* 0x0000000408007986 */ /* 0x0011e2000c101b24 */
[----:B------:R-:W-:Y:S05]  /*4c90*/  BRA `(.L_x_392) ;  /* 0x00000000000c7947 */ /* 0x000fea0003800000 */
.L_x_424:
[----:B------:R-:W0:Y:S01]  /*4ca0*/  F2I.FTZ.U32.TRUNC.NTZ R3, R4 ;  /* 0x0000000400037305 */ /* 0x000e22000021f000 */
[----:B------:R-:W-:Y:S01]  /*4cb0*/  IMAD.MOV.U32 R19, RZ, RZ, R26 ;  /* 0x000000ffff137224 */ /* 0x000fe200078e001a */
[----:B0-----:R0:W-:Y:S06]  /*4cc0*/  STG.E desc[UR36][R8.64], R3 ;  /* 0x0000000308007986 */ /* 0x0011ec000c101924 */
.L_x_392:
[----:B------:R-:W-:Y:S05]  /*4cd0*/  BSYNC.RECONVERGENT B6 ;  /* 0x0000000000067941 */ /* 0x000fea0003800200 */
.L_x_391:
[----:B------:R-:W-:Y:S01]  /*4ce0*/  ISETP.GE.AND P0, PT, R19, R17, PT ;  /* 0x000000111300720c */ /* 0x000fe20003f06270 */
[----:B------:R-:W-:-:S12]  /*4cf0*/  BSSY.RECONVERGENT B6, `(.L_x_428) ;  /* 0x00001cc000067945 */ /* 0x000fd80003800200 */
[----:B------:R-:W-:Y:S05]  /*4d00*/  @P0 BRA `(.L_x_429) ;  /* 0x0000001c00280947 */ /* 0x000fea0003800000 */
[----:B------:R-:W3:Y:S01]  /*4d10*/  LDCU UR4, c[0x0][0x3b8] ;  /* 0x00007700ff0477ac */ /* 0x000ee20008000800 */
[----:B0-2-4-:R-:W0:Y:S01]  /*4d20*/  LDC.64 R8, c[0x0][0x398] ;  /* 0x0000e600ff087b82 */ /* 0x015e220000000a00 */
[----:B------:R-:W-:Y:S01]  /*4d30*/  IMAD R0, R2, 0x200, R19 ;  /* 0x0000020002007824 */ /* 0x000fe200078e0213 */
[----:B-1----:R-:W-:-:S03]  /*4d40*/  PRMT R4, R16, 0x9910, RZ ;  /* 0x0000991010047816 */ /* 0x002fc600000000ff */
[----:B---3--:R-:W-:Y:S02]  /*4d50*/  IMAD R3, R0, UR4, RZ ;  /* 0x0000000400037c24 */ /* 0x008fe4000f8e02ff */
[----:B------:R-:W-:-:S05]  /*4d60*/  IMAD.MOV.U32 R0, RZ, RZ, R4 ;  /* 0x000000ffff007224 */ /* 0x000fca00078e0004 */
[----:B------:R-:W-:Y:S02]  /*4d70*/  ISETP.GT.AND P1, PT, R0, 0x9, PT ;  /* 0x000000090000780c */ /* 0x000fe40003f24270 */
[----:B0-----:R-:W-:-:S05]  /*4d80*/  IADD3 R8, P0, PT, R3, R8, RZ ;  /* 0x0000000803087210 */ /* 0x001fca0007f1e0ff */
        /* <DEDUP_REMOVED lines=10> */
[----:B-----5:R-:W0:Y:S02]  /*4e30*/  F2I.FTZ.TRUNC.NTZ R3, R22 ;  /* 0x0000001600037305 */ /* 0x020e24000021f100 */
[----:B0-----:R1:W-:Y:S01]  /*4e40*/  STG.E.U8 desc[UR36][R8.64], R3 ;  /* 0x0000000308007986 */ /* 0x0013e2000c101124 */
[----:B------:R-:W-:Y:S05]  /*4e50*/  BRA `(.L_x_435) ;  /* 0x0000000c00387947 */ /* 0x000fea0003800000 */
.L_x_433:
[----:B-----5:R-:W0:Y:S02]  /*4e60*/  F2I.S64.TRUNC R22, R22 ;  /* 0x0000001600167311 */ /* 0x020e24000020d900 */
[----:B0-----:R-:W-:-:S05]  /*4e70*/  IMAD.MOV.U32 R3, RZ, RZ, R22 ;  /* 0x000000ffff037224 */ /* 0x001fca00078e0016 */
[----:B------:R0:W-:Y:S01]  /*4e80*/  STG.E.U8 desc[UR36][R8.64], R3 ;  /* 0x0000000308007986 */ /* 0x0001e2000c101124 */
[----:B------:R-:W-:Y:S05]  /*4e90*/  BRA `(.L_x_435) ;  /* 0x0000000c00287947 */ /* 0x000fea0003800000 */
.L_x_432:
[----:B------:R-:W-:-:S13]  /*4ea0*/  ISETP.NE.AND P0, PT, R0, 0x2, PT ;  /* 0x000000020000780c */ /* 0x000fda0003f05270 */
[----:B------:R-:W-:Y:S05]  /*4eb0*/  @!P0 BRA `(.L_x_436) ;  /* 0x0000000000288947 */ /* 0x000fea0003800000 */
[----:B------:R-:W-:-:S13]  /*4ec0*/  ISETP.NE.AND P0, PT, R0, 0x3, PT ;  /* 0x000000030000780c */ /* 0x000fda0003f05270 */
[----:B------:R-:W-:Y:S05]  /*4ed0*/  @!P0 BRA `(.L_x_437) ;  /* 0x0000000000148947 */ /* 0x000fea0003800000 */
[----:B------:R-:W-:-:S13]  /*4ee0*/  ISETP.NE.AND P0, PT, R0, 0x4, PT ;  /* 0x000000040000780c */ /* 0x000fda0003f05270 */
[----:B------:R-:W-:Y:S05]  /*4ef0*/  @P0 BRA `(.L_x_434) ;  /* 0x0000000800380947 */ /* 0x000fea0003800000 */
[----:B-----5:R-:W0:Y:S02]  /*4f00*/  F2I.S64.TRUNC R22, R22 ;  /* 0x0000001600167311 */ /* 0x020e24000020d900 */
[----:B0-----:R4:W-:Y:S01]  /*4f10*/  STG.E.64 desc[UR36][R8.64], R22 ;  /* 0x0000001608007986 */ /* 0x0019e2000c101b24 */
[----:B------:R-:W-:Y:S05]  /*4f20*/  BRA `(.L_x_435) ;  /* 0x0000000c00047947 */ /* 0x000fea0003800000 */
.L_x_437:
[----:B-----5:R-:W0:Y:S02]  /*4f30*/  F2I.FTZ.TRUNC.NTZ R3, R22 ;  /* 0x0000001600037305 */ /* 0x020e24000021f100 */
[----:B0-----:R3:W-:Y:S01]  /*4f40*/  STG.E desc[UR36][R8.64], R3 ;  /* 0x0000000308007986 */ /* 0x0017e2000c101924 */
[----:B------:R-:W-:Y:S05]  /*4f50*/  BRA `(.L_x_435) ;  /* 0x0000000800f87947 */ /* 0x000fea0003800000 */
.L_x_436:
[----:B-----5:R-:W0:Y:S02]  /*4f60*/  F2I.FTZ.TRUNC.NTZ R3, R22 ;  /* 0x0000001600037305 */ /* 0x020e24000021f100 */
[----:B0-----:R2:W-:Y:S01]  /*4f70*/  STG.E.U16 desc[UR36][R8.64], R3 ;  /* 0x0000000308007986 */ /* 0x0015e2000c101524 */
[----:B------:R-:W-:Y:S05]  /*4f80*/  BRA `(.L_x_435) ;  /* 0x0000000800ec7947 */ /* 0x000fea0003800000 */
.L_x_431:
[----:B------:R-:W-:-:S13]  /*4f90*/  ISETP.GT.AND P0, PT, R0, 0x6, PT ;  /* 0x000000060000780c */ /* 0x000fda0003f04270 */
[----:B------:R-:W-:Y:S05]  /*4fa0*/  @P0 BRA `(.L_x_438) ;  /* 0x0000000000240947 */ /* 0x000fea0003800000 */
[----:B------:R-:W-:-:S13]  /*4fb0*/  ISETP.NE.AND P0, PT, R0, 0x5, PT ;  /* 0x000000050000780c */ /* 0x000fda0003f05270 */
[----:B------:R-:W-:Y:S05]  /*4fc0*/  @!P0 BRA `(.L_x_439) ;  /* 0x0000000000108947 */ /* 0x000fea0003800000 */
[----:B------:R-:W-:-:S13]  /*4fd0*/  ISETP.NE.AND P0, PT, R0, 0x6, PT ;  /* 0x000000060000780c */ /* 0x000fda0003f05270 */
[----:B------:R-:W-:Y:S05]  /*4fe0*/  @P0 BRA `(.L_x_434) ;  /* 0x0000000400fc0947 */ /* 0x000fea0003800000 */
[----:B-----5:R0:W-:Y:S01]  /*4ff0*/  STG.E desc[UR36][R8.64], R22 ;  /* 0x0000001608007986 */ /* 0x0201e2000c101924 */
[----:B------:R-:W-:Y:S05]  /*5000*/  BRA `(.L_x_435) ;  /* 0x0000000800cc7947 */ /* 0x000fea0003800000 */
.L_x_439:
[----:B-----5:R-:W-:-:S05]  /*5010*/  F2FP.F16.F32.PACK_AB R22, RZ, R22 ;  /* 0x00000016ff16723e */ /* 0x020fca00000000ff */
[----:B------:R0:W-:Y:S01]  /*5020*/  STG.E.U16 desc[UR36][R8.64], R22 ;  /* 0x0000001608007986 */ /* 0x0001e2000c101524 */
[----:B------:R-:W-:Y:S05]  /*5030*/  BRA `(.L_x_435) ;  /* 0x0000000800c07947 */ /* 0x000fea0003800000 */
.L_x_438:
[----:B------:R-:W-:-:S13]  /*5040*/  ISETP.NE.AND P0, PT, R0, 0x7, PT ;  /* 0x000000070000780c */ /* 0x000fda0003f05270 */
[----:B------:R-:W-:Y:S05]  /*5050*/  @!P0 BRA `(.L_x_440) ;  /* 0x00000000002c8947 */ /* 0x000fea0003800000 */
[----:B------:R-:W-:-:S13]  /*5060*/  ISETP.NE.AND P0, PT, R0, 0x8, PT ;  /* 0x000000080000780c */ /* 0x000fda0003f05270 */
[----:B------:R-:W-:Y:S05]  /*5070*/  @!P0 BRA `(.L_x_441) ;  /* 0x0000000000148947 */ /* 0x000fea0003800000 */
[----:B------:R-:W-:-:S13]  /*5080*/  ISETP.NE.AND P0, PT, R0, 0x9, PT ;  /* 0x000000090000780c */ /* 0x000fda0003f05270 */
[----:B------:R-:W-:Y:S05]  /*5090*/  @P0 BRA `(.L_x_434) ;  /* 0x0000000400d00947 */ /* 0x000fea0003800000 */
[----:B-----5:R-:W-:-:S05]  /*50a0*/  IMAD.MOV.U32 R23, RZ, RZ, RZ ;  /* 0x000000ffff177224 */ /* 0x020fca00078e00ff */
[----:B------:R0:W-:Y:S01]  /*50b0*/  STG.E.64 desc[UR36][R8.64], R22 ;  /* 0x0000001608007986 */ /* 0x0001e2000c101b24 */
[----:B------:R-:W-:Y:S05]  /*50c0*/  BRA `(.L_x_435) ;  /* 0x00000008009c7947 */ /* 0x000fea0003800000 */
.L_x_441:
[----:B-----5:R-:W-:-:S04]  /*50d0*/  F2FP.F16.F32.PACK_AB R3, RZ, R22 ;  /* 0x00000016ff03723e */ /* 0x020fc800000000ff */
[----:B------:R-:W-:-:S05]  /*50e0*/  PRMT R3, R3, 0x5410, RZ ;  /* 0x0000541003037816 */ /* 0x000fca00000000ff */
[----:B------:R0:W-:Y:S01]  /*50f0*/  STG.E desc[UR36][R8.64], R3 ;  /* 0x0000000308007986 */ /* 0x0001e2000c101924 */
[----:B------:R-:W-:Y:S05]  /*5100*/  BRA `(.L_x_435) ;  /* 0x00000008008c7947 */ /* 0x000fea0003800000 */
.L_x_440:
[----:B-----5:R-:W-:-:S06]  /*5110*/  FMUL.FTZ R4, R22, 1 ;  /* 0x3f80000016047820 */ /* 0x020fcc0000410000 */
[----:B------:R-:W0:Y:S02]  /*5120*/  F2F.F64.F32 R4, R4 ;  /* 0x0000000400047310 */ /* 0x000e240000201800 */
[----:B0-----:R0:W-:Y:S01]  /*5130*/  STG.E.64 desc[UR36][R8.64], R4 ;  /* 0x0000000408007986 */ /* 0x0011e2000c101b24 */
[----:B------:R-:W-:Y:S05]  /*5140*/  BRA `(.L_x_435) ;  /* 0x00000008007c7947 */ /* 0x000fea0003800000 */
.L_x_430:
[----:B------:R-:W-:-:S13]  /*5150*/  ISETP.GT.AND P0, PT, R0, 0x18, PT ;  /* 0x000000180000780c */ /* 0x000fda0003f04270 */
[----:B------:R-:W-:Y:S05]  /*5160*/  @!P0 BRA `(.L_x_442) ;  /* 0x0000000400488947 */ /* 0x000fea0003800000 */
        /* <DEDUP_REMOVED lines=8> */
[----:B-----5:R-:W0:Y:S02]  /*51f0*/  F2I.FTZ.U32.TRUNC.NTZ R3, R22 ;  /* 0x0000001600037305 */ /* 0x020e24000021f000 */
[----:B0-----:R0:W-:Y:S01]  /*5200*/  STG.E.U16 desc[UR36][R8.64], R3 ;  /* 0x0000000308007986 */ /* 0x0011e2000c101524 */
[----:B------:R-:W-:Y:S05]  /*5210*/  BRA `(.L_x_435) ;  /* 0x0000000800487947 */ /* 0x000fea0003800000 */
.L_x_445:
[----:B-----5:R-:W-:Y:S01]  /*5220*/  LOP3.LUT R5, R22, 0x7fffffff, RZ, 0xc0, !PT ;  /* 0x7fffffff16057812 */ /* 0x020fe200078ec0ff */
        /* <DEDUP_REMOVED lines=15> */
.L_x_448:
[----:B------:R-:W-:-:S04]  /*5320*/  SHF.R.U32.HI R22, RZ, 0x18, R22 ;  /* 0x00000018ff167819 */ /* 0x000fc80000011616 */
[----:B------:R-:W-:-:S04]  /*5330*/  LOP3.LUT R3, R3, 0x80, R22, 0xf8, !PT ;  /* 0x0000008003037812 */ /* 0x000fc800078ef816 */
[----:B------:R-:W-:-:S07]  /*5340*/  PRMT R4, R3, 0x7610, R4 ;  /* 0x0000761003047816 */ /* 0x000fce0000000004 */
.L_x_447:
[----:B------:R-:W-:Y:S05]  /*5350*/  BSYNC.RECONVERGENT B0 ;  /* 0x0000000000007941 */ /* 0x000fea0003800200 */
.L_x_446:
[----:B------:R0:W-:Y:S01]  /*5360*/  STG.E.U8 desc[UR36][R8.64], R4 ;  /* 0x0000000408007986 */ /* 0x0001e2000c101124 */
[----:B------:R-:W-:Y:S05]  /*5370*/  BRA `(.L_x_435) ;  /* 0x0000000400f07947 */ /* 0x000fea0003800000 */
.L_x_444:
        /* <DEDUP_REMOVED lines=16> */
.L_x_451:
[----:B------:R-:W-:-:S04]  /*5480*/  SHF.R.U32.HI R22, RZ, 0x18, R22 ;  /* 0x00000018ff167819 */ /* 0x000fc80000011616 */
[----:B------:R-:W-:-:S04]  /*5490*/  LOP3.LUT R3, R3, 0x80, R22, 0xf8, !PT ;  /* 0x0000008003037812 */ /* 0x000fc800078ef816 */
[----:B------:R-:W-:-:S07]  /*54a0*/  PRMT R4, R3, 0x7610, R4 ;  /* 0x0000761003047816 */ /* 0x000fce0000000004 */
.L_x_450:
[----:B------:R-:W-:Y:S05]  /*54b0*/  BSYNC.RECONVERGENT B0 ;  /* 0x0000000000007941 */ /* 0x000fea0003800200 */
.L_x_449:
[----:B------:R0:W-:Y:S01]  /*54c0*/  STG.E.U8 desc[UR36][R8.64], R4 ;  /* 0x0000000408007986 */ /* 0x0001e2000c101124 */
[----:B------:R-:W-:Y:S05]  /*54d0*/  BRA `(.L_x_435) ;  /* 0x0000000400987947 */ /* 0x000fea0003800000 */
.L_x_443:
[----:B------:R-:W-:-:S13]  /*54e0*/  ISETP.NE.AND P0, PT, R0, 0x1c, PT ;  /* 0x0000001c0000780c */ /* 0x000fda0003f05270 */
[----:B------:R-:W-:Y:S05]  /*54f0*/  @!P0 BRA `(.L_x_452) ;  /* 0x0000000000588947 */ /* 0x000fea0003800000 */
[----:B------:R-:W-:-:S13]  /*5500*/  ISETP.NE.AND P0, PT, R0, 0x1d, PT ;  /* 0x0000001d0000780c */ /* 0x000fda0003f05270 */
[----:B------:R-:W-:Y:S05]  /*5510*/  @!P0 BRA `(.L_x_453) ;  /* 0x0000000000448947 */ /* 0x000fea0003800000 */
[----:B------:R-:W-:-:S13]  /*5520*/  ISETP.NE.AND P0, PT, R0, 0x2c, PT ;  /* 0x0000002c0000780c */ /* 0x000fda0003f05270 */
[----:B------:R-:W-:Y:S05]  /*5530*/  @P0 BRA `(.L_x_434) ;  /* 0x0000000000a80947 */ /* 0x000fea0003800000 */
[----:B-----5:R-:W-:-:S04]  /*5540*/  SHF.R.U32.HI R4, RZ, 0x17, R22 ;  /* 0x00000017ff047819 */ /* 0x020fc80000011616 */
        /* <DEDUP_REMOVED lines=14> */
.L_x_453:
[----:B-----5:R-:W0:Y:S02]  /*5630*/  F2I.U64.TRUNC R22, R22 ;  /* 0x0000001600167311 */ /* 0x020e24000020d800 */
[----:B0-----:R0:W-:Y:S01]  /*5640*/  STG.E.64 desc[UR36][R8.64], R22 ;  /* 0x0000001608007986 */ /* 0x0011e2000c101b24 */
[----:B------:R-:W-:Y:S05]  /*5650*/  BRA `(.L_x_435) ;  /* 0x0000000400387947 */ /* 0x000fea0003800000 */
.L_x_452:
[----:B-----5:R-:W0:Y:S02]  /*5660*/  F2I.FTZ.U32.TRUNC.NTZ R3, R22 ;  /* 0x0000001600037305 */ /* 0x020e24000021f000 */
[----:B0-----:R0:W-:Y:S01]  /*5670*/  STG.E desc[UR36][R8.64], R3 ;  /* 0x0000000308007986 */ /* 0x0011e2000c101924 */
[----:B------:R-:W-:Y:S05]  /*5680*/  BRA `(.L_x_435) ;  /* 0x00000004002c7947 */ /* 0x000fea0003800000 */
.L_x_442:
[----:B------:R-:W-:-:S13]  /*5690*/  ISETP.GT.AND P0, PT, R0, 0xe, PT ;  /* 0x0000000e0000780c */ /* 0x000fda0003f04270 */
[----:B------:R-:W-:Y:S05]  /*56a0*/  @P0 BRA `(.L_x_454) ;  /* 0x0000000000340947 */ /* 0x000fea0003800000 */
[----:B------:R-:W-:-:S13]  /*56b0*/  ISETP.NE.AND P0, PT, R0, 0xa, PT ;  /* 0x0000000a0000780c */ /* 0x000fda0003f05270 */
[----:B------:R-:W-:Y:S05]  /*56c0*/  @!P0 BRA `(.L_x_455) ;  /* 0x0000000000188947 */ /* 0x000fea0003800000 */
[----:B------:R-:W-:-:S13]  /*56d0*/  ISETP.NE.AND P0, PT, R0, 0xb, PT ;  /* 0x0000000b0000780c */ /* 0x000fda0003f05270 */
[----:B------:R-:W-:Y:S05]  /*56e0*/  @P0 BRA `(.L_x_434) ;  /* 0x00000000003c0947 */ /* 0x000fea0003800000 */
[----:B-----5:R-:W-:-:S04]  /*56f0*/  FSETP.NEU.FTZ.AND P0, PT, R22, RZ, PT ;  /* 0x000000ff1600720b */ /* 0x020fc80003f1d000 */
[----:B------:R-:W-:-:S05]  /*5700*/  SEL R3, RZ, 0x1, !P0 ;  /* 0x00000001ff037807 */ /* 0x000fca0004000000 */
[----:B------:R0:W-:Y:S01]  /*5710*/  STG.E.U8 desc[UR36][R8.64], R3 ;  /* 0x0000000308007986 */ /* 0x0001e2000c101124 */
[----:B------:R-:W-:Y:S05]  /*5720*/  BRA `(.L_x_435) ;  /* 0x0000000400047947 */ /* 0x000fea0003800000 */
.L_x_455:
[----:B-----5:R-:W-:Y:S01]  /*5730*/  FMUL.FTZ R4, R22, 1 ;  /* 0x3f80000016047820 */ /* 0x020fe20000410000 */
[----:B------:R-:W-:-:S05]  /*5740*/  CS2R R6, SRZ ;  /* 0x0000000000067805 */ /* 0x000fca000001ff00 */
[----:B------:R-:W0:Y:S02]  /*5750*/  F2F.F64.F32 R4, R4 ;  /* 0x0000000400047310 */ /* 0x000e240000201800 */
[----:B0-----:R0:W-:Y:S01]  /*5760*/  STG.E.128 desc[UR36][R8.64], R4 ;  /* 0x0000000408007986 */ /* 0x0011e2000c101d24 */
[----:B------:R-:W-:Y:S05]  /*5770*/  BRA `(.L_x_435) ;  /* 0x0000000000f07947 */ /* 0x000fea0003800000 */
.L_x_454:
[----:B------:R-:W-:-:S13]  /*5780*/  ISETP.NE.AND P0, PT, R0, 0xf, PT ;  /* 0x0000000f0000780c */ /* 0x000fda0003f05270 */
[----:B------:R-:W-:Y:S05]  /*5790*/  @!P0 BRA `(.L_x_456) ;  /* 0x0000000000e08947 */ /* 0x000fea0003800000 */
[----:B------:R-:W-:-:S13]  /*57a0*/  ISETP.NE.AND P0, PT, R0, 0x17, PT ;  /* 0x000000170000780c */ /* 0x000fda0003f05270 */
[----:B------:R-:W-:Y:S05]  /*57b0*/  @!P0 BRA `(.L_x_457) ;  /* 0x00000000008c8947 */ /* 0x000fea0003800000 */
[----:B------:R-:W-:-:S13]  /*57c0*/  ISETP.NE.AND P0, PT, R0, 0x18, PT ;  /* 0x000000180000780c */ /* 0x000fda0003f05270 */
[----:B------:R-:W-:Y:S05]  /*57d0*/  @!P0 BRA `(.L_x_458) ;  /* 0x0000000000448947 */ /* 0x000fea0003800000 */
.L_x_434:
        /* <DEDUP_REMOVED lines=15> */
[----:B--2--5:R-:W-:Y:S05]  /*58d0*/  CALL.ABS.NOINC R14 ;  /* 0x000000000e007343 */ /* 0x024fea0003c00000 */
.L_x_459:
[----:B------:R-:W-:Y:S05]  /*58e0*/  BRA `(.L_x_435) ;  /* 0x0000000000947947 */ /* 0x000fea0003800000 */
.L_x_458:
[----:B-----5:R-:W-:Y:S01]  /*58f0*/  LOP3.LUT R4, R22, 0x7fffffff, RZ, 0xc0, !PT ;  /* 0x7fffffff16047812 */ /* 0x020fe200078ec0ff */
        /* <DEDUP_REMOVED lines=11> */
.L_x_461:
[----:B------:R-:W-:Y:S05]  /*59b0*/  BSYNC.RECONVERGENT B0 ;  /* 0x0000000000007941 */ /* 0x000fea0003800200 */
.L_x_460:
[----:B------:R-:W-:-:S05]  /*59c0*/  LOP3.LUT R3, R0, 0x80, R5, 0xf8, !PT ;  /* 0x0000008000037812 */ /* 0x000fca00078ef805 */
[----:B------:R0:W-:Y:S01]  /*59d0*/  STG.E.U8 desc[UR36][R8.64], R3 ;  /* 0x0000000308007986 */ /* 0x0001e2000c101124 */
[----:B------:R-:W-:Y:S05]  /*59e0*/  BRA `(.L_x_435) ;  /* 0x0000000000547947 */ /* 0x000fea0003800000 */
.L_x_457:
[----:B-----5:R-:W-:Y:S01]  /*59f0*/  LOP3.LUT R4, R22, 0x7fffffff, RZ, 0xc0, !PT ;  /* 0x7fffffff16047812 */ /* 0x020fe200078ec0ff */
        /* <DEDUP_REMOVED lines=10> */
.L_x_463:
[----:B------:R-:W-:Y:S01]  /*5aa0*/  IMAD.MOV.U32 R0, RZ, RZ, 0x7f ;  /* 0x0000007fff007424 */ /* 0x000fe200078e00ff */
[----:B------:R-:W-:-:S04]  /*5ab0*/  ISETP.GT.U32.AND P0, PT, R4, 0x7f800000, PT ;  /* 0x7f8000000400780c */ /* 0x000fc80003f04070 */
[----:B------:R-:W-:-:S09]  /*5ac0*/  SEL R0, R0, 0x7c, P0 ;  /* 0x0000007c00007807 */ /* 0x000fd20000000000 */
.L_x_464:
[----:B------:R-:W-:Y:S05]  /*5ad0*/  BSYNC.RECONVERGENT B0 ;  /* 0x0000000000007941 */ /* 0x000fea0003800200 */
.L_x_462:
[----:B------:R-:W-:-:S04]  /*5ae0*/  SHF.R.U32.HI R3, RZ, 0x18, R22 ;  /* 0x00000018ff037819 */ /* 0x000fc80000011616 */
[----:B------:R-:W-:-:S05]  /*5af0*/  LOP3.LUT R3, R0, 0x80, R3, 0xf8, !PT ;  /* 0x0000008000037812 */ /* 0x000fca00078ef803 */
[----:B------:R0:W-:Y:S01]  /*5b00*/  STG.E.U8 desc[UR36][R8.64], R3 ;  /* 0x0000000308007986 */ /* 0x0001e2000c101124 */
[----:B------:R-:W-:Y:S05]  /*5b10*/  BRA `(.L_x_435) ;  /* 0x0000000000087947 */ /* 0x000fea0003800000 */
.L_x_456:
[----:B-----5:R-:W-:-:S05]  /*5b20*/  F2FP.BF16.F32.PACK_AB R22, RZ, R22 ;  /* 0x00000016ff16723e */ /* 0x020fca00000010ff */
[----:B------:R0:W-:Y:S02]  /*5b30*/  STG.E.U16 desc[UR36][R8.64], R22 ;  /* 0x0000001608007986 */ /* 0x0001e4000c101524 */
.L_x_435:
[----:B------:R-:W-:-:S05]  /*5b40*/  VIADD R19, R19, 0x80 ;  /* 0x0000008013137836 */ /* 0x000fca0000000000 */
[----:B------:R-:W-:-:S13]  /*5b50*/  ISETP.GE.AND P0, PT, R19, R17, PT ;  /* 0x000000111300720c */ /* 0x000fda0003f06270 */
[----:B------:R-:W-:Y:S05]  /*5b60*/  @P0 BRA `(.L_x_429) ;  /* 0x0000000c00900947 */ /* 0x000fea0003800000 */
[----:B------:R-:W5:Y:S01]  /*5b70*/  LDCU UR4, c[0x0][0x3b8] ;  /* 0x00007700ff0477ac */ /* 0x000f620008000800 */
[----:B01234-:R-:W0:Y:S01]  /*5b80*/  LDC.64 R8, c[0x0][0x398] ;  /* 0x0000e600ff087b82 */ /* 0x01fe220000000a00 */
[----:B------:R-:W-:Y:S01]  /*5b90*/  IMAD R0, R2, 0x200, R19 ;  /* 0x0000020002007824 */ /* 0x000fe200078e0213 */
[----:B------:R-:W-:-:S03]  /*5ba0*/  PRMT R4, R16, 0x9910, RZ ;  /* 0x0000991010047816 */ /* 0x000fc600000000ff */
[----:B-----5:R-:W-:Y:S02]  /*5bb0*/  IMAD R3, R0, UR4, RZ ;  /* 0x0000000400037c24 */ /* 0x020fe4000f8e02ff */
        /* <DEDUP_REMOVED lines=13> */
[----:B------:R-:W0:Y:S02]  /*5c90*/  F2I.FTZ.TRUNC.NTZ R3, R24 ;  /* 0x0000001800037305 */ /* 0x000e24000021f100 */
[----:B0-----:R0:W-:Y:S01]  /*5ca0*/  STG.E.U8 desc[UR36][R8.64], R3 ;  /* 0x0000000308007986 */ /* 0x0011e2000c101124 */
[----:B------:R-:W-:Y:S05]  /*5cb0*/  BRA `(.L_x_470) ;  /* 0x0000000c00387947 */ /* 0x000fea0003800000 */
.L_x_468:
[----:B------:R-:W0:Y:S02]  /*5cc0*/  F2I.S64.TRUNC R24, R24 ;  /* 0x0000001800187311 */ /* 0x000e24000020d900 */
[----:B0-----:R-:W-:-:S05]  /*5cd0*/  IMAD.MOV.U32 R3, RZ, RZ, R24 ;  /* 0x000000ffff037224 */ /* 0x001fca00078e0018 */
[----:B------:R0:W-:Y:S01]  /*5ce0*/  STG.E.U8 desc[UR36][R8.64], R3 ;  /* 0x0000000308007986 */ /* 0x0001e2000c101124 */
[----:B------:R-:W-:Y:S05]  /*5cf0*/  BRA `(.L_x_470) ;  /* 0x0000000c00287947 */ /* 0x000fea0003800000 */
.L_x_467:
[----:B------:R-:W-:-:S13]  /*5d00*/  ISETP.NE.AND P0, PT, R0, 0x2, PT ;  /* 0x000000020000780c */ /* 0x000fda0003f05270 */
[----:B------:R-:W-:Y:S05]  /*5d10*/  @!P0 BRA `(.L_x_471) ;  /* 0x0000000000288947 */ /* 0x000fea0003800000 */
[----:B------:R-:W-:-:S13]  /*5d20*/  ISETP.NE.AND P0, PT, R0, 0x3, PT ;  /* 0x000000030000780c */ /* 0x000fda0003f05270 */
[----:B------:R-:W-:Y:S05]  /*5d30*/  @!P0 BRA `(.L_x_472) ;  /* 0x0000000000148947 */ /* 0x000fea0003800000 */
[----:B------:R-:W-:-:S13]  /*5d40*/  ISETP.NE.AND P0, PT, R0, 0x4, PT ;  /* 0x000000040000780c */ /* 0x000fda0003f05270 */
[----:B------:R-:W-:Y:S05]  /*5d50*/  @P0 BRA `(.L_x_469) ;  /* 0x0000000800380947 */ /* 0x000fea0003800000 */
[----:B------:R-:W0:Y:S02]  /*5d60*/  F2I.S64.TRUNC R24, R24 ;  /* 0x0000001800187311 */ /* 0x000e24000020d900 */
[----:B0-----:R0:W-:Y:S01]  /*5d70*/  STG.E.64 desc[UR36][R8.64], R24 ;  /* 0x0000001808007986 */ /* 0x0011e2000c101b24 */
[----:B------:R-:W-:Y:S05]  /*5d80*/  BRA `(.L_x_470) ;  /* 0x0000000c00047947 */ /* 0x000fea0003800000 */
.L_x_472:
[----:B------:R-:W0:Y:S02]  /*5d90*/  F2I.FTZ.TRUNC.NTZ R3, R24 ;  /* 0x0000001800037305 */ /* 0x000e24000021f100 */
[----:B0-----:R0:W-:Y:S01]  /*5da0*/  STG.E desc[UR36][R8.64], R3 ;  /* 0x0000000308007986 */ /* 0x0011e2000c101924 */
[----:B------:R-:W-:Y:S05]  /*5db0*/  BRA `(.L_x_470) ;  /* 0x0000000800f87947 */ /* 0x000fea0003800000 */
.L_x_471:
[----:B------:R-:W0:Y:S02]  /*5dc0*/  F2I.FTZ.TRUNC.NTZ R3, R24 ;  /* 0x0000001800037305 */ /* 0x000e24000021f100 */
[----:B0-----:R0:W-:Y:S01]  /*5dd0*/  STG.E.U16 desc[UR36][R8.64], R3 ;  /* 0x0000000308007986 */ /* 0x0011e2000c101524 */
[----:B------:R-:W-:Y:S05]  /*5de0*/  BRA `(.L_x_470) ;  /* 0x0000000800ec7947 */ /* 0x000fea0003800000 */
.L_x_466:
[----:B------:R-:W-:-:S13]  /*5df0*/  ISETP.GT.AND P0, PT, R0, 0x6, PT ;  /* 0x000000060000780c */ /* 0x000fda0003f04270 */
[----:B------:R-:W-:Y:S05]  /*5e00*/  @P0 BRA `(.L_x_473) ;  /* 0x0000000000240947 */ /* 0x000fea0003800000 */
[----:B------:R-:W-:-:S13]  /*5e10*/  ISETP.NE.AND P0, PT, R0, 0x5, PT ;  /* 0x000000050000780c */ /* 0x000fda0003f05270 */
[----:B------:R-:W-:Y:S05]  /*5e20*/  @!P0 BRA `(.L_x_474) ;  /* 0x0000000000108947 */ /* 0x000fea0003800000 */
[----:B------:R-:W-:-:S13]  /*5e30*/  ISETP.NE.AND P0, PT, R0, 0x6, PT ;  /* 0x000000060000780c */ /* 0x000fda0003f05270 */
[----:B------:R-:W-:Y:S05]  /*5e40*/  @P0 BRA `(.L_x_469) ;  /* 0x0000000400fc0947 */ /* 0x000fea0003800000 */
[----:B------:R0:W-:Y:S01]  /*5e50*/  STG.E desc[UR36][R8.64], R24 ;  /* 0x0000001808007986 */ /* 0x0001e2000c101924 */
[----:B------:R-:W-:Y:S05]  /*5e60*/  BRA `(.L_x_470) ;  /* 0x0000000800cc7947 */ /* 0x000fea0003800000 */
.L_x_474:
[----:B------:R-:W-:-:S05]  /*5e70*/  F2FP.F16.F32.PACK_AB R24, RZ, R24 ;  /* 0x00000018ff18723e */ /* 0x000fca00000000ff */
[----:B------:R0:W-:Y:S01]  /*5e80*/  STG.E.U16 desc[UR36][R8.64], R24 ;  /* 0x0000001808007986 */ /* 0x0001e2000c101524 */
[----:B------:R-:W-:Y:S05]  /*5e90*/  BRA `(.L_x_470) ;  /* 0x0000000800c07947 */ /* 0x000fea0003800000 */
.L_x_473:
[----:B------:R-:W-:-:S13]  /*5ea0*/  ISETP.NE.AND P0, PT, R0, 0x7, PT ;  /* 0x000000070000780c */ /* 0x000fda0003f05270 */
[----:B------:R-:W-:Y:S05]  /*5eb0*/  @!P0 BRA `(.L_x_475) ;  /* 0x00000000002c8947 */ /* 0x000fea0003800000 */
[----:B------:R-:W-:-:S13]  /*5ec0*/  ISETP.NE.AND P0, PT, R0, 0x8, PT ;  /* 0x000000080000780c */ /* 0x000fda0003f05270 */
[----:B------:R-:W-:Y:S05]  /*5ed0*/  @!P0 BRA `(.L_x_476) ;  /* 0x0000000000148947 */ /* 0x000fea0003800000 */
[----:B------:R-:W-:-:S13]  /*5ee0*/  ISETP.NE.AND P0, PT, R0, 0x9, PT ;  /* 0x000000090000780c */ /* 0x000fda0003f05270 */
[----:B------:R-:W-:Y:S05]  /*5ef0*/  @P0 BRA `(.L_x_469) ;  /* 0x0000000400d00947 */ /* 0x000fea0003800000 */
[----:B------:R-:W-:-:S05]  /*5f00*/  IMAD.MOV.U32 R25, RZ, RZ, RZ ;  /* 0x000000ffff197224 */ /* 0x000fca00078e00ff */
[----:B------:R0:W-:Y:S01]  /*5f10*/  STG.E.64 desc[UR36][R8.64], R24 ;  /* 0x0000001808007986 */ /* 0x0001e2000c101b24 */
[----:B------:R-:W-:Y:S05]  /*5f20*/  BRA `(.L_x_470) ;  /* 0x00000008009c7947 */ /* 0x000fea0003800000 */
.L_x_476:
[----:B------:R-:W-:-:S04]  /*5f30*/  F2FP.F16.F32.PACK_AB R3, RZ, R24 ;  /* 0x00000018ff03723e */ /* 0x000fc800000000ff */
[----:B------:R-:W-:-:S05]  /*5f40*/  PRMT R3, R3, 0x5410, RZ ;  /* 0x0000541003037816 */ /* 0x000fca00000000ff */
[----:B------:R0:W-:Y:S01]  /*5f50*/  STG.E desc[UR36][R8.64], R3 ;  /* 0x0000000308007986 */ /* 0x0001e2000c101924 */
[----:B------:R-:W-:Y:S05]  /*5f60*/  BRA `(.L_x_470) ;  /* 0x00000008008c7947 */ /* 0x000fea0003800000 */
.L_x_475:
[----:B------:R-:W-:-:S06]  /*5f70*/  FMUL.FTZ R4, R24, 1 ;  /* 0x3f80000018047820 */ /* 0x000fcc0000410000 */
[----:B------:R-:W0:Y:S02]  /*5f80*/  F2F.F64.F32 R4, R4 ;  /* 0x0000000400047310 */ /* 0x000e240000201800 */
[----:B0-----:R0:W-:Y:S01]  /*5f90*/  STG.E.64 desc[UR36][R8.64], R4 ;  /* 0x0000000408007986 */ /* 0x0011e2000c101b24 */
[----:B------:R-:W-:Y:S05]  /*5fa0*/  BRA `(.L_x_470) ;  /* 0x00000008007c7947 */ /* 0x000fea0003800000 */
.L_x_465:
        /* <DEDUP_REMOVED lines=10> */
[----:B------:R-:W0:Y:S02]  /*6050*/  F2I.FTZ.U32.TRUNC.NTZ R3, R24 ;  /* 0x0000001800037305 */ /* 0x000e24000021f000 */
[----:B0-----:R0:W-:Y:S01]  /*6060*/  STG.E.U16 desc[UR36][R8.64], R3 ;  /* 0x0000000308007986 */ /* 0x0011e2000c101524 */
[----:B------:R-:W-:Y:S05]  /*6070*/  BRA `(.L_x_470) ;  /* 0x0000000800487947 */ /* 0x000fea0003800000 */
.L_x_480:
        /* <DEDUP_REMOVED lines=16> */
.L_x_483:
[----:B------:R-:W-:-:S04]  /*6180*/  SHF.R.U32.HI R24, RZ, 0x18, R24 ;  /* 0x00000018ff187819 */ /* 0x000fc80000011618 */
[----:B------:R-:W-:-:S04]  /*6190*/  LOP3.LUT R3, R3, 0x80, R24, 0xf8, !PT ;  /* 0x0000008003037812 */ /* 0x000fc800078ef818 */
[----:B------:R-:W-:-:S07]  /*61a0*/  PRMT R4, R3, 0x7610, R4 ;  /* 0x0000761003047816 */ /* 0x000fce0000000004 */
.L_x_482:
[----:B------:R-:W-:Y:S05]  /*61b0*/  BSYNC.RECONVERGENT B0 ;  /* 0x0000000000007941 */ /* 0x000fea0003800200 */
.L_x_481:
[----:B------:R0:W-:Y:S01]  /*61c0*/  STG.E.U8 desc[UR36][R8.64], R4 ;  /* 0x0000000408007986 */ /* 0x0001e2000c101124 */
[----:B------:R-:W-:Y:S05]  /*61d0*/  BRA `(.L_x_470) ;  /* 0x0000000400f07947 */ /* 0x000fea0003800000 */
.L_x_479:
        /* <DEDUP_REMOVED lines=16> */
.L_x_486:
[----:B------:R-:W-:-:S04]  /*62e0*/  SHF.R.U32.HI R24, RZ, 0x18, R24 ;  /* 0x00000018ff187819 */ /* 0x000fc80000011618 */
[----:B------:R-:W-:-:S04]  /*62f0*/  LOP3.LUT R3, R3, 0x80, R24, 0xf8, !PT ;  /* 0x0000008003037812 */ /* 0x000fc800078ef818 */
[----:B------:R-:W-:-:S07]  /*6300*/  PRMT R4, R3, 0x7610, R4 ;  /* 0x0000761003047816 */ /* 0x000fce0000000004 */
.L_x_485:
[----:B------:R-:W-:Y:S05]  /*6310*/  BSYNC.RECONVERGENT B0 ;  /* 0x0000000000007941 */ /* 0x000fea0003800200 */
.L_x_484:
[----:B------:R0:W-:Y:S01]  /*6320*/  STG.E.U8 desc[UR36][R8.64], R4 ;  /* 0x0000000408007986 */ /* 0x0001e2000c101124 */
[----:B------:R-:W-:Y:S05]  /*6330*/  BRA `(.L_x_470) ;  /* 0x0000000400987947 */ /* 0x000fea0003800000 */
.L_x_478:
[----:B------:R-:W-:-:S13]  /*6340*/  ISETP.NE.AND P0, PT, R0, 0x1c, PT ;  /* 0x0000001c0000780c */ /* 0x000fda0003f05270 */
[----:B------:R-:W-:Y:S05]  /*6350*/  @!P0 BRA `(.L_x_487) ;  /* 0x0000000000588947 */ /* 0x000fea0003800000 */
[----:B------:R-:W-:-:S13]  /*6360*/  ISETP.NE.AND P0, PT, R0, 0x1d, PT ;  /* 0x0000001d0000780c */ /* 0x000fda0003f05270 */
[----:B------:R-:W-:Y:S05]  /*6370*/  @!P0 BRA `(.L_x_488) ;  /* 0x0000000000448947 */ /* 0x000fea0003800000 */
[----:B------:R-:W-:-:S13]  /*6380*/  ISETP.NE.AND P0, PT, R0, 0x2c, PT ;  /* 0x0000002c0000780c */ /* 0x000fda0003f05270 */
[----:B------:R-:W-:Y:S05]  /*6390*/  @P0 BRA `(.L_x_469) ;  /* 0x0000000000a80947 */ /* 0x000fea0003800000 */
[----:B------:R-:W-:-:S04]  /*63a0*/  SHF.R.U32.HI R4, RZ, 0x17, R24 ;  /* 0x00000017ff047819 */ /* 0x000fc80000011618 */
        /* <DEDUP_REMOVED lines=14> */
.L_x_488:
[----:B------:R-:W0:Y:S02]  /*6490*/  F2I.U64.TRUNC R24, R24 ;  /* 0x0000001800187311 */ /* 0x000e24000020d800 */
[----:B0-----:R0:W-:Y:S01]  /*64a0*/  STG.E.64 desc[UR36][R8.64], R24 ;  /* 0x0000001808007986 */ /* 0x0011e2000c101b24 */
[----:B------:R-:W-:Y:S05]  /*64b0*/  BRA `(.L_x_470) ;  /* 0x0000000400387947 */ /* 0x000fea0003800000 */
.L_x_487:
[----:B------:R-:W0:Y:S02]  /*64c0*/  F2I.FTZ.U32.TRUNC.NTZ R3, R24 ;  /* 0x0000001800037305 */ /* 0x000e24000021f000 */
[----:B0-----:R0:W-:Y:S01]  /*64d0*/  STG.E desc[UR36][R8.64], R3 ;  /* 0x0000000308007986 */ /* 0x0011e2000c101924 */
[----:B------:R-:W-:Y:S05]  /*64e0*/  BRA `(.L_x_470) ;  /* 0x00000004002c7947 */ /* 0x000fea0003800000 */
.L_x_477:
[----:B------:R-:W-:-:S13]  /*64f0*/  ISETP.GT.AND P0, PT, R0, 0xe, PT ;  /* 0x0000000e0000780c */ /* 0x000fda0003f04270 */
[----:B------:R-:W-:Y:S05]  /*6500*/  @P0 BRA `(.L_x_489) ;  /* 0x0000000000340947 */ /* 0x000fea0003800000 */
[----:B------:R-:W-:-:S13]  /*6510*/  ISETP.NE.AND P0, PT, R0, 0xa, PT ;  /* 0x0000000a0000780c */ /* 0x000fda0003f05270 */
[----:B------:R-:W-:Y:S05]  /*6520*/  @!P0 BRA `(.L_x_490) ;  /* 0x0000000000188947 */ /* 0x000fea0003800000 */
[----:B------:R-:W-:-:S13]  /*6530*/  ISETP.NE.AND P0, PT, R0, 0xb, PT ;  /* 0x0000000b0000780c */ /* 0x000fda0003f05270 */
[----:B------:R-:W-:Y:S05]  /*6540*/  @P0 BRA `(.L_x_469) ;  /* 0x00000000003c0947 */ /* 0x000fea0003800000 */
[----:B------:R-:W-:-:S04]  /*6550*/  FSETP.NEU.FTZ.AND P0, PT, R24, RZ, PT ;  /* 0x000000ff1800720b */ /* 0x000fc80003f1d000 */
[----:B------:R-:W-:-:S05]  /*6560*/  SEL R3, RZ, 0x1, !P0 ;  /* 0x00000001ff037807 */ /* 0x000fca0004000000 */
[----:B------:R4:W-:Y:S01]  /*6570*/  STG.E.U8 desc[UR36][R8.64], R3 ;  /* 0x0000000308007986 */ /* 0x0009e2000c101124 */
[----:B------:R-:W-:Y:S05]  /*6580*/  BRA `(.L_x_470) ;  /* 0x0000000400047947 */ /* 0x000fea0003800000 */
.L_x_490:
[----:B------:R-:W-:Y:S01]  /*6590*/  FMUL.FTZ R4, R24, 1 ;  /* 0x3f80000018047820 */ /* 0x000fe20000410000 */
[----:B------:R-:W-:-:S05]  /*65a0*/  CS2R R6, SRZ ;  /* 0x0000000000067805 */ /* 0x000fca000001ff00 */
[----:B------:R-:W0:Y:S02]  /*65b0*/  F2F.F64.F32 R4, R4 ;  /* 0x0000000400047310 */ /* 0x000e240000201800 */
[----:B0-----:R3:W-:Y:S01]  /*65c0*/  STG.E.128 desc[UR36][R8.64], R4 ;  /* 0x0000000408007986 */ /* 0x0017e2000c101d24 */
[----:B------:R-:W-:Y:S05]  /*65d0*/  BRA `(.L_x_470) ;  /* 0x0000000000f07947 */ /* 0x000fea0003800000 */
.L_x_489:
[----:B------:R-:W-:-:S13]  /*65e0*/  ISETP.NE.AND P0, PT, R0, 0xf, PT ;  /* 0x0000000f0000780c */ /* 0x000fda0003f05270 */
[----:B------:R-:W-:Y:S05]  /*65f0*/  @!P0 BRA `(.L_x_491) ;  /* 0x0000000000e08947 */ /* 0x000fea0003800000 */
[----:B------:R-:W-:-:S13]  /*6600*/  ISETP.NE.AND P0, PT, R0, 0x17, PT ;  /* 0x000000170000780c */ /* 0x000fda0003f05270 */
[----:B------:R-:W-:Y:S05]  /*6610*/  @!P0 BRA `(.L_x_492) ;  /* 0x00000000008c8947 */ /* 0x000fea0003800000 */
[----:B------:R-:W-:-:S13]  /*6620*/  ISETP.NE.AND P0, PT, R0, 0x18, PT ;  /* 0x000000180000780c */ /* 0x000fda0003f05270 */
[----:B------:R-:W-:Y:S05]  /*6630*/  @!P0 BRA `(.L_x_493) ;  /* 0x0000000000448947 */ /* 0x000fea0003800000 */
.L_x_469:
        /* <DEDUP_REMOVED lines=16> */
.L_x_494:
[----:B------:R-:W-:Y:S05]  /*6740*/  BRA `(.L_x_470) ;  /* 0x0000000000947947 */ /* 0x000fea0003800000 */
.L_x_493:
        /* <DEDUP_REMOVED lines=12> */
.L_x_496:
[----:B------:R-:W-:Y:S05]  /*6810*/  BSYNC.RECONVERGENT B0 ;  /* 0x0000000000007941 */ /* 0x000fea0003800200 */
.L_x_495:
[----:B------:R-:W-:-:S05]  /*6820*/  LOP3.LUT R3, R0, 0x80, R5, 0xf8, !PT ;  /* 0x0000008000037812 */ /* 0x000fca00078ef805 */
[----:B------:R1:W-:Y:S01]  /*6830*/  STG.E.U8 desc[UR36][R8.64], R3 ;  /* 0x0000000308007986 */ /* 0x0003e2000c101124 */
[----:B------:R-:W-:Y:S05]  /*6840*/  BRA `(.L_x_470) ;  /* 0x0000000000547947 */ /* 0x000fea0003800000 */
.L_x_492:
        /* <DEDUP_REMOVED lines=11> */
.L_x_498:
[----:B------:R-:W-:Y:S01]  /*6900*/  IMAD.MOV.U32 R0, RZ, RZ, 0x7f ;  /* 0x0000007fff007424 */ /* 0x000fe200078e00ff */
[----:B------:R-:W-:-:S04]  /*6910*/  ISETP.GT.U32.AND P0, PT, R4, 0x7f800000, PT ;  /* 0x7f8000000400780c */ /* 0x000fc80003f04070 */
[----:B------:R-:W-:-:S09]  /*6920*/  SEL R0, R0, 0x7c, P0 ;  /* 0x0000007c00007807 */ /* 0x000fd20000000000 */
.L_x_499:
[----:B------:R-:W-:Y:S05]  /*6930*/  BSYNC.RECONVERGENT B0 ;  /* 0x0000000000007941 */ /* 0x000fea0003800200 */
.L_x_497:
[----:B------:R-:W-:-:S04]  /*6940*/  SHF.R.U32.HI R3, RZ, 0x18, R24 ;  /* 0x00000018ff037819 */ /* 0x000fc80000011618 */
[----:B------:R-:W-:-:S05]  /*6950*/  LOP3.LUT R3, R0, 0x80, R3, 0xf8, !PT ;  /* 0x0000008000037812 */ /* 0x000fca00078ef803 */
[----:B------:R2:W-:Y:S01]  /*6960*/  STG.E.U8 desc[UR36][R8.64], R3 ;  /* 0x0000000308007986 */ /* 0x0005e2000c101124 */
[----:B------:R-:W-:Y:S05]  /*6970*/  BRA `(.L_x_470) ;  /* 0x0000000000087947 */ /* 0x000fea0003800000 */
.L_x_491:
[----:B------:R-:W-:-:S05]  /*6980*/  F2FP.BF16.F32.PACK_AB R24, RZ, R24 ;  /* 0x00000018ff18723e */ /* 0x000fca00000010ff */
[----:B------:R0:W-:Y:S02]  /*6990*/  STG.E.U16 desc[UR36][R8.64], R24 ;  /* 0x0000001808007986 */ /* 0x0001e4000c101524 */
.L_x_470:
[----:B------:R-:W-:-:S07]  /*69a0*/  VIADD R19, R19, 0x80 ;  /* 0x0000008013137836 */ /* 0x000fce0000000000 */
.L_x_429:
[----:B------:R-:W-:Y:S05]  /*69b0*/  BSYNC.RECONVERGENT B6 ;  /* 0x0000000000067941 */ /* 0x000fea0003800200 */
.L_x_428:
[----:B------:R-:W-:-:S13]  /*69c0*/  ISETP.GE.AND P0, PT, R19, R17, PT ;  /* 0x000000111300720c */ /* 0x000fda0003f06270 */
[----:B------:R-:W-:Y:S05]  /*69d0*/  @P0 EXIT ;  /* 0x000000000000094d */ /* 0x000fea0003800000 */
[----:B0-23--:R-:W0:Y:S01]  /*69e0*/  LDC.64 R4, c[0x0][0x398] ;  /* 0x0000e600ff047b82 */ /* 0x00de220000000a00 */
[----:B------:R-:W4:Y:S01]  /*69f0*/  LDCU UR4, c[0x0][0x3b8] ;  /* 0x00007700ff0477ac */ /* 0x000f220008000800 */
[----:B-1----:R-:W-:Y:S01]  /*6a00*/  PRMT R0, R16, 0x9910, RZ ;  /* 0x0000991010007816 */ /* 0x002fe200000000ff */
[----:B------:R-:W-:-:S03]  /*6a10*/  IMAD R2, R2, 0x200, R19 ;  /* 0x0000020002027824 */ /* 0x000fc600078e0213 */
[----:B------:R-:W-:Y:S01]  /*6a20*/  ISETP.GT.AND P1, PT, R0, 0x9, PT ;  /* 0x000000090000780c */ /* 0x000fe20003f24270 */
[----:B----4-:R-:W-:-:S05]  /*6a30*/  IMAD R3, R2, UR4, RZ ;  /* 0x0000000402037c24 */ /* 0x010fca000f8e02ff */
[----:B0-----:R-:W-:-:S05]  /*6a40*/  IADD3 R2, P0, PT, R3, R4, RZ ;  /* 0x0000000403027210 */ /* 0x001fca0007f1e0ff */
[----:B------:R-:W-:Y:S02]  /*6a50*/  IMAD.X R3, RZ, RZ, R5, P0 ;  /* 0x000000ffff037224 */ /* 0x000fe400000e0605 */
[----:B------:R-:W-:Y:S06]  /*6a60*/  @P1 BRA `(.L_x_500) ;  /* 0x0000000000e81947 */ /* 0x000fec0003800000 */
        /* <DEDUP_REMOVED lines=9> */
[----:B0-----:R-:W-:Y:S01]  /*6b00*/  STG.E.U8 desc[UR36][R2.64], R5 ;  /* 0x0000000502007986 */ /* 0x001fe2000c101124 */
[----:B------:R-:W-:Y:S05]  /*6b10*/  EXIT ;  /* 0x000000000000794d */ /* 0x000fea0003800000 */
.L_x_503:
[----:B-----5:R-:W0:Y:S02]  /*6b20*/  F2I.S64.TRUNC R18, R18 ;  /* 0x0000001200127311 */ /* 0x020e24000020d900 */
[----:B0-----:R-:W-:-:S05]  /*6b30*/  IMAD.MOV.U32 R5, RZ, RZ, R18 ;  /* 0x000000ffff057224 */ /* 0x001fca00078e0012 */
[----:B------:R-:W-:Y:S01]  /*6b40*/  STG.E.U8 desc[UR36][R2.64], R5 ;  /* 0x0000000502007986 */ /* 0x000fe2000c101124 */
[----:B------:R-:W-:Y:S05]  /*6b50*/  EXIT ;  /* 0x000000000000794d */ /* 0x000fea0003800000 */
.L_x_502:
[----:B------:R-:W-:-:S13]  /*6b60*/  ISETP.NE.AND P0, PT, R0, 0x2, PT ;  /* 0x000000020000780c */ /* 0x000fda0003f05270 */
[----:B------:R-:W-:Y:S05]  /*6b70*/  @!P0 BRA `(.L_x_505) ;  /* 0x0000000000288947 */ /* 0x000fea0003800000 */
[----:B------:R-:W-:-:S13]  /*6b80*/  ISETP.NE.AND P0, PT, R0, 0x3, PT ;  /* 0x000000030000780c */ /* 0x000fda0003f05270 */
[----:B------:R-:W-:Y:S05]  /*6b90*/  @!P0 BRA `(.L_x_506) ;  /* 0x0000000000148947 */ /* 0x000fea0003800000 */
[----:B------:R-:W-:-:S13]  /*6ba0*/  ISETP.NE.AND P0, PT, R0, 0x4, PT ;  /* 0x000000040000780c */ /* 0x000fda0003f05270 */
[----:B------:R-:W-:Y:S05]  /*6bb0*/  @P0 BRA `(.L_x_504) ;  /* 0x0000000800380947 */ /* 0x000fea0003800000 */
[----:B-----5:R-:W0:Y:S02]  /*6bc0*/  F2I.S64.TRUNC R18, R18 ;  /* 0x0000001200127311 */ /* 0x020e24000020d900 */
[----:B0-----:R-:W-:Y:S01]  /*6bd0*/  STG.E.64 desc[UR36][R2.64], R18 ;  /* 0x0000001202007986 */ /* 0x001fe2000c101b24 */
[----:B------:R-:W-:Y:S05]  /*6be0*/  EXIT ;  /* 0x000000000000794d */ /* 0x000fea0003800000 */
.L_x_506:
[----:B-----5:R-:W0:Y:S02]  /*6bf0*/  F2I.FTZ.TRUNC.NTZ R5, R18 ;  /* 0x0000001200057305 */ /* 0x020e24000021f100 */
[----:B0-----:R-:W-:Y:S01]  /*6c00*/  STG.E desc[UR36][R2.64], R5 ;  /* 0x0000000502007986 */ /* 0x001fe2000c101924 */
[----:B------:R-:W-:Y:S05]  /*6c10*/  EXIT ;  /* 0x000000000000794d */ /* 0x000fea0003800000 */
.L_x_505:
[----:B-----5:R-:W0:Y:S02]  /*6c20*/  F2I.FTZ.TRUNC.NTZ R5, R18 ;  /* 0x0000001200057305 */ /* 0x020e24000021f100 */
[----:B0-----:R-:W-:Y:S01]  /*6c30*/  STG.E.U16 desc[UR36][R2.64], R5 ;  /* 0x0000000502007986 */ /* 0x001fe2000c101524 */
[----:B------:R-:W-:Y:S05]  /*6c40*/  EXIT ;  /* 0x000000000000794d */ /* 0x000fea0003800000 */
.L_x_501:
[----:B------:R-:W-:-:S13]  /*6c50*/  ISETP.GT.AND P0, PT, R0, 0x6, PT ;  /* 0x000000060000780c */ /* 0x000fda0003f04270 */
[----:B------:R-:W-:Y:S05]  /*6c60*/  @P0 BRA `(.L_x_507) ;  /* 0x0000000000240947 */ /* 0x000fea0003800000 */
[----:B------:R-:W-:-:S13]  /*6c70*/  ISETP.NE.AND P0, PT, R0, 0x5, PT ;  /* 0x000000050000780c */ /* 0x000fda0003f05270 */
[----:B------:R-:W-:Y:S05]  /*6c80*/  @!P0 BRA `(.L_x_508) ;  /* 0x0000000000108947 */ /* 0x000fea0003800000 */
[----:B------:R-:W-:-:S13]  /*6c90*/  ISETP.NE.AND P0, PT, R0, 0x6, PT ;  /* 0x000000060000780c */ /* 0x000fda0003f05270 */
[----:B------:R-:W-:Y:S05]  /*6ca0*/  @P0 BRA `(.L_x_504) ;  /* 0x0000000400fc0947 */ /* 0x000fea0003800000 */
[----:B-----5:R-:W-:Y:S01]  /*6cb0*/  STG.E desc[UR36][R2.64], R18 ;  /* 0x0000001202007986 */ /* 0x020fe2000c101924 */
[----:B------:R-:W-:Y:S05]  /*6cc0*/  EXIT ;  /* 0x000000000000794d */ /* 0x000fea0003800000 */
.L_x_508:
[----:B-----5:R-:W-:-:S05]  /*6cd0*/  F2FP.F16.F32.PACK_AB R18, RZ, R18 ;  /* 0x00000012ff12723e */ /* 0x020fca00000000ff */
[----:B------:R-:W-:Y:S01]  /*6ce0*/  STG.E.U16 desc[UR36][R2.64], R18 ;  /* 0x0000001202007986 */ /* 0x000fe2000c101524 */
[----:B------:R-:W-:Y:S05]  /*6cf0*/  EXIT ;  /* 0x000000000000794d */ /* 0x000fea0003800000 */
.L_x_507:
[----:B------:R-:W-:-:S13]  /*6d00*/  ISETP.NE.AND P0, PT, R0, 0x7, PT ;  /* 0x000000070000780c */ /* 0x000fda0003f05270 */
[----:B------:R-:W-:Y:S05]  /*6d10*/  @!P0 BRA `(.L_x_509) ;  /* 0x00000000002c8947 */ /* 0x000fea0003800000 */
[----:B------:R-:W-:-:S13]  /*6d20*/  ISETP.NE.AND P0, PT, R0, 0x8, PT ;  /* 0x000000080000780c */ /* 0x000fda0003f05270 */
[----:B------:R-:W-:Y:S05]  /*6d30*/  @!P0 BRA `(.L_x_510) ;  /* 0x0000000000148947 */ /* 0x000fea0003800000 */
[----:B------:R-:W-:-:S13]  /*6d40*/  ISETP.NE.AND P0, PT, R0, 0x9, PT ;  /* 0x000000090000780c */ /* 0x000fda0003f05270 */
[----:B------:R-:W-:Y:S05]  /*6d50*/  @P0 BRA `(.L_x_504) ;  /* 0x0000000400d00947 */ /* 0x000fea0003800000 */
[----:B------:R-:W-:-:S05]  /*6d60*/  IMAD.MOV.U32 R19, RZ, RZ, RZ ;  /* 0x000000ffff137224 */ /* 0x000fca00078e00ff */
[----:B-----5:R-:W-:Y:S01]  /*6d70*/  STG.E.64 desc[UR36][R2.64], R18 ;  /* 0x0000001202007986 */ /* 0x020fe2000c101b24 */
[----:B------:R-:W-:Y:S05]  /*6d80*/  EXIT ;  /* 0x000000000000794d */ /* 0x000fea0003800000 */
.L_x_510:
[----:B-----5:R-:W-:-:S04]  /*6d90*/  F2FP.F16.F32.PACK_AB R5, RZ, R18 ;  /* 0x00000012ff05723e */ /* 0x020fc800000000ff */
[----:B------:R-:W-:-:S05]  /*6da0*/  PRMT R5, R5, 0x5410, RZ ;  /* 0x0000541005057816 */ /* 0x000fca00000000ff */
[----:B------:R-:W-:Y:S01]  /*6db0*/  STG.E desc[UR36][R2.64], R5 ;  /* 0x0000000502007986 */ /* 0x000fe2000c101924 */
[----:B------:R-:W-:Y:S05]  /*6dc0*/  EXIT ;  /* 0x000000000000794d */ /* 0x000fea0003800000 */
.L_x_509:
[----:B-----5:R-:W-:-:S06]  /*6dd0*/  FMUL.FTZ R4, R18, 1 ;  /* 0x3f80000012047820 */ /* 0x020fcc0000410000 */
[----:B------:R-:W0:Y:S02]  /*6de0*/  F2F.F64.F32 R4, R4 ;  /* 0x0000000400047310 */ /* 0x000e240000201800 */
[----:B0-----:R-:W-:Y:S01]  /*6df0*/  STG.E.64 desc[UR36][R2.64], R4 ;  /* 0x0000000402007986 */ /* 0x001fe2000c101b24 */
[----:B------:R-:W-:Y:S05]  /*6e00*/  EXIT ;  /* 0x000000000000794d */ /* 0x000fea0003800000 */
.L_x_500:
        /* <DEDUP_REMOVED lines=11> */
[----:B0-----:R-:W-:Y:S01]  /*6ec0*/  STG.E.U16 desc[UR36][R2.64], R5 ;  /* 0x0000000502007986 */ /* 0x001fe2000c101524 */
[----:B------:R-:W-:Y:S05]  /*6ed0*/  EXIT ;  /* 0x000000000000794d */ /* 0x000fea0003800000 */
.L_x_514:
        /* <DEDUP_REMOVED lines=16> */
.L_x_517:
[----:B------:R-:W-:-:S04]  /*6fe0*/  SHF.R.U32.HI R18, RZ, 0x18, R18 ;  /* 0x00000018ff127819 */ /* 0x000fc80000011612 */
[----:B------:R-:W-:-:S04]  /*6ff0*/  LOP3.LUT R5, R5, 0x80, R18, 0xf8, !PT ;  /* 0x0000008005057812 */ /* 0x000fc800078ef812 */
[----:B------:R-:W-:-:S07]  /*7000*/  PRMT R0, R5, 0x7610, R0 ;  /* 0x0000761005007816 */ /* 0x000fce0000000000 */
.L_x_516:
[----:B------:R-:W-:Y:S05]  /*7010*/  BSYNC.RECONVERGENT B0 ;  /* 0x0000000000007941 */ /* 0x000fea0003800200 */
.L_x_515:
[----:B------:R-:W-:Y:S01]  /*7020*/  STG.E.U8 desc[UR36][R2.64], R0 ;  /* 0x0000000002007986 */ /* 0x000fe2000c101124 */
[----:B------:R-:W-:Y:S05]  /*7030*/  EXIT ;  /* 0x000000000000794d */ /* 0x000fea0003800000 */
.L_x_513:
        /* <DEDUP_REMOVED lines=16> */
.L_x_520:
[----:B------:R-:W-:-:S04]  /*7140*/  SHF.R.U32.HI R18, RZ, 0x18, R18 ;  /* 0x00000018ff127819 */ /* 0x000fc80000011612 */
[----:B------:R-:W-:-:S04]  /*7150*/  LOP3.LUT R5, R5, 0x80, R18, 0xf8, !PT ;  /* 0x0000008005057812 */ /* 0x000fc800078ef812 */
[----:B------:R-:W-:-:S07]  /*7160*/  PRMT R0, R5, 0x7610, R0 ;  /* 0x0000761005007816 */ /* 0x000fce0000000000 */
.L_x_519:
[----:B------:R-:W-:Y:S05]  /*7170*/  BSYNC.RECONVERGENT B0 ;  /* 0x0000000000007941 */ /* 0x000fea0003800200 */
.L_x_518:
[----:B------:R-:W-:Y:S01]  /*7180*/  STG.E.U8 desc[UR36][R2.64], R0 ;  /* 0x0000000002007986 */ /* 0x000fe2000c101124 */
[----:B------:R-:W-:Y:S05]  /*7190*/  EXIT ;  /* 0x000000000000794d */ /* 0x000fea0003800000 */
.L_x_512:
        /* <DEDUP_REMOVED lines=19> */
[----:B------:R-:W-:Y:S01]  /*72d0*/  STG.E.U8 desc[UR36][R2.64], R5 ;  /* 0x0000000502007986 */ /* 0x000fe2000c101124 */
[----:B------:R-:W-:Y:S05]  /*72e0*/  EXIT ;  /* 0x000000000000794d */ /* 0x000fea0003800000 */
.L_x_522:
[----:B-----5:R-:W0:Y:S02]  /*72f0*/  F2I.U64.TRUNC R18, R18 ;  /* 0x0000001200127311 */ /* 0x020e24000020d800 */
[----:B0-----:R-:W-:Y:S01]  /*7300*/  STG.E.64 desc[UR36][R2.64], R18 ;  /* 0x0000001202007986 */ /* 0x001fe2000c101b24 */
[----:B------:R-:W-:Y:S05]  /*7310*/  EXIT ;  /* 0x000000000000794d */ /* 0x000fea0003800000 */
.L_x_521:
[----:B-----5:R-:W0:Y:S02]  /*7320*/  F2I.FTZ.U32.TRUNC.NTZ R5, R18 ;  /* 0x0000001200057305 */ /* 0x020e24000021f000 */
[----:B0-----:R-:W-:Y:S01]  /*7330*/  STG.E desc[UR36][R2.64], R5 ;  /* 0x0000000502007986 */ /* 0x001fe2000c101924 */
[----:B------:R-:W-:Y:S05]  /*7340*/  EXIT ;  /* 0x000000000000794d */ /* 0x000fea0003800000 */
.L_x_511:
        /* <DEDUP_REMOVED lines=8> */
[----:B------:R-:W-:Y:S01]  /*73d0*/  STG.E.U8 desc[UR36][R2.64], R5 ;  /* 0x0000000502007986 */ /* 0x000fe2000c101124 */
[----:B------:R-:W-:Y:S05]  /*73e0*/  EXIT ;  /* 0x000000000000794d */ /* 0x000fea0003800000 */
.L_x_524:
[----:B-----5:R-:W-:Y:S01]  /*73f0*/  FMUL.FTZ R4, R18, 1 ;  /* 0x3f80000012047820 */ /* 0x020fe20000410000 */
[----:B------:R-:W-:-:S05]  /*7400*/  CS2R R6, SRZ ;  /* 0x0000000000067805 */ /* 0x000fca000001ff00 */
[----:B------:R-:W0:Y:S02]  /*7410*/  F2F.F64.F32 R4, R4 ;  /* 0x0000000400047310 */ /* 0x000e240000201800 */
[----:B0-----:R-:W-:Y:S01]  /*7420*/  STG.E.128 desc[UR36][R2.64], R4 ;  /* 0x0000000402007986 */ /* 0x001fe2000c101d24 */
[----:B------:R-:W-:Y:S05]  /*7430*/  EXIT ;  /* 0x000000000000794d */ /* 0x000fea0003800000 */
.L_x_523:
[----:B------:R-:W-:-:S13]  /*7440*/  ISETP.NE.AND P0, PT, R0, 0xf, PT ;  /* 0x0000000f0000780c */ /* 0x000fda0003f05270 */
[----:B------:R-:W-:Y:S05]  /*7450*/  @!P0 BRA `(.L_x_525) ;  /* 0x0000000000e08947 */ /* 0x000fea0003800000 */
[----:B------:R-:W-:-:S13]  /*7460*/  ISETP.NE.AND P0, PT, R0, 0x17, PT ;  /* 0x000000170000780c */ /* 0x000fda0003f05270 */
[----:B------:R-:W-:Y:S05]  /*7470*/  @!P0 BRA `(.L_x_526) ;  /* 0x00000000008c8947 */ /* 0x000fea0003800000 */
[----:B------:R-:W-:-:S13]  /*7480*/  ISETP.NE.AND P0, PT, R0, 0x18, PT ;  /* 0x000000180000780c */ /* 0x000fda0003f05270 */
[----:B------:R-:W-:Y:S05]  /*7490*/  @!P0 BRA `(.L_x_527) ;  /* 0x0000000000448947 */ /* 0x000fea0003800000 */
.L_x_504:
[----:B------:R-:W-:Y:S01]  /*74a0*/  MOV R0, 0x0 ;  /* 0x0000000000007802 */ /* 0x000fe20000000f00 */
[----:B------:R-:W0:Y:S01]  /*74b0*/  LDCU.64 UR4, c[0x4][0x108] ;  /* 0x01002100ff0477ac */ /* 0x000e220008000a00 */
[----:B------:R-:W-:Y:S02]  /*74c0*/  IMAD.MOV.U32 R8, RZ, RZ, 0x65 ;  /* 0x00000065ff087424 */ /* 0x000fe400078e00ff */
[----:B------:R1:W2:Y:S01]  /*74d0*/  LDC.64 R2, c[0x4][R0] ;  /* 0x0100000000027b82 */ /* 0x0002a20000000a00 */
[----:B------:R-:W3:Y:S01]  /*74e0*/  LDCU.64 UR6, c[0x4][0x110] ;  /* 0x01002200ff0677ac */ /* 0x000ee20008000a00 */
[----:B------:R-:W-:Y:S02]  /*74f0*/  IMAD.MOV.U32 R12, RZ, RZ, 0x1 ;  /* 0x00000001ff0c7424 */ /* 0x000fe400078e00ff */
[----:B------:R-:W-:Y:S01]  /*7500*/  IMAD.MOV.U32 R13, RZ, RZ, RZ ;  /* 0x000000ffff0d7224 */ /* 0x000fe200078e00ff */
[----:B------:R-:W4:Y:S01]  /*7510*/  LDCU.64 UR8, c[0x4][0x20] ;  /* 0x01000400ff0877ac */ /* 0x000f220008000a00 */
[----:B0-----:R-:W-:-:S02]  /*7520*/  IMAD.U32 R4, RZ, RZ, UR4 ;  /* 0x00000004ff047e24 */ /* 0x001fc4000f8e00ff */
[----:B------:R-:W-:Y:S02]  /*7530*/  IMAD.U32 R5, RZ, RZ, UR5 ;  /* 0x00000005ff057e24 */ /* 0x000fe4000f8e00ff */
[----:B---3--:R-:W-:Y:S02]  /*7540*/  IMAD.U32 R6, RZ, RZ, UR6 ;  /* 0x00000006ff067e24 */ /* 0x008fe4000f8e00ff */
[----:B------:R-:W-:Y:S02]  /*7550*/  IMAD.U32 R7, RZ, RZ, UR7 ;  /* 0x00000007ff077e24 */ /* 0x000fe4000f8e00ff */
[----:B----4-:R-:W-:Y:S02]  /*7560*/  IMAD.U32 R10, RZ, RZ, UR8 ;  /* 0x00000008ff0a7e24 */ /* 0x010fe4000f8e00ff */
[----:B-1----:R-:W-:-:S07]  /*7570*/  IMAD.U32 R11, RZ, RZ, UR9 ;  /* 0x00000009ff0b7e24 */ /* 0x002fce000f8e00ff */
[----:B------:R-:W-:-:S07]  /*7580*/  LEPC R20, `(.L_x_528) ;  /* 0x000000001014794e */ /* 0x000fce0000000000 */
[----:B--2--5:R-:W-:Y:S05]  /*7590*/  CALL.ABS.NOINC R2 ;  /* 0x0000000002007343 */ /* 0x024fea0003c00000 */
.L_x_528:
[----:B------:R-:W-:Y:S05]  /*75a0*/  EXIT ;  /* 0x000000000000794d */ /* 0x000fea0003800000 */
.L_x_527:
        /* <DEDUP_REMOVED lines=12> */
.L_x_530:
[----:B------:R-:W-:Y:S05]  /*7670*/  BSYNC.RECONVERGENT B0 ;  /* 0x0000000000007941 */ /* 0x000fea0003800200 */
.L_x_529:
[----:B------:R-:W-:-:S05]  /*7680*/  LOP3.LUT R5, R0, 0x80, R7, 0xf8, !PT ;  /* 0x0000008000057812 */ /* 0x000fca00078ef807 */
[----:B------:R-:W-:Y:S01]  /*7690*/  STG.E.U8 desc[UR36][R2.64], R5 ;  /* 0x0000000502007986 */ /* 0x000fe2000c101124 */
[----:B------:R-:W-:Y:S05]  /*76a0*/  EXIT ;  /* 0x000000000000794d */ /* 0x000fea0003800000 */
.L_x_526:
        /* <DEDUP_REMOVED lines=11> */
.L_x_532:
[----:B------:R-:W-:Y:S01]  /*7760*/  IMAD.MOV.U32 R0, RZ, RZ, 0x7f ;  /* 0x0000007fff007424 */ /* 0x000fe200078e00ff */
[----:B------:R-:W-:-:S04]  /*7770*/  ISETP.GT.U32.AND P0, PT, R4, 0x7f800000, PT ;  /* 0x7f8000000400780c */ /* 0x000fc80003f04070 */
[----:B------:R-:W-:-:S09]  /*7780*/  SEL R0, R0, 0x7c, P0 ;  /* 0x0000007c00007807 */ /* 0x000fd20000000000 */
.L_x_533:
[----:B------:R-:W-:Y:S05]  /*7790*/  BSYNC.RECONVERGENT B0 ;  /* 0x0000000000007941 */ /* 0x000fea0003800200 */
.L_x_531:
[----:B------:R-:W-:-:S04]  /*77a0*/  SHF.R.U32.HI R5, RZ, 0x18, R18 ;  /* 0x00000018ff057819 */ /* 0x000fc80000011612 */
[----:B------:R-:W-:-:S05]  /*77b0*/  LOP3.LUT R5, R0, 0x80, R5, 0xf8, !PT ;  /* 0x0000008000057812 */ /* 0x000fca00078ef805 */
[----:B------:R-:W-:Y:S01]  /*77c0*/  STG.E.U8 desc[UR36][R2.64], R5 ;  /* 0x0000000502007986 */ /* 0x000fe2000c101124 */
[----:B------:R-:W-:Y:S05]  /*77d0*/  EXIT ;  /* 0x000000000000794d */ /* 0x000fea0003800000 */
.L_x_525:
[----:B-----5:R-:W-:-:S05]  /*77e0*/  F2FP.BF16.F32.PACK_AB R18, RZ, R18 ;  /* 0x00000012ff12723e */ /* 0x020fca00000010ff */
[----:B------:R-:W-:Y:S01]  /*77f0*/  STG.E.U16 desc[UR36][R2.64], R18 ;  /* 0x0000001202007986 */ /* 0x000fe2000c101524 */
[----:B------:R-:W-:Y:S05]  /*7800*/  EXIT ;  /* 0x000000000000794d */ /* 0x000fea0003800000 */
.L_x_534:
        /* <DEDUP_REMOVED lines=15> */
.L_x_1493:


//--------------------- .text._ZN2at6native18elementwise_kernelILi128ELi2EZNS0_22gpu_kernel_impl_nocastIZZZNS0_53_GLOBAL__N__52d73765_15_RenormKernel_cu_b2145a98_319224renorm_scale_factor_implERNS_18TensorIteratorBaseEdENKUlvE_clEvENKUlvE0_clEvEUlfE_EEvS5_RKT_EUliE_EEviT1_ --------------------------
	.section	.text._ZN2at6native18elementwise_kernelILi128ELi2EZNS0_22gpu_kernel_impl_nocastIZZZNS0_53_GLOBAL__N__52d73765_15_RenormKernel_cu_b2145a98_319224renorm_scale_factor_implERNS_18TensorIteratorBaseEdENKUlvE_clEvENKUlvE0_clEvEUlfE_EEvS5_RKT_EUliE_EEviT1_,"ax",@progbits
	.align	128
        .global         _ZN2at6native18elementwise_kernelILi128ELi2EZNS0_22gpu_kernel_impl_nocastIZZZNS0_53_GLOBAL__N__52d73765_15_RenormKernel_cu_b2145a98_319224renorm_scale_factor_implERNS_18TensorIteratorBaseEdENKUlvE_clEvENKUlvE0_clEvEUlfE_EEvS5_RKT_EUliE_EEviT1_
        .type           _ZN2at6native18elementwise_kernelILi128ELi2EZNS0_22gpu_kernel_impl_nocastIZZZNS0_53_GLOBAL__N__52d73765_15_RenormKernel_cu_b2145a98_319224renorm_scale_factor_implERNS_18TensorIteratorBaseEdENKUlvE_clEvENKUlvE0_clEvEUlfE_EEvS5_RKT_EUliE_EEviT1_,@function
        .size           _ZN2at6native18elementwise_kernelILi128ELi2EZNS0_22gpu_kernel_impl_nocastIZZZNS0_53_GLOBAL__N__52d73765_15_RenormKernel_cu_b2145a98_319224renorm_scale_factor_implERNS_18TensorIteratorBaseEdENKUlvE_clEvENKUlvE0_clEvEUlfE_EEvS5_RKT_EUliE_EEviT1_,(.L_x_1494 - _ZN2at6native18elementwise_kernelILi128ELi2EZNS0_22gpu_kernel_impl_nocastIZZZNS0_53_GLOBAL__N__52d73765_15_RenormKernel_cu_b2145a98_319224renorm_scale_factor_implERNS_18TensorIteratorBaseEdENKUlvE_clEvENKUlvE0_clEvEUlfE_EEvS5_RKT_EUliE_EEviT1_)
        .other          _ZN2at6native18elementwise_kernelILi128ELi2EZNS0_22gpu_kernel_impl_nocastIZZZNS0_53_GLOBAL__N__52d73765_15_RenormKernel_cu_b2145a98_319224renorm_scale_factor_implERNS_18TensorIteratorBaseEdENKUlvE_clEvENKUlvE0_clEvEUlfE_EEvS5_RKT_EUliE_EEviT1_,@"STO_CUDA_ENTRY STV_DEFAULT"
_ZN2at6native18elementwise_kernelILi128ELi2EZNS0_22gpu_kernel_impl_nocastIZZZNS0_53_GLOBAL__N__52d73765_15_RenormKernel_cu_b2145a98_319224renorm_scale_factor_implERNS_18TensorIteratorBaseEdENKUlvE_clEvENKUlvE0_clEvEUlfE_EEvS5_RKT_EUliE_EEviT1_:
.text._ZN2at6native18elementwise_kernelILi128ELi2EZNS0_22gpu_kernel_impl_nocastIZZZNS0_53_GLOBAL__N__52d73765_15_RenormKernel_cu_b2145a98_319224renorm_scale_factor_implERNS_18TensorIteratorBaseEdENKUlvE_clEvENKUlvE0_clEvEUlfE_EEvS5_RKT_EUliE_EEviT1_:
[----:B------:R-:W-:Y:S08]  /*0000*/  LDC R1, c[0x0][0x37c] ;  /* 0x0000df00ff017b82 */ /* 0x000ff00000000800 */
[----:B------:R-:W0:Y:S01]  /*0010*/  LDC R2, c[0x0][0x388] ;  /* 0x0000e200ff027b82 */ /* 0x000e220000000800 */
[----:B------:R-:W1:Y:S01]  /*0020*/  S2R R3, SR_TID.X ;  /* 0x0000000000037919 */ /* 0x000e620000002100 */
[----:B------:R-:W2:Y:S06]  /*0030*/  LDCU.64 UR6, c[0x0][0x358] ;  /* 0x00006b00ff0677ac */ /* 0x000eac0008000a00 */
[----:B------:R-:W3:Y:S01]  /*0040*/  S2UR UR4, SR_CTAID.X ;  /* 0x00000000000479c3 */ /* 0x000ee20000002500 */
[----:B0-----:R-:W-:Y:S01]  /*0050*/  ISETP.NE.AND P0, PT, R2, RZ, PT ;  /* 0x000000ff0200720c */ /* 0x001fe20003f05270 */
[----:B---3--:R-:W-:-:S06]  /*0060*/  USHF.L.U32 UR4, UR4, 0x8, URZ ;  /* 0x0000000804047899 */ /* 0x008fcc00080006ff */
[----:B-1----:R-:W-:-:S06]  /*0070*/  LOP3.LUT R3, R3, UR4, RZ, 0xfc, !PT ;  /* 0x0000000403037c12 */ /* 0x002fcc000f8efcff */
[----:B--2---:R-:W-:Y:S05]  /*0080*/  @P0 BRA `(.L_x_535) ;  /* 0x0000000000740947 */ /* 0x004fea0003800000 */
[----:B------:R-:W0:Y:S01]  /*0090*/  LDCU UR4, c[0x0][0x380] ;  /* 0x00007000ff0477ac */ /* 0x000e220008000800 */
[----:B------:R-:W-:Y:S01]  /*00a0*/  BSSY.RECONVERGENT B0, `(.L_x_536) ;  /* 0x000000e000007945 */ /* 0x000fe20003800200 */
[----:B0-----:R-:W-:-:S13]  /*00b0*/  ISETP.GE.AND P0, PT, R3, UR4, PT ;  /* 0x0000000403007c0c */ /* 0x001fda000bf06270 */
[----:B------:R-:W-:Y:S05]  /*00c0*/  @P0 BRA `(.L_x_537) ;  /* 0x00000000002c0947 */ /* 0x000fea0003800000 */
[----:B------:R-:W0:Y:S01]  /*00d0*/  LDC.64 R4, c[0x0][0x588] ;  /* 0x00016200ff047b82 */ /* 0x000e220000000a00 */
[----:B------:R-:W1:Y:S01]  /*00e0*/  LDCU UR5, c[0x0][0x590] ;  /* 0x0000b200ff0577ac */ /* 0x000e620008000800 */
[----:B0-----:R-:W1:Y:S06]  /*00f0*/  LDG.E R4, desc[UR6][R4.64] ;  /* 0x0000000604047981 */ /* 0x001e6c000c1e1900 */
[----:B------:R-:W0:Y:S01]  /*0100*/  LDC.64 R6, c[0x0][0x580] ;  /* 0x00016000ff067b82 */ /* 0x000e220000000a00 */
[----:B------:R-:W-:Y:S01]  /*0110*/  HFMA2 R9, -RZ, RZ, 1.875, 0 ;  /* 0x3f800000ff097431 */ /* 0x000fe200000001ff */
[----:B------:R-:W-:-:S02]  /*0120*/  IADD3 R3, PT, PT, R3, 0x80, RZ ;  /* 0x0000008003037810 */ /* 0x000fc40007ffe0ff */
[----:B-1----:R-:W-:-:S13]  /*0130*/  FSETP.GT.FTZ.AND P0, PT, R4, UR5, PT ;  /* 0x0000000504007c0b */ /* 0x002fda000bf14000 */
[----:B------:R-:W-:-:S06]  /*0140*/  @P0 FADD.FTZ R0, R4, 1.0000000116860974231e-07 ;  /* 0x33d6bf9504000421 */ /* 0x000fcc0000010000 */
[----:B------:R-:W1:Y:S02]  /*0150*/  @P0 MUFU.RCP R0, R0 ;  /* 0x0000000000000308 */ /* 0x000e640000001000 */
[----:B-1----:R-:W-:-:S05]  /*0160*/  @P0 FMUL.FTZ R9, R0, UR5 ;  /* 0x0000000500090c20 */ /* 0x002fca0008410000 */
[----:B0-----:R0:W-:Y:S02]  /*0170*/  STG.E desc[UR6][R6.64], R9 ;  /* 0x0000000906007986 */ /* 0x0011e4000c101906 */
.L_x_537:
[----:B------:R-:W-:Y:S05]  /*0180*/  BSYNC.RECONVERGENT B0 ;  /* 0x0000000000007941 */ /* 0x000fea0003800200 */
.L_x_536:
[----:B------:R-:W-:-:S13]  /*0190*/  ISETP.GE.AND P0, PT, R3, UR4, PT ;  /* 0x0000000403007c0c */ /* 0x000fda000bf06270 */
[----:B------:R-:W-:Y:S05]  /*01a0*/  @P0 EXIT ;  /* 0x000000000000094d */ /* 0x000fea0003800000 */
[----:B------:R-:W1:Y:S01]  /*01b0*/  LDC.64 R2, c[0x0][0x588] ;  /* 0x00016200ff027b82 */ /* 0x000e620000000a00 */
[----:B------:R-:W2:Y:S01]  /*01c0*/  LDCU UR4, c[0x0][0x590] ;  /* 0x0000b200ff0477ac */ /* 0x000ea20008000800 */
[----:B-1----:R-:W2:Y:S06]  /*01d0*/  LDG.E R2, desc[UR6][R2.64] ;  /* 0x0000000602027981 */ /* 0x002eac000c1e1900 */
[----:B------:R-:W1:Y:S01]  /*01e0*/  LDC.64 R4, c[0x0][0x580] ;  /* 0x00016000ff047b82 */ /* 0x000e620000000a00 */
[----:B0-----:R-:W-:Y:S01]  /*01f0*/  HFMA2 R7, -RZ, RZ, 1.875, 0 ;  /* 0x3f800000ff077431 */ /* 0x001fe200000001ff */
[----:B--2---:R-:W-:-:S13]  /*0200*/  FSETP.GT.FTZ.AND P0, PT, R2, UR4, PT ;  /* 0x0000000402007c0b */ /* 0x004fda000bf14000 */
[----:B------:R-:W-:-:S06]  /*0210*/  @P0 FADD.FTZ R0, R2, 1.0000000116860974231e-07 ;  /* 0x33d6bf9502000421 */ /* 0x000fcc0000010000 */
[----:B------:R-:W0:Y:S02]  /*0220*/  @P0 MUFU.RCP R0, R0 ;  /* 0x0000000000000308 */ /* 0x000e240000001000 */
[----:B0-----:R-:W-:-:S05]  /*0230*/  @P0 FMUL.FTZ R7, R0, UR4 ;  /* 0x0000000400070c20 */ /* 0x001fca0008410000 */
[----:B-1----:R-:W-:Y:S01]  /*0240*/  STG.E desc[UR6][R4.64], R7 ;  /* 0x0000000704007986 */ /* 0x002fe2000c101906 */
[----:B------:R-:W-:Y:S05]  /*0250*/  EXIT ;  /* 0x000000000000794d */ /* 0x000fea0003800000 */
.L_x_535:
[----:B------:R-:W0:Y:S01]  /*0260*/  LDCU UR4, c[0x0][0x380] ;  /* 0x00007000ff0477ac */ /* 0x000e220008000800 */
[----:B------:R-:W-:Y:S01]  /*0270*/  IADD3 R2, PT, PT, R2, -0x1, RZ ;  /* 0xffffffff02027810 */ /* 0x000fe20007ffe0ff */
[----:B------:R-:W-:Y:S03]  /*0280*/  BSSY.RECONVERGENT B0, `(.L_x_538) ;  /* 0x000013e000007945 */ /* 0x000fe60003800200 */
[----:B------:R-:W-:-:S04]  /*0290*/  VIMNMX.U32 R0, PT, PT, R2, 0x18, PT ;  /* 0x0000001802007848 */ /* 0x000fc80003fe0000 */
[----:B------:R-:W-:Y:S02]  /*02a0*/  IADD3 R0, PT, PT, R0, 0x1, RZ ;  /* 0x0000000100007810 */ /* 0x000fe40007ffe0ff */
[----:B0-----:R-:W-:-:S13]  /*02b0*/  ISETP.GE.AND P0, PT, R3, UR4, PT ;  /* 0x0000000403007c0c */ /* 0x001fda000bf06270 */
[----:B------:R-:W-:Y:S05]  /*02c0*/  @P0 BRA `(.L_x_539) ;  /* 0x0000001000e40947 */ /* 0x000fea0003800000 */
[----:B------:R-:W0:Y:S01]  /*02d0*/  LDCU.64 UR8, c[0x0][0x390] ;  /* 0x00007200ff0877ac */ /* 0x000e220008000a00 */
[----:B------:R-:W-:Y:S02]  /*02e0*/  MOV R4, RZ ;  /* 0x000000ff00047202 */ /* 0x000fe40000000f00 */
[----:B------:R-:W-:Y:S01]  /*02f0*/  MOV R5, R3 ;  /* 0x0000000300057202 */ /* 0x000fe20000000f00 */
[----:B------:R-:W1:Y:S01]  /*0300*/  LDCU UR5, c[0x0][0x38c] ;  /* 0x00007180ff0577ac */ /* 0x000e620008000800 */
[----:B------:R-:W-:Y:S01]  /*0310*/  ISETP.NE.AND P0, PT, R2, RZ, PT ;  /* 0x000000ff0200720c */ /* 0x000fe20003f05270 */
[----:B------:R-:W2:Y:S01]  /*0320*/  LDCU.64 UR10, c[0x0][0x4b8] ;  /* 0x00009700ff0a77ac */ /* 0x000ea20008000a00 */
[----:B0-----:R-:W-:-:S05]  /*0330*/  IMAD.HI.U32 R6, R3, UR8, R4 ;  /* 0x0000000803067c27 */ /* 0x001fca000f8e0004 */
[----:B------:R-:W-:-:S04]  /*0340*/  SHF.R.U32.HI R7, RZ, UR9, R6 ;  /* 0x00000009ff077c19 */ /* 0x000fc80008011606 */
[----:B------:R-:W-:-:S05]  /*0350*/  IADD3 R4, PT, PT, -R7, RZ, RZ ;  /* 0x000000ff07047210 */ /* 0x000fca0007ffe1ff */
[----:B-1----:R-:W-:-:S04]  /*0360*/  IMAD R4, R4, UR5, R3 ;  /* 0x0000000504047c24 */ /* 0x002fc8000f8e0203 */
[C---:B--2---:R-:W-:Y:S02]  /*0370*/  IMAD R5, R4.reuse, UR10, RZ ;  /* 0x0000000a04057c24 */ /* 0x044fe4000f8e02ff */
[----:B------:R-:W-:Y:S01]  /*0380*/  IMAD R4, R4, UR11, RZ ;  /* 0x0000000b04047c24 */ /* 0x000fe2000f8e02ff */
[----:B------:R-:W-:Y:S06]  /*0390*/  @!P0 BRA `(.L_x_540) ;  /* 0x0000001000748947 */ /* 0x000fec0003800000 */
[----:B------:R-:W0:Y:S01]  /*03a0*/  LDCU.64 UR8, c[0x0][0x398] ;  /* 0x00007300ff0877ac */ /* 0x000e220008000a00 */
[----:B------:R-:W-:Y:S01]  /*03b0*/  HFMA2 R6, -RZ, RZ, 0, 0 ;  /* 0x00000000ff067431 */ /* 0x000fe200000001ff */
[----:B------:R-:W-:Y:S01]  /*03c0*/  ISETP.NE.AND P0, PT, R0, 0x2, PT ;  /* 0x000000020000780c */ /* 0x000fe20003f05270 */
[----:B------:R-:W1:Y:S01]  /*03d0*/  LDCU UR5, c[0x0][0x3a0] ;  /* 0x00007400ff0577ac */ /* 0x000e620008000800 */
[----:B------:R-:W2:Y:S02]  /*03e0*/  LDCU.64 UR10, c[0x0][0x4c0] ;  /* 0x00009800ff0a77ac */ /* 0x000ea40008000a00 */
[----:B0-----:R-:W-:-:S05]  /*03f0*/  IMAD.HI.U32 R8, R7, UR9, R6 ;  /* 0x0000000907087c27 */ /* 0x001fca000f8e0006 */
[----:B-1----:R-:W-:-:S04]  /*0400*/  SHF.R.U32.HI R9, RZ, UR5, R8 ;  /* 0x00000005ff097c19 */ /* 0x002fc80008011608 */
[----:B------:R-:W-:-:S05]  /*0410*/  IADD3 R6, PT, PT, -R9, RZ, RZ ;  /* 0x000000ff09067210 */ /* 0x000fca0007ffe1ff */
[----:B------:R-:W-:-:S04]  /*0420*/  IMAD R6, R6, UR8, R7 ;  /* 0x0000000806067c24 */ /* 0x000fc8000f8e0207 */
[C---:B--2---:R-:W-:Y:S02]  /*0430*/  IMAD R5, R6.reuse, UR10, R5 ;  /* 0x0000000a06057c24 */ /* 0x044fe4000f8e0205 */
[----:B------:R-:W-:Y:S01]  /*0440*/  IMAD R4, R6, UR11, R4 ;  /* 0x0000000b06047c24 */ /* 0x000fe2000f8e0204 */
[----:B------:R-:W-:Y:S06]  /*0450*/  @!P0 BRA `(.L_x_540) ;  /* 0x0000001000448947 */ /* 0x000fec0003800000 */
[----:B------:R-:W0:Y:S01]  /*0460*/  LDCU.64 UR8, c[0x0][0x3a8] ;  /* 0x00007500ff0877ac */ /* 0x000e220008000a00 */
[----:B------:R-:W-:Y:S02]  /*0470*/  MOV R8, RZ ;  /* 0x000000ff00087202 */ /* 0x000fe40000000f00 */
[----:B------:R-:W-:Y:S01]  /*0480*/  ISETP.NE.AND P0, PT, R0, 0x3, PT ;  /* 0x000000030000780c */ /* 0x000fe20003f05270 */
[----:B------:R-:W1:Y:S01]  /*0490*/  LDCU UR5, c[0x0][0x3a4] ;  /* 0x00007480ff0577ac */ /* 0x000e620008000800 */
[----:B------:R-:W2:Y:S01]  /*04a0*/  LDCU.64 UR10, c[0x0][0x4c8] ;  /* 0x00009900ff0a77ac */ /* 0x000ea20008000a00 */
[----:B0-----:R-:W-:-:S05]  /*04b0*/  IMAD.HI.U32 R6, R9, UR8, R8 ;  /* 0x0000000809067c27 */ /* 0x001fca000f8e0008 */
[----:B------:R-:W-:-:S05]  /*04c0*/  SHF.R.U32.HI R7, RZ, UR9, R6 ;  /* 0x00000009ff077c19 */ /* 0x000fca0008011606 */
[----:B------:R-:W-:-:S04]  /*04d0*/  IMAD.MOV R8, RZ, RZ, -R7 ;  /* 0x000000ffff087224 */ /* 0x000fc800078e0a07 */
[----:B-1----:R-:W-:-:S04]  /*04e0*/  IMAD R8, R8, UR5, R9 ;  /* 0x0000000508087c24 */ /* 0x002fc8000f8e0209 */
        /* <DEDUP_REMOVED lines=16> */
[----:B------:R-:W-:Y:S01]  /*05f0*/  HFMA2 R8, -RZ, RZ, 0, 0 ;  /* 0x00000000ff087431 */ /* 0x000fe200000001ff */
[----:B------:R-:W-:Y:S01]  /*0600*/  ISETP.NE.AND P0, PT, R0, 0x5, PT ;  /* 0x000000050000780c */ /* 0x000fe20003f05270 */
[----:B------:R-:W1:Y:S01]  /*0610*/  LDCU UR5, c[0x0][0x3bc] ;  /* 0x00007780ff0577ac */ /* 0x000e620008000800 */
[----:B------:R-:W2:Y:S02]  /*0620*/  LDCU.64 UR10, c[0x0][0x4d8] ;  /* 0x00009b00ff0a77ac */ /* 0x000ea40008000a00 */
[----:B0-----:R-:W-:-:S05]  /*0630*/  IMAD.HI.U32 R6, R9, UR8, R8 ;  /* 0x0000000809067c27 */ /* 0x001fca000f8e0008 */
[----:B------:R-:W-:-:S04]  /*0640*/  SHF.R.U32.HI R7, RZ, UR9, R6 ;  /* 0x00000009ff077c19 */ /* 0x000fc80008011606 */
[----:B------:R-:W-:-:S05]  /*0650*/  IADD3 R8, PT, PT, -R7, RZ, RZ ;  /* 0x000000ff07087210 */ /* 0x000fca0007ffe1ff */
        /* <DEDUP_REMOVED lines=41> */
[----:B------:R-:W-:Y:S01]  /*08f0*/  IMAD.MOV.U32 R8, RZ, RZ, RZ ;  /* 0x000000ffff087224 */ /* 0x000fe200078e00ff */
        /* <DEDUP_REMOVED lines=64> */
[----:B-1----:R-:W-:-:S05]  /*0d00*/  SHF.R.U32.HI R9, RZ, UR5, R8 ;  /* 0x00000005ff097c19 */ /* 0x002fca0008011608 */
[----:B------:R-:W-:-:S04]  /*0d10*/  IMAD.MOV R6, RZ, RZ, -R9 ;  /* 0x000000ffff067224 */ /* 0x000fc800078e0a09 */
        /* <DEDUP_REMOVED lines=112> */
[----:B------:R-:W-:Y:S01]  /*1420*/  ISETP.NE.AND P0, PT, R0, 0x18, PT ;  /* 0x000000180000780c */ /* 0x000fe20003f05270 */
[----:B------:R-:W0:Y:S01]  /*1430*/  LDCU.64 UR8, c[0x0][0x4a0] ;  /* 0x00009400ff0877ac */ /* 0x000e220008000a00 */
[----:B------:R-:W-:Y:S01]  /*1440*/  HFMA2 R6, -RZ, RZ, 0, 0 ;  /* 0x00000000ff067431 */ /* 0x000fe200000001ff */
[----:B------:R-:W1:Y:S01]  /*1450*/  LDCU UR5, c[0x0][0x4a8] ;  /* 0x00009500ff0577ac */ /* 0x000e620008000800 */
[----:B------:R-:W2:Y:S09]  /*1460*/  LDCU.64 UR10, c[0x0][0x570] ;  /* 0x0000ae00ff0a77ac */ /* 0x000eb20008000a00 */
[----:B------:R-:W3:Y:S01]  /*1470*/  @P0 LDC.64 R14, c[0x0][0x4b0] ;  /* 0x00012c00ff0e0b82 */ /* 0x000ee20000000a00 */
[----:B0-----:R-:W-:-:S07]  /*1480*/  IMAD.HI.U32 R10, R7, UR9, R6 ;  /* 0x00000009070a7c27 */ /* 0x001fce000f8e0006 */
[----:B------:R-:W0:Y:S01]  /*1490*/  @P0 LDC R17, c[0x0][0x4ac] ;  /* 0x00012b00ff110b82 */ /* 0x000e220000000800 */
[----:B-1----:R-:W-:Y:S02]  /*14a0*/  SHF.R.U32.HI R11, RZ, UR5, R10 ;  /* 0x00000005ff0b7c19 */ /* 0x002fe4000801160a */
[----:B------:R-:W-:Y:S02]  /*14b0*/  @P0 MOV R10, RZ ;  /* 0x000000ff000a0202 */ /* 0x000fe40000000f00 */
[----:B------:R-:W-:-:S03]  /*14c0*/  IADD3 R13, PT, PT, -R11, RZ, RZ ;  /* 0x000000ff0b0d7210 */ /* 0x000fc60007ffe1ff */
[----:B------:R-:W1:Y:S01]  /*14d0*/  @P0 LDC.64 R8, c[0x0][0x578] ;  /* 0x00015e00ff080b82 */ /* 0x000e620000000a00 */
[----:B---3--:R-:W-:-:S05]  /*14e0*/  @P0 IMAD.HI.U32 R6, R11, R14, R10 ;  /* 0x0000000e0b060227 */ /* 0x008fca00078e000a */
[----:B------:R-:W-:Y:S01]  /*14f0*/  @P0 SHF.R.U32.HI R10, RZ, R15, R6 ;  /* 0x0000000fff0a0219 */ /* 0x000fe20000011606 */
[----:B------:R-:W-:-:S04]  /*1500*/  IMAD R6, R13, UR8, R7 ;  /* 0x000000080d067c24 */ /* 0x000fc8000f8e0207 */
[----:B------:R-:W-:Y:S02]  /*1510*/  @P0 IMAD.MOV R10, RZ, RZ, -R10 ;  /* 0x000000ffff0a0224 */ /* 0x000fe400078e0a0a */
[----:B--2---:R-:W-:Y:S02]  /*1520*/  IMAD R5, R6, UR10, R5 ;  /* 0x0000000a06057c24 */ /* 0x004fe4000f8e0205 */
[----:B0-----:R-:W-:Y:S02]  /*1530*/  @P0 IMAD R10, R10, R17, R11 ;  /* 0x000000110a0a0224 */ /* 0x001fe400078e020b */
[----:B------:R-:W-:Y:S02]  /*1540*/  IMAD R4, R6, UR11, R4 ;  /* 0x0000000b06047c24 */ /* 0x000fe4000f8e0204 */
[C---:B-1----:R-:W-:Y:S02]  /*1550*/  @P0 IMAD R5, R10.reuse, R8, R5 ;  /* 0x000000080a050224 */ /* 0x042fe400078e0205 */
[----:B------:R-:W-:-:S07]  /*1560*/  @P0 IMAD R4, R10, R9, R4 ;  /* 0x000000090a040224 */ /* 0x000fce00078e0204 */
.L_x_540:
[----:B------:R-:W0:Y:S01]  /*1570*/  LDCU.64 UR8, c[0x0][0x588] ;  /* 0x0000b100ff0877ac */ /* 0x000e220008000a00 */
[----:B------:R-:W1:Y:S01]  /*1580*/  LDCU UR5, c[0x0][0x590] ;  /* 0x0000b200ff0577ac */ /* 0x000e620008000800 */
[----:B0-----:R-:W-:-:S04]  /*1590*/  IADD3 R6, P0, PT, R4, UR8, RZ ;  /* 0x0000000804067c10 */ /* 0x001fc8000ff1e0ff */
[----:B------:R-:W-:Y:S01]  /*15a0*/  IADD3.X R7, PT, PT, RZ, UR9, RZ, P0, !PT ;  /* 0x00000009ff077c10 */ /* 0x000fe200087fe4ff */
[----:B------:R-:W0:Y:S04]  /*15b0*/  LDCU.64 UR8, c[0x0][0x580] ;  /* 0x0000b000ff0877ac */ /* 0x000e280008000a00 */
[----:B------:R-:W1:Y:S01]  /*15c0*/  LDG.E R6, desc[UR6][R6.64] ;  /* 0x0000000606067981 */ /* 0x000e62000c1e1900 */
[----:B------:R-:W-:Y:S02]  /*15d0*/  MOV R9, 0x3f800000 ;  /* 0x3f80000000097802 */ /* 0x000fe40000000f00 */
[----:B------:R-:W-:Y:S02]  /*15e0*/  IADD3 R3, PT, PT, R3, 0x80, RZ ;  /* 0x0000008003037810 */ /* 0x000fe40007ffe0ff */
[----:B0-----:R-:W-:-:S04]  /*15f0*/  IADD3 R4, P1, PT, R5, UR8, RZ ;  /* 0x0000000805047c10 */ /* 0x001fc8000ff3e0ff */
[----:B------:R-:W-:Y:S02]  /*1600*/  IADD3.X R5, PT, PT, RZ, UR9, RZ, P1, !PT ;  /* 0x00000009ff057c10 */ /* 0x000fe40008ffe4ff */
[----:B-1----:R-:W-:-:S13]  /*1610*/  FSETP.GT.FTZ.AND P0, PT, R6, UR5, PT ;  /* 0x0000000506007c0b */ /* 0x002fda000bf14000 */
[----:B------:R-:W-:-:S06]  /*1620*/  @P0 FADD.FTZ R8, R6, 1.0000000116860974231e-07 ;  /* 0x33d6bf9506080421 */ /* 0x000fcc0000010000 */
[----:B------:R-:W0:Y:S02]  /*1630*/  @P0 MUFU.RCP R8, R8 ;  /* 0x0000000800080308 */ /* 0x000e240000001000 */
[----:B0-----:R-:W-:-:S05]  /*1640*/  @P0 FMUL.FTZ R9, R8, UR5 ;  /* 0x0000000508090c20 */ /* 0x001fca0008410000 */
[----:B------:R0:W-:Y:S02]  /*1650*/  STG.E desc[UR6][R4.64], R9 ;  /* 0x0000000904007986 */ /* 0x0001e4000c101906 */
.L_x_539:
[----:B------:R-:W-:Y:S05]  /*1660*/  BSYNC.RECONVERGENT B0 ;  /* 0x0000000000007941 */ /* 0x000fea0003800200 */
.L_x_538:
[----:B------:R-:W-:-:S13]  /*1670*/  ISETP.GE.AND P0, PT, R3, UR4, PT ;  /* 0x0000000403007c0c */ /* 0x000fda000bf06270 */
[----:B------:R-:W-:Y:S05]  /*1680*/  @P0 EXIT ;  /* 0x000000000000094d */ /* 0x000fea0003800000 */
[----:B------:R-:W1:Y:S01]  /*1690*/  LDCU.64 UR4, c[0x0][0x390] ;  /* 0x00007200ff0477ac */ /* 0x000e620008000a00 */
[----:B0-----:R-:W-:Y:S01]  /*16a0*/  HFMA2 R4, -RZ, RZ, 0, 0 ;  /* 0x00000000ff047431 */ /* 0x001fe200000001ff */
[----:B------:R-:W-:Y:S01]  /*16b0*/  MOV R5, R3 ;  /* 0x0000000300057202 */ /* 0x000fe20000000f00 */
[----:B------:R-:W0:Y:S01]  /*16c0*/  LDCU UR8, c[0x0][0x38c] ;  /* 0x00007180ff0877ac */ /* 0x000e220008000800 */
[----:B------:R-:W-:Y:S01]  /*16d0*/  ISETP.NE.AND P0, PT, R2, RZ, PT ;  /* 0x000000ff0200720c */ /* 0x000fe20003f05270 */
[----:B------:R-:W2:Y:S01]  /*16e0*/  LDCU.64 UR10, c[0x0][0x4b8] ;  /* 0x00009700ff0a77ac */ /* 0x000ea20008000a00 */
[----:B-1----:R-:W-:-:S05]  /*16f0*/  IMAD.HI.U32 R4, R3, UR4, R4 ;  /* 0x0000000403047c27 */ /* 0x002fca000f8e0004 */
[----:B------:R-:W-:-:S04]  /*1700*/  SHF.R.U32.HI R5, RZ, UR5, R4 ;  /* 0x00000005ff057c19 */ /* 0x000fc80008011604 */
[----:B------:R-:W-:-:S05]  /*1710*/  IADD3 R6, PT, PT, -R5, RZ, RZ ;  /* 0x000000ff05067210 */ /* 0x000fca0007ffe1ff */
[----:B0-----:R-:W-:-:S04]  /*1720*/  IMAD R2, R6, UR8, R3 ;  /* 0x0000000806027c24 */ /* 0x001fc8000f8e0203 */
[C---:B--2---:R-:W-:Y:S02]  /*1730*/  IMAD R3, R2.reuse, UR10, RZ ;  /* 0x0000000a02037c24 */ /* 0x044fe4000f8e02ff */
[----:B------:R-:W-:Y:S01]  /*1740*/  IMAD R2, R2, UR11, RZ ;  /* 0x0000000b02027c24 */ /* 0x000fe2000f8e02ff */
        /* <DEDUP_REMOVED lines=268> */
[----:B------:R-:W1:Y:S10]  /*2810*/  LDCU UR4, c[0x0][0x4a8] ;  /* 0x00009500ff0477ac */ /* 0x000e740008000800 */
[----:B------:R-:W2:Y:S01]  /*2820*/  @P0 LDC.64 R8, c[0x0][0x4b0] ;  /* 0x00012c00ff080b82 */ /* 0x000ea20000000a00 */
[----:B0-----:R-:W-:-:S07]  /*2830*/  IMAD.HI.U32 R6, R5, UR9, R4 ;  /* 0x0000000905067c27 */ /* 0x001fce000f8e0004 */
[----:B------:R-:W0:Y:S01]  /*2840*/  @P0 LDC R11, c[0x0][0x4ac] ;  /* 0x00012b00ff0b0b82 */ /* 0x000e220000000800 */
[----:B-1----:R-:W-:Y:S01]  /*2850*/  SHF.R.U32.HI R7, RZ, UR4, R6 ;  /* 0x00000004ff077c19 */ /* 0x002fe20008011606 */
[----:B------:R-:W1:Y:S01]  /*2860*/  LDCU.64 UR4, c[0x0][0x570] ;  /* 0x0000ae00ff0477ac */ /* 0x000e620008000a00 */
[----:B------:R-:W-:Y:S02]  /*2870*/  @P0 MOV R6, RZ ;  /* 0x000000ff00060202 */ /* 0x000fe40000000f00 */
[----:B------:R-:W-:-:S03]  /*2880*/  IADD3 R4, PT, PT, -R7, RZ, RZ ;  /* 0x000000ff07047210 */ /* 0x000fc60007ffe1ff */
[----:B------:R-:W3:Y:S02]  /*2890*/  @P0 LDC.64 R12, c[0x0][0x578] ;  /* 0x00015e00ff0c0b82 */ /* 0x000ee40000000a00 */
[----:B------:R-:W-:Y:S02]  /*28a0*/  IMAD R4, R4, UR8, R5 ;  /* 0x0000000804047c24 */ /* 0x000fe4000f8e0205 */
[----:B--2---:R-:W-:-:S05]  /*28b0*/  @P0 IMAD.HI.U32 R0, R7, R8, R6 ;  /* 0x0000000807000227 */ /* 0x004fca00078e0006 */
[----:B------:R-:W-:Y:S01]  /*28c0*/  @P0 SHF.R.U32.HI R0, RZ, R9, R0 ;  /* 0x00000009ff000219 */ /* 0x000fe20000011600 */
[C---:B-1----:R-:W-:Y:S02]  /*28d0*/  IMAD R3, R4.reuse, UR4, R3 ;  /* 0x0000000404037c24 */ /* 0x042fe4000f8e0203 */
[----:B------:R-:W-:Y:S01]  /*28e0*/  IMAD R2, R4, UR5, R2 ;  /* 0x0000000504027c24 */ /* 0x000fe2000f8e0202 */
[----:B------:R-:W-:-:S05]  /*28f0*/  @P0 IADD3 R6, PT, PT, -R0, RZ, RZ ;  /* 0x000000ff00060210 */ /* 0x000fca0007ffe1ff */
[----:B0-----:R-:W-:-:S04]  /*2900*/  @P0 IMAD R6, R11, R6, R7 ;  /* 0x000000060b060224 */ /* 0x001fc800078e0207 */
[C---:B---3--:R-:W-:Y:S02]  /*2910*/  @P0 IMAD R3, R6.reuse, R12, R3 ;  /* 0x0000000c06030224 */ /* 0x048fe400078e0203 */
[----:B------:R-:W-:-:S07]  /*2920*/  @P0 IMAD R2, R6, R13, R2 ;  /* 0x0000000d06020224 */ /* 0x000fce00078e0202 */
.L_x_541:
[----:B------:R-:W0:Y:S01]  /*2930*/  LDCU.128 UR8, c[0x0][0x580] ;  /* 0x0000b000ff0877ac */ /* 0x000e220008000c00 */
[----:B------:R-:W1:Y:S01]  /*2940*/  LDCU UR4, c[0x0][0x590] ;  /* 0x0000b200ff0477ac */ /* 0x000e620008000800 */
[----:B0-----:R-:W-:-:S04]  /*2950*/  IADD3 R4, P0, PT, R2, UR10, RZ ;  /* 0x0000000a02047c10 */ /* 0x001fc8000ff1e0ff */
[----:B------:R-:W-:-:S05]  /*2960*/  IADD3.X R5, PT, PT, RZ, UR11, RZ, P0, !PT ;  /* 0x0000000bff057c10 */ /* 0x000fca00087fe4ff */
[----:B------:R-:W1:Y:S01]  /*2970*/  LDG.E R4, desc[UR6][R4.64] ;  /* 0x0000000604047981 */ /* 0x000e62000c1e1900 */
[----:B------:R-:W-:Y:S02]  /*2980*/  IADD3 R2, P1, PT, R3, UR8, RZ ;  /* 0x0000000803027c10 */ /* 0x000fe4000ff3e0ff */
[----:B------:R-:W-:Y:S02]  /*2990*/  MOV R7, 0x3f800000 ;  /* 0x3f80000000077802 */ /* 0x000fe40000000f00 */
[----:B------:R-:W-:Y:S02]  /*29a0*/  IADD3.X R3, PT, PT, RZ, UR9, RZ, P1, !PT ;  /* 0x00000009ff037c10 */ /* 0x000fe40008ffe4ff */
[----:B-1----:R-:W-:-:S13]  /*29b0*/  FSETP.GT.FTZ.AND P0, PT, R4, UR4, PT ;  /* 0x0000000404007c0b */ /* 0x002fda000bf14000 */
[----:B------:R-:W-:-:S06]  /*29c0*/  @P0 FADD.FTZ R0, R4, 1.0000000116860974231e-07 ;  /* 0x33d6bf9504000421 */ /* 0x000fcc0000010000 */
[----:B------:R-:W0:Y:S02]  /*29d0*/  @P0 MUFU.RCP R0, R0 ;  /* 0x0000000000000308 */ /* 0x000e240000001000 */
[----:B0-----:R-:W-:-:S05]  /*29e0*/  @P0 FMUL.FTZ R7, R0, UR4 ;  /* 0x0000000400070c20 */ /* 0x001fca0008410000 */
[----:B------:R-:W-:Y:S01]  /*29f0*/  STG.E desc[UR6][R2.64], R7 ;  /* 0x0000000702007986 */ /* 0x000fe2000c101906 */
[----:B------:R-:W-:Y:S05]  /*2a00*/  EXIT ;  /* 0x000000000000794d */ /* 0x000fea0003800000 */
.L_x_542:
        /* <DEDUP_REMOVED lines=15> */
.L_x_1494:


//--------------------- .text._ZN2at6native27unrolled_elementwise_kernelIZZZNS0_53_GLOBAL__N__52d73765_15_RenormKernel_cu_b2145a98_319224renorm_scale_factor_implERNS_18TensorIteratorBaseEdENKUlvE_clEvENKUlvE0_clEvEUlfE_St5arrayIPcLm2EELi4E23TrivialOffsetCalculatorILi1EjESC_NS0_6memory15LoadWithoutCastENSD_16StoreWithoutCastEEEviT_T0_T2_T3_T4_T5_ --------------------------
	.section	.text._ZN2at6native27unrolled_elementwise_kernelIZZZNS0_53_GLOBAL__N__52d73765_15_RenormKernel_cu_b2145a98_319224renorm_scale_factor_implERNS_18TensorIteratorBaseEdENKUlvE_clEvENKUlvE0_clEvEUlfE_St5arrayIPcLm2EELi4E23TrivialOffsetCalculatorILi1EjESC_NS0_6memory15LoadWithoutCastENSD_16StoreWithoutCastEEEviT_T0_T2_T3_T4_T5_,"ax",@progbits
	.align	128
        .global         _ZN2at6native27unrolled_elementwise_kernelIZZZNS0_53_GLOBAL__N__52d73765_15_RenormKernel_cu_b2145a98_319224renorm_scale_factor_implERNS_18TensorIteratorBaseEdENKUlvE_clEvENKUlvE0_clEvEUlfE_St5arrayIPcLm2EELi4E23TrivialOffsetCalculatorILi1EjESC_NS0_6memory15LoadWithoutCastENSD_16StoreWithoutCastEEEviT_T0_T2_T3_T4_T5_
        .type           _ZN2at6native27unrolled_elementwise_kernelIZZZNS0_53_GLOBAL__N__52d73765_15_RenormKernel_cu_b2145a98_319224renorm_scale_factor_implERNS_18TensorIteratorBaseEdENKUlvE_clEvENKUlvE0_clEvEUlfE_St5arrayIPcLm2EELi4E23TrivialOffsetCalculatorILi1EjESC_NS0_6memory15LoadWithoutCastENSD_16StoreWithoutCastEEEviT_T0_T2_T3_T4_T5_,@function
        .size           _ZN2at6native27unrolled_elementwise_kernelIZZZNS0_53_GLOBAL__N__52d73765_15_RenormKernel_cu_b2145a98_319224renorm_scale_factor_implERNS_18TensorIteratorBaseEdENKUlvE_clEvENKUlvE0_clEvEUlfE_St5arrayIPcLm2EELi4E23TrivialOffsetCalculatorILi1EjESC_NS0_6memory15LoadWithoutCastENSD_16StoreWithoutCastEEEviT_T0_T2_T3_T4_T5_,(.L_x_1495 - _ZN2at6native27unrolled_elementwise_kernelIZZZNS0_53_GLOBAL__N__52d73765_15_RenormKernel_cu_b2145a98_319224renorm_scale_factor_implERNS_18TensorIteratorBaseEdENKUlvE_clEvENKUlvE0_clEvEUlfE_St5arrayIPcLm2EELi4E23TrivialOffsetCalculatorILi1EjESC_NS0_6memory15LoadWithoutCastENSD_16StoreWithoutCastEEEviT_T0_T2_T3_T4_T5_)
        .other          _ZN2at6native27unrolled_elementwise_kernelIZZZNS0_53_GLOBAL__N__52d73765_15_RenormKernel_cu_b2145a98_319224renorm_scale_factor_implERNS_18TensorIteratorBaseEdENKUlvE_clEvENKUlvE0_clEvEUlfE_St5arrayIPcLm2EELi4E23TrivialOffsetCalculatorILi1EjESC_NS0_6memory15LoadWithoutCastENSD_16StoreWithoutCastEEEviT_T0_T2_T3_T4_T5_,@"STO_CUDA_ENTRY STV_DEFAULT"
_ZN2at6native27unrolled_elementwise_kernelIZZZNS0_53_GLOBAL__N__52d73765_15_RenormKernel_cu_b2145a98_319224renorm_scale_factor_implERNS_18TensorIteratorBaseEdENKUlvE_clEvENKUlvE0_clEvEUlfE_St5arrayIPcLm2EELi4E23TrivialOffsetCalculatorILi1EjESC_NS0_6memory15LoadWithoutCastENSD_16StoreWithoutCastEEEviT_T0_T2_T3_T4_T5_:
.text._ZN2at6native27unrolled_elementwise_kernelIZZZNS0_53_GLOBAL__N__52d73765_15_RenormKernel_cu_b2145a98_319224renorm_scale_factor_implERNS_18TensorIteratorBaseEdENKUlvE_clEvENKUlvE0_clEvEUlfE_St5arrayIPcLm2EELi4E23TrivialOffsetCalculatorILi1EjESC_NS0_6memory15LoadWithoutCastENSD_16StoreWithoutCastEEEviT_T0_T2_T3_T4_T5_:
[----:B------:R-:W-:Y:S01]  /*0000*/  LDC R1, c[0x0][0x37c] ;  /* 0x0000df00ff017b82 */ /* 0x000fe20000000800 */
[----:B------:R-:W0:Y:S07]  /*0010*/  S2R R0, SR_CTAID.X ;  /* 0x0000000000007919 */ /* 0x000e2e0000002500 */
[----:B------:R-:W0:Y:S01]  /*0020*/  LDC R3, c[0x0][0x380] ;  /* 0x0000e000ff037b82 */ /* 0x000e220000000800 */
[----:B------:R-:W1:Y:S01]  /*0030*/  LDCU.64 UR4, c[0x0][0x358] ;  /* 0x00006b00ff0477ac */ /* 0x000e620008000a00 */
[----:B------:R-:W-:Y:S01]  /*0040*/  CS2R R16, SRZ ;  /* 0x0000000000107805 */ /* 0x000fe2000001ff00 */
[----:B------:R-:W2:Y:S01]  /*0050*/  S2R R7, SR_TID.X ;  /* 0x0000000000077919 */ /* 0x000ea20000002100 */
[----:B0-----:R-:W-:-:S02]  /*0060*/  IMAD R2, R0, -0x200, R3 ;  /* 0xfffffe0000027824 */ /* 0x001fc400078e0203 */
[----:B--2---:R-:W-:-:S03]  /*0070*/  IMAD.MOV.U32 R3, RZ, RZ, R7 ;  /* 0x000000ffff037224 */ /* 0x004fc600078e0007 */
[----:B------:R-:W-:-:S13]  /*0080*/  ISETP.GE.AND P0, PT, R7, R2, PT ;  /* 0x000000020700720c */ /* 0x000fda0003f06270 */
[----:B------:R-:W-:-:S05]  /*0090*/  @!P0 VIADD R7, R3, 0x80 ;  /* 0x0000008003078836 */ /* 0x000fca0000000000 */
[----:B------:R-:W-:-:S13]  /*00a0*/  ISETP.GE.AND P1, PT, R7, R2, PT ;  /* 0x000000020700720c */ /* 0x000fda0003f26270 */
[----:B------:R-:W-:Y:S01]  /*00b0*/  @!P1 LEA R13, R0, R7, 0x9 ;  /* 0x00000007000d9211 */ /* 0x000fe200078e48ff */
[----:B------:R-:W-:Y:S01]  /*00c0*/  @!P1 VIADD R7, R7, 0x80 ;  /* 0x0000008007079836 */ /* 0x000fe20000000000 */
[----:B------:R-:W0:Y:S04]  /*00d0*/  @!P1 LDC.64 R8, c[0x0][0x3a0] ;  /* 0x0000e800ff089b82 */ /* 0x000e280000000a00 */
[----:B------:R-:W-:-:S13]  /*00e0*/  ISETP.GE.AND P3, PT, R7, R2, PT ;  /* 0x000000020700720c */ /* 0x000fda0003f66270 */
[----:B------:R-:W-:Y:S01]  /*00f0*/  @!P3 LEA R15, R0, R7, 0x9 ;  /* 0x00000007000fb211 */ /* 0x000fe200078e48ff */
[----:B------:R-:W-:Y:S01]  /*0100*/  @!P3 VIADD R7, R7, 0x80 ;  /* 0x000000800707b836 */ /* 0x000fe20000000000 */
[----:B------:R-:W2:Y:S04]  /*0110*/  @!P3 LDC.64 R4, c[0x0][0x3a0] ;  /* 0x0000e800ff04bb82 */ /* 0x000ea80000000a00 */
[----:B------:R-:W-:Y:S01]  /*0120*/  ISETP.GE.AND P2, PT, R7, R2, PT ;  /* 0x000000020700720c */ /* 0x000fe20003f46270 */
[----:B0-----:R-:W-:-:S12]  /*0130*/  @!P1 IMAD.WIDE.U32 R8, R13, 0x4, R8 ;  /* 0x000000040d089825 */ /* 0x001fd800078e0008 */
[----:B------:R-:W0:Y:S01]  /*0140*/  @!P2 LDC.64 R10, c[0x0][0x3a0] ;  /* 0x0000e800ff0aab82 */ /* 0x000e220000000a00 */
[C---:B------:R-:W-:Y:S01]  /*0150*/  @!P2 LEA R7, R0.reuse, R7, 0x9 ;  /* 0x000000070007a211 */ /* 0x040fe200078e48ff */
[----:B------:R-:W-:Y:S01]  /*0160*/  @!P0 IMAD R13, R0, 0x200, R3 ;  /* 0x00000200000d8824 */ /* 0x000fe200078e0203 */
[----:B------:R-:W-:Y:S01]  /*0170*/  IADD3 R19, PT, PT, R3, 0x80, RZ ;  /* 0x0000008003137810 */ /* 0x000fe20007ffe0ff */
[----:B-1----:R-:W5:Y:S01]  /*0180*/  @!P1 LDG.E R17, desc[UR4][R8.64] ;  /* 0x0000000408119981 */ /* 0x002f62000c1e1900 */
[----:B--2---:R-:W-:Y:S01]  /*0190*/  @!P3 IMAD.WIDE.U32 R14, R15, 0x4, R4 ;  /* 0x000000040f0eb825 */ /* 0x004fe200078e0004 */
[----:B------:R-:W-:Y:S01]  /*01a0*/  CS2R R4, SRZ ;  /* 0x0000000000047805 */ /* 0x000fe2000001ff00 */
[----:B------:R-:W-:Y:S05]  /*01b0*/  BSSY.RECONVERGENT B0, `(.L_x_543) ;  /* 0x0000019000007945 */ /* 0x000fea0003800200 */
[----:B------:R1:W5:Y:S01]  /*01c0*/  @!P3 LDG.E R5, desc[UR4][R14.64] ;  /* 0x000000040e05b981 */ /* 0x000362000c1e1900 */
[----:B0-----:R-:W-:-:S02]  /*01d0*/  @!P2 IMAD.WIDE.U32 R10, R7, 0x4, R10 ;  /* 0x00000004070aa825 */ /* 0x001fc400078e000a */
[----:B------:R-:W0:Y:S01]  /*01e0*/  @!P0 LDC.64 R6, c[0x0][0x3a0] ;  /* 0x0000e800ff068b82 */ /* 0x000e220000000a00 */
[C---:B-1----:R-:W-:Y:S01]  /*01f0*/  IADD3 R15, PT, PT, R3.reuse, 0x180, RZ ;  /* 0x00000180030f7810 */ /* 0x042fe20007ffe0ff */
[----:B------:R-:W-:Y:S01]  /*0200*/  VIADD R9, R3, 0x100 ;  /* 0x0000010003097836 */ /* 0x000fe20000000000 */
[----:B------:R1:W5:Y:S01]  /*0210*/  @!P2 LDG.E R4, desc[UR4][R10.64] ;  /* 0x000000040a04a981 */ /* 0x000362000c1e1900 */
[----:B0-----:R-:W-:-:S05]  /*0220*/  @!P0 IMAD.WIDE.U32 R6, R13, 0x4, R6 ;  /* 0x000000040d068825 */ /* 0x001fca00078e0006 */
[----:B------:R0:W5:Y:S01]  /*0230*/  @!P0 LDG.E R16, desc[UR4][R6.64] ;  /* 0x0000000406108981 */ /* 0x000162000c1e1900 */
[----:B------:R-:W-:-:S13]  /*0240*/  ISETP.GE.AND P0, PT, R3, R2, PT ;  /* 0x000000020300720c */ /* 0x000fda0003f06270 */
[----:B------:R-:W0:Y:S01]  /*0250*/  @!P0 LDC.64 R12, c[0x0][0x398] ;  /* 0x0000e600ff0c8b82 */ /* 0x000e220000000a00 */
[----:B-1----:R-:W-:Y:S01]  /*0260*/  @!P0 IMAD R11, R0, 0x200, R3 ;  /* 0x00000200000b8824 */ /* 0x002fe200078e0203 */
[----:B------:R-:W-:Y:S02]  /*0270*/  @!P0 MOV R3, R19 ;  /* 0x0000001300038202 */ /* 0x000fe40000000f00 */
[-C--:B------:R-:W-:Y:S02]  /*0280*/  ISETP.GE.AND P5, PT, R19, R2.reuse, PT ;  /* 0x000000021300720c */ /* 0x080fe40003fa6270 */
[-C--:B------:R-:W-:Y:S02]  /*0290*/  ISETP.GE.AND P1, PT, R9, R2.reuse, PT ;  /* 0x000000020900720c */ /* 0x080fe40003f26270 */
[-C--:B------:R-:W-:Y:S02]  /*02a0*/  ISETP.GE.AND P2, PT, R15, R2.reuse, PT ;  /* 0x000000020f00720c */ /* 0x080fe40003f46270 */
[----:B------:R-:W-:Y:S01]  /*02b0*/  ISETP.GE.AND P3, PT, R3, R2, PT ;  /* 0x000000020300720c */ /* 0x000fe20003f66270 */
[----:B0-----:R-:W-:Y:S01]  /*02c0*/  @!P0 IMAD.WIDE.U32 R6, R11, 0x4, R12 ;  /* 0x000000040b068825 */ /* 0x001fe200078e000c */
[----:B------:R-:W-:Y:S11]  /*02d0*/  @P0 BRA `(.L_x_544) ;  /* 0x0000000000180947 */ /* 0x000ff60003800000 */
[----:B------:R-:W0:Y:S01]  /*02e0*/  LDCU UR6, c[0x0][0x388] ;  /* 0x00007100ff0677ac */ /* 0x000e220008000800 */
[----:B------:R-:W-:Y:S01]  /*02f0*/  IMAD.MOV.U32 R9, RZ, RZ, 0x3f800000 ;  /* 0x3f800000ff097424 */ /* 0x000fe200078e00ff */
[----:B0----5:R-:W-:-:S13]  /*0300*/  FSETP.GT.FTZ.AND P4, PT, R16, UR6, PT ;  /* 0x0000000610007c0b */ /* 0x021fda000bf94000 */
[----:B------:R-:W-:-:S06]  /*0310*/  @P4 FADD.FTZ R16, R16, 1.0000000116860974231e-07 ;  /* 0x33d6bf9510104421 */ /* 0x000fcc0000010000 */
[----:B------:R-:W0:Y:S02]  /*0320*/  @P4 MUFU.RCP R16, R16 ;  /* 0x0000001000104308 */ /* 0x000e240000001000 */
[----:B0-----:R-:W-:-:S07]  /*0330*/  @P4 FMUL.FTZ R9, R16, UR6 ;  /* 0x0000000610094c20 */ /* 0x001fce0008410000 */
.L_x_544:
[----:B------:R-:W-:Y:S05]  /*0340*/  BSYNC.RECONVERGENT B0 ;  /* 0x0000000000007941 */ /* 0x000fea0003800200 */
.L_x_543:
[----:B------:R-:W-:Y:S04]  /*0350*/  BSSY.RECONVERGENT B0, `(.L_x_545) ;  /* 0x0000008000007945 */ /* 0x000fe80003800200 */
[----:B------:R-:W-:Y:S05]  /*0360*/  @P5 BRA `(.L_x_546) ;  /* 0x0000000000185947 */ /* 0x000fea0003800000 */
[----:B------:R-:W0:Y:S01]  /*0370*/  LDCU UR6, c[0x0][0x388] ;  /* 0x00007100ff0677ac */ /* 0x000e220008000800 */
[----:B------:R-:W-:Y:S01]  /*0380*/  HFMA2 R11, -RZ, RZ, 1.875, 0 ;  /* 0x3f800000ff0b7431 */ /* 0x000fe200000001ff */
[----:B0----5:R-:W-:-:S13]  /*0390*/  FSETP.GT.FTZ.AND P4, PT, R17, UR6, PT ;  /* 0x0000000611007c0b */ /* 0x021fda000bf94000 */
[----:B------:R-:W-:-:S06]  /*03a0*/  @P4 FADD.FTZ R17, R17, 1.0000000116860974231e-07 ;  /* 0x33d6bf9511114421 */ /* 0x000fcc0000010000 */
[----:B------:R-:W0:Y:S02]  /*03b0*/  @P4 MUFU.RCP R17, R17 ;  /* 0x0000001100114308 */ /* 0x000e240000001000 */
[----:B0-----:R-:W-:-:S07]  /*03c0*/  @P4 FMUL.FTZ R11, R17, UR6 ;  /* 0x00000006110b4c20 */ /* 0x001fce0008410000 */
.L_x_546:
[----:B------:R-:W-:Y:S05]  /*03d0*/  BSYNC.RECONVERGENT B0 ;  /* 0x0000000000007941 */ /* 0x000fea0003800200 */
.L_x_545:
[----:B------:R-:W-:Y:S04]  /*03e0*/  BSSY.RECONVERGENT B0, `(.L_x_547) ;  /* 0x0000008000007945 */ /* 0x000fe80003800200 */
[----:B------:R-:W-:Y:S05]  /*03f0*/  @P1 BRA `(.L_x_548) ;  /* 0x0000000000181947 */ /* 0x000fea0003800000 */
[----:B------:R-:W0:Y:S01]  /*0400*/  LDCU UR6, c[0x0][0x388] ;  /* 0x00007100ff0677ac */ /* 0x000e220008000800 */
[----:B------:R-:W-:Y:S01]  /*0410*/  IMAD.MOV.U32 R13, RZ, RZ, 0x3f800000 ;  /* 0x3f800000ff0d7424 */ /* 0x000fe200078e00ff */
[----:B0----5:R-:W-:-:S13]  /*0420*/  FSETP.GT.FTZ.AND P1, PT, R5, UR6, PT ;  /* 0x0000000605007c0b */ /* 0x021fda000bf34000 */
[----:B------:R-:W-:-:S06]  /*0430*/  @P1 FADD.FTZ R5, R5, 1.0000000116860974231e-07 ;  /* 0x33d6bf9505051421 */ /* 0x000fcc0000010000 */
[----:B------:R-:W0:Y:S02]  /*0440*/  @P1 MUFU.RCP R5, R5 ;  /* 0x0000000500051308 */ /* 0x000e240000001000 */
[----:B0-----:R-:W-:-:S07]  /*0450*/  @P1 FMUL.FTZ R13, R5, UR6 ;  /* 0x00000006050d1c20 */ /* 0x001fce0008410000 */
.L_x_548:
[----:B------:R-:W-:Y:S05]  /*0460*/  BSYNC.RECONVERGENT B0 ;  /* 0x0000000000007941 */ /* 0x000fea0003800200 */
.L_x_547:
[----:B------:R-:W-:Y:S04]  /*0470*/  BSSY.RECONVERGENT B0, `(.L_x_549) ;  /* 0x0000008000007945 */ /* 0x000fe80003800200 */
[----:B------:R-:W-:Y:S05]  /*0480*/  @P2 BRA `(.L_x_550) ;  /* 0x0000000000182947 */ /* 0x000fea0003800000 */
[----:B------:R-:W0:Y:S01]  /*0490*/  LDCU UR6, c[0x0][0x388] ;  /* 0x00007100ff0677ac */ /* 0x000e220008000800 */
[----:B------:R-:W-:Y:S02]  /*04a0*/  MOV R15, 0x3f800000 ;  /* 0x3f800000000f7802 */ /* 0x000fe40000000f00 */
[----:B0----5:R-:W-:-:S13]  /*04b0*/  FSETP.GT.FTZ.AND P1, PT, R4, UR6, PT ;  /* 0x0000000604007c0b */ /* 0x021fda000bf34000 */
[----:B------:R-:W-:-:S06]  /*04c0*/  @P1 FADD.FTZ R4, R4, 1.0000000116860974231e-07 ;  /* 0x33d6bf9504041421 */ /* 0x000fcc0000010000 */
[----:B------:R-:W0:Y:S02]  /*04d0*/  @P1 MUFU.RCP R4, R4 ;  /* 0x0000000400041308 */ /* 0x000e240000001000 */
[----:B0-----:R-:W-:-:S07]  /*04e0*/  @P1 FMUL.FTZ R15, R4, UR6 ;  /* 0x00000006040f1c20 */ /* 0x001fce0008410000 */
.L_x_550:
[----:B------:R-:W-:Y:S05]  /*04f0*/  BSYNC.RECONVERGENT B0 ;  /* 0x0000000000007941 */ /* 0x000fea0003800200 */
.L_x_549:
[----:B------:R0:W-:Y:S01]  /*0500*/  @!P0 STG.E desc[UR4][R6.64], R9 ;  /* 0x0000000906008986 */ /* 0x0001e2000c101904 */
[----:B------:R-:W-:Y:S04]  /*0510*/  BSSY.RECONVERGENT B0, `(.L_x_551) ;  /* 0x000000c000007945 */ /* 0x000fe80003800200 */
[----:B------:R-:W-:Y:S05]  /*0520*/  @P3 BRA `(.L_x_552) ;  /* 0x0000000000283947 */ /* 0x000fea0003800000 */
[----:B-----5:R-:W1:Y:S01]  /*0530*/  LDC.64 R4, c[0x0][0x398] ;  /* 0x0000e600ff047b82 */ /* 0x020e620000000a00 */
[----:B0-----:R-:W-:Y:S01]  /*0540*/  IMAD R7, R0, 0x200, R3 ;  /* 0x0000020000077824 */ /* 0x001fe200078e0203 */
[----:B------:R-:W-:-:S04]  /*0550*/  IADD3 R3, PT, PT, R3, 0x80, RZ ;  /* 0x0000008003037810 */ /* 0x000fc80007ffe0ff */
[----:B------:R-:W-:-:S13]  /*0560*/  ISETP.GE.AND P0, PT, R3, R2, PT ;  /* 0x000000020300720c */ /* 0x000fda0003f06270 */
[----:B------:R-:W-:Y:S01]  /*0570*/  @!P0 IMAD R9, R0, 0x200, R3 ;  /* 0x0000020000098824 */ /* 0x000fe200078e0203 */
[----:B------:R-:W-:Y:S01]  /*0580*/  @!P0 IADD3 R3, PT, PT, R3, 0x80, RZ ;  /* 0x0000008003038810 */ /* 0x000fe20007ffe0ff */
[----:B-1----:R-:W-:-:S04]  /*0590*/  IMAD.WIDE.U32 R6, R7, 0x4, R4 ;  /* 0x0000000407067825 */ /* 0x002fc800078e0004 */
[----:B------:R-:W-:Y:S01]  /*05a0*/  @!P0 IMAD.WIDE.U32 R4, R9, 0x4, R4 ;  /* 0x0000000409048825 */ /* 0x000fe200078e0004 */
[----:B------:R1:W-:Y:S04]  /*05b0*/  STG.E desc[UR4][R6.64], R11 ;  /* 0x0000000b06007986 */ /* 0x0003e8000c101904 */
[----:B------:R1:W-:Y:S02]  /*05c0*/  @!P0 STG.E desc[UR4][R4.64], R13 ;  /* 0x0000000d04008986 */ /* 0x0003e4000c101904 */
.L_x_552:
[----:B------:R-:W-:Y:S05]  /*05d0*/  BSYNC.RECONVERGENT B0 ;  /* 0x0000000000007941 */ /* 0x000fea0003800200 */
.L_x_551:
[----:B------:R-:W-:-:S13]  /*05e0*/  ISETP.GE.AND P0, PT, R3, R2, PT ;  /* 0x000000020300720c */ /* 0x000fda0003f06270 */
[----:B------:R-:W-:Y:S05]  /*05f0*/  @P0 EXIT ;  /* 0x000000000000094d */ /* 0x000fea0003800000 */
[----:B-1---5:R-:W1:Y:S01]  /*0600*/  LDC.64 R4, c[0x0][0x398] ;  /* 0x0000e600ff047b82 */ /* 0x022e620000000a00 */
[----:B------:R-:W-:-:S05]  /*0610*/  LEA R3, R0, R3, 0x9 ;  /* 0x0000000300037211 */ /* 0x000fca00078e48ff */
[----:B-1----:R-:W-:-:S05]  /*0620*/  IMAD.WIDE.U32 R2, R3, 0x4, R4 ;  /* 0x0000000403027825 */ /* 0x002fca00078e0004 */
[----:B------:R-:W-:Y:S01]  /*0630*/  STG.E desc[UR4][R2.64], R15 ;  /* 0x0000000f02007986 */ /* 0x000fe2000c101904 */
[----:B------:R-:W-:Y:S05]  /*0640*/  EXIT ;  /* 0x000000000000794d */ /* 0x000fea0003800000 */
.L_x_553:
        /* <DEDUP_REMOVED lines=11> */
.L_x_1495:


//--------------------- .text._ZN2at6native29vectorized_elementwise_kernelILi2EZZZNS0_53_GLOBAL__N__52d73765_15_RenormKernel_cu_b2145a98_319224renorm_scale_factor_implERNS_18TensorIteratorBaseEdENKUlvE_clEvENKUlvE0_clEvEUlfE_St5arrayIPcLm2EEEEviT0_T1_ --------------------------
	.section	.text._ZN2at6native29vectorized_elementwise_kernelILi2EZZZNS0_53_GLOBAL__N__52d73765_15_RenormKernel_cu_b2145a98_319224renorm_scale_factor_implERNS_18TensorIteratorBaseEdENKUlvE_clEvENKUlvE0_clEvEUlfE_St5arrayIPcLm2EEEEviT0_T1_,"ax",@progbits
	.align	128
        .global         _ZN2at6native29vectorized_elementwise_kernelILi2EZZZNS0_53_GLOBAL__N__52d73765_15_RenormKernel_cu_b2145a98_319224renorm_scale_factor_implERNS_18TensorIteratorBaseEdENKUlvE_clEvENKUlvE0_clEvEUlfE_St5arrayIPcLm2EEEEviT0_T1_
        .type           _ZN2at6native29vectorized_elementwise_kernelILi2EZZZNS0_53_GLOBAL__N__52d73765_15_RenormKernel_cu_b2145a98_319224renorm_scale_factor_implERNS_18TensorIteratorBaseEdENKUlvE_clEvENKUlvE0_clEvEUlfE_St5arrayIPcLm2EEEEviT0_T1_,@function
        .size           _ZN2at6native29vectorized_elementwise_kernelILi2EZZZNS0_53_GLOBAL__N__52d73765_15_RenormKernel_cu_b2145a98_319224renorm_scale_factor_implERNS_18TensorIteratorBaseEdENKUlvE_clEvENKUlvE0_clEvEUlfE_St5arrayIPcLm2EEEEviT0_T1_,(.L_x_1496 - _ZN2at6native29vectorized_elementwise_kernelILi2EZZZNS0_53_GLOBAL__N__52d73765_15_RenormKernel_cu_b2145a98_319224renorm_scale_factor_implERNS_18TensorIteratorBaseEdENKUlvE_clEvENKUlvE0_clEvEUlfE_St5arrayIPcLm2EEEEviT0_T1_)
        .other          _ZN2at6native29vectorized_elementwise_kernelILi2EZZZNS0_53_GLOBAL__N__52d73765_15_RenormKernel_cu_b2145a98_319224renorm_scale_factor_implERNS_18TensorIteratorBaseEdENKUlvE_clEvENKUlvE0_clEvEUlfE_St5arrayIPcLm2EEEEviT0_T1_,@"STO_CUDA_ENTRY STV_DEFAULT"
_ZN2at6native29vectorized_elementwise_kernelILi2EZZZNS0_53_GLOBAL__N__52d73765_15_RenormKernel_cu_b2145a98_319224renorm_scale_factor_implERNS_18TensorIteratorBaseEdENKUlvE_clEvENKUlvE0_clEvEUlfE_St5arrayIPcLm2EEEEviT0_T1_:
.text._ZN2at6native29vectorized_elementwise_kernelILi2EZZZNS0_53_GLOBAL__N__52d73765_15_RenormKernel_cu_b2145a98_319224renorm_scale_factor_implERNS_18TensorIteratorBaseEdENKUlvE_clEvENKUlvE0_clEvEUlfE_St5arrayIPcLm2EEEEviT0_T1_:
[----:B------:R-:W-:Y:S01]  /*0000*/  LDC R1, c[0x0][0x37c] ;  /* 0x0000df00ff017b82 */ /* 0x000fe20000000800 */
[----:B------:R-:W0:Y:S01]  /*0010*/  S2R R11, SR_CTAID.X ;  /* 0x00000000000b7919 */ /* 0x000e220000002500 */
[----:B------:R-:W1:Y:S01]  /*0020*/  LDCU UR6, c[0x0][0x380] ;  /* 0x00007000ff0677ac */ /* 0x000e620008000800 */
[----:B------:R-:W2:Y:S01]  /*0030*/  LDCU.64 UR4, c[0x0][0x358] ;  /* 0x00006b00ff0477ac */ /* 0x000ea20008000a00 */
[----:B0-----:R-:W-:-:S04]  /*0040*/  SHF.L.U32 R11, R11, 0xa, RZ ;  /* 0x0000000a0b0b7819 */ /* 0x001fc800000006ff */
[----:B-1----:R-:W-:-:S04]  /*0050*/  IADD3 R9, PT, PT, -R11, UR6, RZ ;  /* 0x000000060b097c10 */ /* 0x002fc8000fffe1ff */
[----:B------:R-:W-:-:S13]  /*0060*/  ISETP.GT.U32.AND P0, PT, R9, 0x3ff, PT ;  /* 0x000003ff0900780c */ /* 0x000fda0003f04070 */
[----:B--2---:R-:W-:Y:S05]  /*0070*/  @P0 BRA `(.L_x_554) ;  /* 0x0000000c00280947 */ /* 0x004fea0003800000 */
[----:B------:R-:W0:Y:S01]  /*0080*/  S2R R16, SR_TID.X ;  /* 0x0000000000107919 */ /* 0x000e220000002100 */
[----:B------:R-:W-:Y:S01]  /*0090*/  IMAD.MOV.U32 R8, RZ, RZ, RZ ;  /* 0x000000ffff087224 */ /* 0x000fe200078e00ff */
[----:B0-----:R-:W-:Y:S01]  /*00a0*/  ISETP.GE.U32.AND P0, PT, R16, R9, PT ;  /* 0x000000091000720c */ /* 0x001fe20003f06070 */
[----:B------:R-:W-:-:S12]  /*00b0*/  IMAD.MOV.U32 R0, RZ, RZ, R16 ;  /* 0x000000ffff007224 */ /* 0x000fd800078e0010 */
[----:B------:R-:W-:-:S04]  /*00c0*/  @!P0 IADD3 R16, PT, PT, R0, 0x80, RZ ;  /* 0x0000008000108810 */ /* 0x000fc80007ffe0ff */
[----:B------:R-:W-:-:S13]  /*00d0*/  ISETP.GE.U32.AND P6, PT, R16, R9, PT ;  /* 0x000000091000720c */ /* 0x000fda0003fc6070 */
[----:B------:R-:W-:Y:S01]  /*00e0*/  @!P6 IMAD.IADD R7, R11, 0x1, R16 ;  /* 0x000000010b07e824 */ /* 0x000fe200078e0210 */
[----:B------:R-:W-:Y:S01]  /*00f0*/  @!P6 IADD3 R16, PT, PT, R16, 0x80, RZ ;  /* 0x000000801010e810 */ /* 0x000fe20007ffe0ff */
[----:B------:R-:W0:Y:S03]  /*0100*/  @!P6 LDC.64 R22, c[0x0][0x3a0] ;  /* 0x0000e800ff16eb82 */ /* 0x000e260000000a00 */
[----:B------:R-:W-:-:S13]  /*0110*/  ISETP.GE.U32.AND P5, PT, R16, R9, PT ;  /* 0x000000091000720c */ /* 0x000fda0003fa6070 */
[----:B------:R-:W-:Y:S01]  /*0120*/  @!P5 IMAD.IADD R21, R11, 0x1, R16 ;  /* 0x000000010b15d824 */ /* 0x000fe200078e0210 */
[----:B------:R-:W-:Y:S01]  /*0130*/  @!P5 IADD3 R16, PT, PT, R16, 0x80, RZ ;  /* 0x000000801010d810 */ /* 0x000fe20007ffe0ff */
[----:B------:R-:W1:Y:S03]  /*0140*/  @!P5 LDC.64 R4, c[0x0][0x3a0] ;  /* 0x0000e800ff04db82 */ /* 0x000e660000000a00 */
[----:B------:R-:W-:Y:S01]  /*0150*/  ISETP.GE.U32.AND P4, PT, R16, R9, PT ;  /* 0x000000091000720c */ /* 0x000fe20003f86070 */
[----:B0-----:R-:W-:-:S05]  /*0160*/  @!P6 IMAD.WIDE.U32 R22, R7, 0x4, R22 ;  /* 0x000000040716e825 */ /* 0x001fca00078e0016 */
[----:B------:R0:W5:Y:S07]  /*0170*/  @!P6 LDG.E R8, desc[UR4][R22.64] ;  /* 0x000000041608e981 */ /* 0x00016e000c1e1900 */
[----:B------:R-:W-:Y:S01]  /*0180*/  @!P4 IMAD.IADD R25, R11, 0x1, R16 ;  /* 0x000000010b19c824 */ /* 0x000fe200078e0210 */
[----:B------:R-:W-:Y:S01]  /*0190*/  @!P4 IADD3 R16, PT, PT, R16, 0x80, RZ ;  /* 0x000000801010c810 */ /* 0x000fe20007ffe0ff */
[----:B------:R-:W2:Y:S03]  /*01a0*/  @!P4 LDC.64 R2, c[0x0][0x3a0] ;  /* 0x0000e800ff02cb82 */ /* 0x000ea60000000a00 */
[----:B------:R-:W-:-:S13]  /*01b0*/  ISETP.GE.U32.AND P3, PT, R16, R9, PT ;  /* 0x000000091000720c */ /* 0x000fda0003f66070 */
[----:B------:R-:W-:Y:S01]  /*01c0*/  @!P3 IMAD.IADD R15, R11, 0x1, R16 ;  /* 0x000000010b0fb824 */ /* 0x000fe200078e0210 */
[----:B------:R-:W-:Y:S01]  /*01d0*/  @!P3 IADD3 R16, PT, PT, R16, 0x80, RZ ;  /* 0x000000801010b810 */ /* 0x000fe20007ffe0ff */
[----:B------:R-:W0:Y:S03]  /*01e0*/  @!P3 LDC.64 R12, c[0x0][0x3a0] ;  /* 0x0000e800ff0cbb82 */ /* 0x000e260000000a00 */
[----:B------:R-:W-:-:S13]  /*01f0*/  ISETP.GE.U32.AND P2, PT, R16, R9, PT ;  /* 0x000000091000720c */ /* 0x000fda0003f46070 */
[----:B------:R-:W-:Y:S01]  /*0200*/  @!P2 IMAD.IADD R17, R11, 0x1, R16 ;  /* 0x000000010b11a824 */ /* 0x000fe200078e0210 */
[----:B------:R-:W-:Y:S01]  /*0210*/  @!P2 IADD3 R16, PT, PT, R16, 0x80, RZ ;  /* 0x000000801010a810 */ /* 0x000fe20007ffe0ff */
[----:B--2---:R-:W-:Y:S01]  /*0220*/  @!P4 IMAD.WIDE.U32 R24, R25, 0x4, R2 ;  /* 0x000000041918c825 */ /* 0x004fe200078e0002 */
[----:B------:R-:W2:Y:S02]  /*0230*/  @!P2 LDC.64 R6, c[0x0][0x3a0] ;  /* 0x0000e800ff06ab82 */ /* 0x000ea40000000a00 */
[----:B------:R-:W-:-:S13]  /*0240*/  ISETP.GE.U32.AND P1, PT, R16, R9, PT ;  /* 0x000000091000720c */ /* 0x000fda0003f26070 */
[----:B------:R-:W3:Y:S01]  /*0250*/  @!P1 LDC.64 R2, c[0x0][0x3a0] ;  /* 0x0000e800ff029b82 */ /* 0x000ee20000000a00 */
[----:B------:R-:W-:Y:S01]  /*0260*/  @!P1 IADD3 R19, PT, PT, R11, R16, RZ ;  /* 0x000000100b139210 */ /* 0x000fe20007ffe0ff */
[----:B------:R-:W-:-:S05]  /*0270*/  @!P1 VIADD R16, R16, 0x80 ;  /* 0x0000008010109836 */ /* 0x000fca0000000000 */
[----:B------:R-:W-:Y:S01]  /*0280*/  ISETP.GE.U32.AND P6, PT, R16, R9, PT ;  /* 0x000000091000720c */ /* 0x000fe20003fc6070 */
[----:B0-----:R-:W-:-:S04]  /*0290*/  @!P3 IMAD.WIDE.U32 R22, R15, 0x4, R12 ;  /* 0x000000040f16b825 */ /* 0x001fc800078e000c */
[----:B--2---:R-:W-:-:S08]  /*02a0*/  @!P2 IMAD.WIDE.U32 R6, R17, 0x4, R6 ;  /* 0x000000041106a825 */ /* 0x004fd000078e0006 */
[----:B------:R-:W-:Y:S02]  /*02b0*/  @!P6 IMAD.IADD R13, R11, 0x1, R16 ;  /* 0x000000010b0de824 */ /* 0x000fe400078e0210 */
[----:B---3--:R-:W-:Y:S02]  /*02c0*/  @!P1 IMAD.WIDE.U32 R16, R19, 0x4, R2 ;  /* 0x0000000413109825 */ /* 0x008fe400078e0002 */
[----:B------:R-:W0:Y:S02]  /*02d0*/  @!P0 LDC.64 R18, c[0x0][0x3a0] ;  /* 0x0000e800ff128b82 */ /* 0x000e240000000a00 */
[----:B-1----:R-:W-:Y:S01]  /*02e0*/  @!P5 IMAD.WIDE.U32 R20, R21, 0x4, R4 ;  /* 0x000000041514d825 */ /* 0x002fe200078e0004 */
[----:B------:R-:W-:-:S03]  /*02f0*/  MOV R15, RZ ;  /* 0x000000ff000f7202 */ /* 0x000fc60000000f00 */
[----:B------:R-:W-:Y:S02]  /*0300*/  @!P0 IMAD.IADD R3, R11, 0x1, R0 ;  /* 0x000000010b038824 */ /* 0x000fe400078e0200 */
[----:B------:R-:W1:Y:S01]  /*0310*/  @!P6 LDC.64 R4, c[0x0][0x3a0] ;  /* 0x0000e800ff04eb82 */ /* 0x000e620000000a00 */
[----:B------:R-:W-:Y:S01]  /*0320*/  HFMA2 R10, -RZ, RZ, 0, 0 ;  /* 0x00000000ff0a7431 */ /* 0x000fe200000001ff */
[----:B------:R-:W-:Y:S01]  /*0330*/  MOV R12, RZ ;  /* 0x000000ff000c7202 */ /* 0x000fe20000000f00 */
[----:B------:R-:W-:Y:S01]  /*0340*/  IMAD.MOV.U32 R14, RZ, RZ, RZ ;  /* 0x000000ffff0e7224 */ /* 0x000fe200078e00ff */
[----:B------:R-:W-:Y:S04]  /*0350*/  BSSY.RECONVERGENT B0, `(.L_x_555) ;  /* 0x000001f000007945 */ /* 0x000fe80003800200 */
[----:B------:R-:W5:Y:S04]  /*0360*/  @!P3 LDG.E R12, desc[UR4][R22.64] ;  /* 0x00000004160cb981 */ /* 0x000f68000c1e1900 */
[----:B------:R1:W5:Y:S01]  /*0370*/  @!P5 LDG.E R10, desc[UR4][R20.64] ;  /* 0x00000004140ad981 */ /* 0x000362000c1e1900 */
[----:B0-----:R-:W-:-:S03]  /*0380*/  @!P0 IMAD.WIDE.U32 R18, R3, 0x4, R18 ;  /* 0x0000000403128825 */ /* 0x001fc600078e0012 */
[----:B------:R-:W5:Y:S04]  /*0390*/  @!P4 LDG.E R14, desc[UR4][R24.64] ;  /* 0x00000004180ec981 */ /* 0x000f68000c1e1900 */
[----:B------:R-:W5:Y:S01]  /*03a0*/  @!P0 LDG.E R15, desc[UR4][R18.64] ;  /* 0x00000004120f8981 */ /* 0x000f62000c1e1900 */
[----:B------:R-:W-:Y:S01]  /*03b0*/  ISETP.GE.U32.AND P0, PT, R0, R9, PT ;  /* 0x000000090000720c */ /* 0x000fe20003f06070 */
[----:B-1----:R-:W-:-:S04]  /*03c0*/  @!P6 IMAD.WIDE.U32 R20, R13, 0x4, R4 ;  /* 0x000000040d14e825 */ /* 0x002fc800078e0004 */
[----:B------:R-:W-:Y:S01]  /*03d0*/  HFMA2 R13, -RZ, RZ, 0, 0 ;  /* 0x00000000ff0d7431 */ /* 0x000fe200000001ff */
[----:B------:R-:W-:Y:S01]  /*03e0*/  CS2R R4, SRZ ;  /* 0x0000000000047805 */ /* 0x000fe2000001ff00 */
[----:B------:R-:W-:-:S05]  /*03f0*/  VIADD R22, R0, 0x100 ;  /* 0x0000010000167836 */ /* 0x000fca0000000000 */
[----:B------:R0:W5:Y:S01]  /*0400*/  @!P2 LDG.E R5, desc[UR4][R6.64] ;  /* 0x000000040605a981 */ /* 0x000162000c1e1900 */
[----:B------:R-:W1:Y:S03]  /*0410*/  @!P0 LDC.64 R2, c[0x0][0x398] ;  /* 0x0000e600ff028b82 */ /* 0x000e660000000a00 */
[----:B------:R2:W5:Y:S04]  /*0420*/  @!P1 LDG.E R13, desc[UR4][R16.64] ;  /* 0x00000004100d9981 */ /* 0x000568000c1e1900 */
[----:B------:R3:W5:Y:S01]  /*0430*/  @!P6 LDG.E R4, desc[UR4][R20.64] ;  /* 0x000000041404e981 */ /* 0x000762000c1e1900 */
[C---:B0-----:R-:W-:Y:S01]  /*0440*/  IADD3 R6, PT, PT, R0.reuse, 0x180, RZ ;  /* 0x0000018000067810 */ /* 0x041fe20007ffe0ff */
[----:B--2---:R-:W-:-:S03]  /*0450*/  VIADD R16, R0, 0x200 ;  /* 0x0000020000107836 */ /* 0x004fc60000000000 */
[-C--:B------:R-:W-:Y:S02]  /*0460*/  ISETP.GE.U32.AND P2, PT, R6, R9.reuse, PT ;  /* 0x000000090600720c */ /* 0x080fe40003f46070 */
[----:B---3--:R-:W-:Y:S02]  /*0470*/  IADD3 R20, PT, PT, R0, 0x280, RZ ;  /* 0x0000028000147810 */ /* 0x008fe40007ffe0ff */
[-C--:B------:R-:W-:Y:S01]  /*0480*/  ISETP.GE.U32.AND P3, PT, R16, R9.reuse, PT ;  /* 0x000000091000720c */ /* 0x080fe20003f66070 */
[----:B------:R-:W-:Y:S01]  /*0490*/  VIADD R16, R0, 0x80 ;  /* 0x0000008000107836 */ /* 0x000fe20000000000 */
[-C--:B------:R-:W-:Y:S02]  /*04a0*/  ISETP.GE.U32.AND P1, PT, R22, R9.reuse, PT ;  /* 0x000000091600720c */ /* 0x080fe40003f26070 */
[----:B------:R-:W-:Y:S02]  /*04b0*/  ISETP.GE.U32.AND P4, PT, R20, R9, PT ;  /* 0x000000091400720c */ /* 0x000fe40003f86070 */
[----:B------:R-:W-:Y:S01]  /*04c0*/  IADD3 R6, PT, PT, R0, 0x300, RZ ;  /* 0x0000030000067810 */ /* 0x000fe20007ffe0ff */
[----:B------:R-:W-:Y:S10]  /*04d0*/  @P0 BRA `(.L_x_556) ;  /* 0x0000000000180947 */ /* 0x000ff40003800000 */
[----:B------:R-:W0:Y:S01]  /*04e0*/  LDCU UR6, c[0x0][0x388] ;  /* 0x00007100ff0677ac */ /* 0x000e220008000800 */
[----:B------:R-:W-:Y:S01]  /*04f0*/  IMAD.MOV.U32 R17, RZ, RZ, 0x3f800000 ;  /* 0x3f800000ff117424 */ /* 0x000fe200078e00ff */
[----:B0----5:R-:W-:-:S13]  /*0500*/  FSETP.GT.FTZ.AND P5, PT, R15, UR6, PT ;  /* 0x000000060f007c0b */ /* 0x021fda000bfb4000 */
[----:B------:R-:W-:-:S06]  /*0510*/  @P5 FADD.FTZ R15, R15, 1.0000000116860974231e-07 ;  /* 0x33d6bf950f0f5421 */ /* 0x000fcc0000010000 */
[----:B------:R-:W0:Y:S02]  /*0520*/  @P5 MUFU.RCP R15, R15 ;  /* 0x0000000f000f5308 */ /* 0x000e240000001000 */
[----:B0-----:R-:W-:-:S07]  /*0530*/  @P5 FMUL.FTZ R17, R15, UR6 ;  /* 0x000000060f115c20 */ /* 0x001fce0008410000 */
.L_x_556:
[----:B------:R-:W-:Y:S05]  /*0540*/  BSYNC.RECONVERGENT B0 ;  /* 0x0000000000007941 */ /* 0x000fea0003800200 */
.L_x_555:
[-C--:B------:R-:W-:Y:S01]  /*0550*/  ISETP.GE.U32.AND P6, PT, R16, R9.reuse, PT ;  /* 0x000000091000720c */ /* 0x080fe20003fc6070 */
[----:B------:R-:W-:Y:S01]  /*0560*/  BSSY.RECONVERGENT B0, `(.L_x_557) ;  /* 0x000000a000007945 */ /* 0x000fe20003800200 */
[----:B------:R-:W-:Y:S02]  /*0570*/  ISETP.GE.U32.AND P5, PT, R6, R9, PT ;  /* 0x000000090600720c */ /* 0x000fe40003fa6070 */
[----:B------:R-:W-:-:S09]  /*0580*/  IADD3 R6, PT, PT, R0, 0x380, RZ ;  /* 0x0000038000067810 */ /* 0x000fd20007ffe0ff */
[----:B------:R-:W-:Y:S05]  /*0590*/  @P6 BRA `(.L_x_558) ;  /* 0x0000000000186947 */ /* 0x000fea0003800000 */
[----:B------:R-:W0:Y:S01]  /*05a0*/  LDCU UR6, c[0x0][0x388] ;  /* 0x00007100ff0677ac */ /* 0x000e220008000800 */
[----:B-----5:R-:W-:Y:S01]  /*05b0*/  IMAD.MOV.U32 R15, RZ, RZ, 0x3f800000 ;  /* 0x3f800000ff0f7424 */ /* 0x020fe200078e00ff */
[----:B0-----:R-:W-:-:S13]  /*05c0*/  FSETP.GT.FTZ.AND P6, PT, R8, UR6, PT ;  /* 0x0000000608007c0b */ /* 0x001fda000bfd4000 */
[----:B------:R-:W-:-:S06]  /*05d0*/  @P6 FADD.FTZ R8, R8, 1.0000000116860974231e-07 ;  /* 0x33d6bf9508086421 */ /* 0x000fcc0000010000 */
[----:B------:R-:W0:Y:S02]  /*05e0*/  @P6 MUFU.RCP R8, R8 ;  /* 0x0000000800086308 */ /* 0x000e240000001000 */
[----:B0-----:R-:W-:-:S07]  /*05f0*/  @P6 FMUL.FTZ R15, R8, UR6 ;  /* 0x00000006080f6c20 */ /* 0x001fce0008410000 */
.L_x_558:
[----:B------:R-:W-:Y:S05]  /*0600*/  BSYNC.RECONVERGENT B0 ;  /* 0x0000000000007941 */ /* 0x000fea0003800200 */
.L_x_557:
[----:B------:R-:W-:Y:S01]  /*0610*/  @!P0 IADD3 R7, PT, PT, R11, R0, RZ ;  /* 0x000000000b078210 */ /* 0x000fe20007ffe0ff */
[----:B------:R-:W-:Y:S01]  /*0620*/  BSSY.RECONVERGENT B0, `(.L_x_559) ;  /* 0x000000a000007945 */ /* 0x000fe20003800200 */
[----:B------:R-:W-:-:S03]  /*0630*/  ISETP.GE.U32.AND P6, PT, R6, R9, PT ;  /* 0x000000090600720c */ /* 0x000fc60003fc6070 */
[----:B-1----:R-:W-:Y:S01]  /*0640*/  @!P0 IMAD.WIDE.U32 R2, R7, 0x4, R2 ;  /* 0x0000000407028825 */ /* 0x002fe200078e0002 */
[----:B------:R-:W-:Y:S09]  /*0650*/  @P1 BRA `(.L_x_560) ;  /* 0x0000000000181947 */ /* 0x000ff20003800000 */
[----:B------:R-:W0:Y:S02]  /*0660*/  LDCU UR6, c[0x0][0x388] ;  /* 0x00007100ff0677ac */ /* 0x000e240008000800 */
[----:B0----5:R-:W-:-:S13]  /*0670*/  FSETP.GT.FTZ.AND P1, PT, R10, UR6, PT ;  /* 0x000000060a007c0b */ /* 0x021fda000bf34000 */
[----:B------:R-:W-:Y:S01]  /*0680*/  @P1 FADD.FTZ R6, R10, 1.0000000116860974231e-07 ;  /* 0x33d6bf950a061421 */ /* 0x000fe20000010000 */
[----:B------:R-:W-:-:S05]  /*0690*/  HFMA2 R10, -RZ, RZ, 1.875, 0 ;  /* 0x3f800000ff0a7431 */ /* 0x000fca00000001ff */
[----:B------:R-:W0:Y:S02]  /*06a0*/  @P1 MUFU.RCP R6, R6 ;  /* 0x0000000600061308 */ /* 0x000e240000001000 */
[----:B0-----:R-:W-:-:S07]  /*06b0*/  @P1 FMUL.FTZ R10, R6, UR6 ;  /* 0x00000006060a1c20 */ /* 0x001fce0008410000 */
.L_x_560:
[----:B------:R-:W-:Y:S05]  /*06c0*/  BSYNC.RECONVERGENT B0 ;  /* 0x0000000000007941 */ /* 0x000fea0003800200 */
.L_x_559:
        /* <DEDUP_REMOVED lines=8> */
.L_x_562:
[----:B------:R-:W-:Y:S05]  /*0750*/  BSYNC.RECONVERGENT B0 ;  /* 0x0000000000007941 */ /* 0x000fea0003800200 */
.L_x_561:
        /* <DEDUP_REMOVED lines=8> */
.L_x_564:
[----:B------:R-:W-:Y:S05]  /*07e0*/  BSYNC.RECONVERGENT B0 ;  /* 0x0000000000007941 */ /* 0x000fea0003800200 */
.L_x_563:
[----:B------:R-:W-:Y:S04]  /*07f0*/  BSSY.RECONVERGENT B0, `(.L_x_565) ;  /* 0x0000008000007945 */ /* 0x000fe80003800200 */
[----:B------:R-:W-:Y:S05]  /*0800*/  @P4 BRA `(.L_x_566) ;  /* 0x0000000000184947 */ /* 0x000fea0003800000 */
[----:B------:R-:W0:Y:S02]  /*0810*/  LDCU UR6, c[0x0][0x388] ;  /* 0x00007100ff0677ac */ /* 0x000e240008000800 */
[----:B0----5:R-:W-:-:S13]  /*0820*/  FSETP.GT.FTZ.AND P1, PT, R5, UR6, PT ;  /* 0x0000000605007c0b */ /* 0x021fda000bf34000 */
[----:B------:R-:W-:Y:S01]  /*0830*/  @P1 FADD.FTZ R8, R5, 1.0000000116860974231e-07 ;  /* 0x33d6bf9505081421 */ /* 0x000fe20000010000 */
[----:B------:R-:W-:-:S05]  /*0840*/  HFMA2 R5, -RZ, RZ, 1.875, 0 ;  /* 0x3f800000ff057431 */ /* 0x000fca00000001ff */
[----:B------:R-:W0:Y:S02]  /*0850*/  @P1 MUFU.RCP R8, R8 ;  /* 0x0000000800081308 */ /* 0x000e240000001000 */
[----:B0-----:R-:W-:-:S07]  /*0860*/  @P1 FMUL.FTZ R5, R8, UR6 ;  /* 0x0000000608051c20 */ /* 0x001fce0008410000 */
.L_x_566:
[----:B------:R-:W-:Y:S05]  /*0870*/  BSYNC.RECONVERGENT B0 ;  /* 0x0000000000007941 */ /* 0x000fea0003800200 */
.L_x_565:
        /* <DEDUP_REMOVED lines=8> */
.L_x_568:
[----:B------:R-:W-:Y:S05]  /*0900*/  BSYNC.RECONVERGENT B0 ;  /* 0x0000000000007941 */ /* 0x000fea0003800200 */
.L_x_567:
[----:B------:R-:W-:Y:S04]  /*0910*/  BSSY.RECONVERGENT B0, `(.L_x_569) ;  /* 0x0000008000007945 */ /* 0x000fe80003800200 */
[----:B------:R-:W-:Y:S05]  /*0920*/  @P6 BRA `(.L_x_570) ;  /* 0x0000000000186947 */ /* 0x000fea0003800000 */
[----:B------:R-:W0:Y:S02]  /*0930*/  LDCU UR6, c[0x0][0x388] ;  /* 0x00007100ff0677ac */ /* 0x000e240008000800 */
[----:B0----5:R-:W-:-:S13]  /*0940*/  FSETP.GT.FTZ.AND P1, PT, R4, UR6, PT ;  /* 0x0000000604007c0b */ /* 0x021fda000bf34000 */
[----:B------:R-:W-:Y:S01]  /*0950*/  @P1 FADD.FTZ R12, R4, 1.0000000116860974231e-07 ;  /* 0x33d6bf95040c1421 */ /* 0x000fe20000010000 */
[----:B------:R-:W-:-:S05]  /*0960*/  MOV R4, 0x3f800000 ;  /* 0x3f80000000047802 */ /* 0x000fca0000000f00 */
[----:B------:R-:W0:Y:S02]  /*0970*/  @P1 MUFU.RCP R12, R12 ;  /* 0x0000000c000c1308 */ /* 0x000e240000001000 */
[----:B0-----:R-:W-:-:S07]  /*0980*/  @P1 FMUL.FTZ R4, R12, UR6 ;  /* 0x000000060c041c20 */ /* 0x001fce0008410000 */
.L_x_570:
[----:B------:R-:W-:Y:S05]  /*0990*/  BSYNC.RECONVERGENT B0 ;  /* 0x0000000000007941 */ /* 0x000fea0003800200 */
.L_x_569:
[----:B------:R-:W-:Y:S01]  /*09a0*/  @!P0 MOV R0, R16 ;  /* 0x0000001000008202 */ /* 0x000fe20000000f00 */
[----:B------:R0:W-:Y:S01]  /*09b0*/  @!P0 STG.E desc[UR4][R2.64], R17 ;  /* 0x0000001102008986 */ /* 0x0001e2000c101904 */
[----:B------:R-:W-:Y:S04]  /*09c0*/  BSSY.RECONVERGENT B0, `(.L_x_571) ;  /* 0x000002d000007945 */ /* 0x000fe80003800200 */
[----:B------:R-:W-:Y:S01]  /*09d0*/  BSSY.RELIABLE B1, `(.L_x_572) ;  /* 0x0000025000017945 */ /* 0x000fe20003800100 */
[----:B------:R-:W-:-:S13]  /*09e0*/  ISETP.GE.U32.AND P0, PT, R0, R9, PT ;  /* 0x000000090000720c */ /* 0x000fda0003f06070 */
[----:B0-----:R-:W-:Y:S05]  /*09f0*/  @P0 BRA `(.L_x_573) ;  /* 0x0000000000300947 */ /* 0x001fea0003800000 */
[----:B------:R-:W0:Y:S01]  /*0a00*/  LDC.64 R2, c[0x0][0x398] ;  /* 0x0000e600ff027b82 */ /* 0x000e220000000a00 */
[----:B-----5:R-:W-:Y:S01]  /*0a10*/  IMAD.IADD R13, R11, 0x1, R0 ;  /* 0x000000010b0d7824 */ /* 0x020fe200078e0200 */
[----:B------:R-:W-:-:S04]  /*0a20*/  IADD3 R0, PT, PT, R0, 0x80, RZ ;  /* 0x0000008000007810 */ /* 0x000fc80007ffe0ff */
[----:B------:R-:W-:Y:S01]  /*0a30*/  ISETP.GE.U32.AND P0, PT, R0, R9, PT ;  /* 0x000000090000720c */ /* 0x000fe20003f06070 */
[----:B0-----:R-:W-:-:S05]  /*0a40*/  IMAD.WIDE.U32 R2, R13, 0x4, R2 ;  /* 0x000000040d027825 */ /* 0x001fca00078e0002 */
[----:B------:R0:W-:Y:S07]  /*0a50*/  STG.E desc[UR4][R2.64], R15 ;  /* 0x0000000f02007986 */ /* 0x0001ee000c101904 */
[----:B------:R-:W-:Y:S05]  /*0a60*/  @P0 BRA `(.L_x_574) ;  /* 0x0000000000300947 */ /* 0x000fea0003800000 */
[----:B0-----:R-:W0:Y:S01]  /*0a70*/  LDC.64 R2, c[0x0][0x398] ;  /* 0x0000e600ff027b82 */ /* 0x001e220000000a00 */
[----:B------:R-:W-:Y:S01]  /*0a80*/  IADD3 R13, PT, PT, R11, R0, RZ ;  /* 0x000000000b0d7210 */ /* 0x000fe20007ffe0ff */
[----:B------:R-:W-:-:S04]  /*0a90*/  VIADD R0, R0, 0x80 ;  /* 0x0000008000007836 */ /* 0x000fc80000000000 */
[----:B0-----:R-:W-:-:S05]  /*0aa0*/  IMAD.WIDE.U32 R2, R13, 0x4, R2 ;  /* 0x000000040d027825 */ /* 0x001fca00078e0002 */
[----:B------:R0:W-:Y:S02]  /*0ab0*/  STG.E desc[UR4][R2.64], R10 ;  /* 0x0000000a02007986 */ /* 0x0001e4000c101904 */
.L_x_573:
[----:B------:R-:W-:-:S13]  /*0ac0*/  ISETP.GE.U32.AND P0, PT, R0, R9, PT ;  /* 0x000000090000720c */ /* 0x000fda0003f06070 */
[----:B------:R-:W-:Y:S05]  /*0ad0*/  @P0 BRA `(.L_x_575) ;  /* 0x0000000000300947 */ /* 0x000fea0003800000 */
[----:B0-----:R-:W0:Y:S01]  /*0ae0*/  LDC.64 R2, c[0x0][0x398] ;  /* 0x0000e600ff027b82 */ /* 0x001e220000000a00 */
[----:B-----5:R-:W-:Y:S02]  /*0af0*/  IADD3 R13, PT, PT, R11, R0, RZ ;  /* 0x000000000b0d7210 */ /* 0x020fe40007ffe0ff */
[----:B------:R-:W-:-:S03]  /*0b00*/  IADD3 R0, PT, PT, R0, 0x80, RZ ;  /* 0x0000008000007810 */ /* 0x000fc60007ffe0ff */
[----:B0-----:R-:W-:-:S05]  /*0b10*/  IMAD.WIDE.U32 R2, R13, 0x4, R2 ;  /* 0x000000040d027825 */ /* 0x001fca00078e0002 */
[----:B------:R1:W-:Y:S02]  /*0b20*/  STG.E desc[UR4][R2.64], R6 ;  /* 0x0000000602007986 */ /* 0x0003e4000c101904 */
.L_x_574:
[----:B------:R-:W-:-:S13]  /*0b30*/  ISETP.GE.U32.AND P0, PT, R0, R9, PT ;  /* 0x000000090000720c */ /* 0x000fda0003f06070 */
[----:B------:R-:W-:Y:S05]  /*0b40*/  @P0 BRA `(.L_x_576) ;  /* 0x0000000000340947 */ /* 0x000fea0003800000 */
[----:B01----:R-:W0:Y:S01]  /*0b50*/  LDC.64 R2, c[0x0][0x398] ;  /* 0x0000e600ff027b82 */ /* 0x003e220000000a00 */
[----:B------:R-:W-:Y:S01]  /*0b60*/  IMAD.IADD R13, R11, 0x1, R0 ;  /* 0x000000010b0d7824 */ /* 0x000fe200078e0200 */
[----:B------:R-:W-:-:S03]  /*0b70*/  IADD3 R0, PT, PT, R0, 0x80, RZ ;  /* 0x0000008000007810 */ /* 0x000fc60007ffe0ff */
[----:B0-----:R-:W-:-:S05]  /*0b80*/  IMAD.WIDE.U32 R2, R13, 0x4, R2 ;  /* 0x000000040d027825 */ /* 0x001fca00078e0002 */
[----:B------:R1:W-:Y:S02]  /*0b90*/  STG.E desc[UR4][R2.64], R7 ;  /* 0x0000000702007986 */ /* 0x0003e4000c101904 */
.L_x_575:
[----:B------:R-:W-:-:S13]  /*0ba0*/  ISETP.GE.U32.AND P0, PT, R0, R9, PT ;  /* 0x000000090000720c */ /* 0x000fda0003f06070 */
[----:B------:R-:W-:Y:S05]  /*0bb0*/  @P0 BREAK.RELIABLE B1 ;  /* 0x0000000000010942 */ /* 0x000fea0003800100 */
[----:B------:R-:W-:Y:S05]  /*0bc0*/  @P0 BRA `(.L_x_577) ;  /* 0x0000000000300947 */ /* 0x000fea0003800000 */
[----:B01----:R-:W0:Y:S01]  /*0bd0*/  LDC.64 R2, c[0x0][0x398] ;  /* 0x0000e600ff027b82 */ /* 0x003e220000000a00 */
[----:B------:R-:W-:Y:S01]  /*0be0*/  IADD3 R7, PT, PT, R11, R0, RZ ;  /* 0x000000000b077210 */ /* 0x000fe20007ffe0ff */
[----:B------:R-:W-:-:S04]  /*0bf0*/  VIADD R0, R0, 0x80 ;  /* 0x0000008000007836 */ /* 0x000fc80000000000 */
[----:B0-----:R-:W-:-:S05]  /*0c00*/  IMAD.WIDE.U32 R2, R7, 0x4, R2 ;  /* 0x0000000407027825 */ /* 0x001fca00078e0002 */
[----:B-----5:R2:W-:Y:S02]  /*0c10*/  STG.E desc[UR4][R2.64], R5 ;  /* 0x0000000502007986 */ /* 0x0205e4000c101904 */
.L_x_576:
[----:B------:R-:W-:Y:S05]  /*0c20*/  BSYNC.RELIABLE B1 ;  /* 0x0000000000017941 */ /* 0x000fea0003800100 */
.L_x_572:
[----:B------:R-:W-:-:S13]  /*0c30*/  ISETP.GE.U32.AND P0, PT, R0, R9, PT ;  /* 0x000000090000720c */ /* 0x000fda0003f06070 */
[----:B012---:R-:W0:Y:S01]  /*0c40*/  @!P0 LDC.64 R2, c[0x0][0x398] ;  /* 0x0000e600ff028b82 */ /* 0x007e220000000a00 */
[----:B------:R-:W-:Y:S02]  /*0c50*/  @!P0 IADD3 R5, PT, PT, R11, R0, RZ ;  /* 0x000000000b058210 */ /* 0x000fe40007ffe0ff */
[----:B------:R-:W-:-:S03]  /*0c60*/  @!P0 IADD3 R0, PT, PT, R0, 0x80, RZ ;  /* 0x0000008000008810 */ /* 0x000fc60007ffe0ff */
[----:B0-----:R-:W-:-:S05]  /*0c70*/  @!P0 IMAD.WIDE.U32 R2, R5, 0x4, R2 ;  /* 0x0000000405028825 */ /* 0x001fca00078e0002 */
[----:B------:R2:W-:Y:S02]  /*0c80*/  @!P0 STG.E desc[UR4][R2.64], R8 ;  /* 0x0000000802008986 */ /* 0x0005e4000c101904 */
.L_x_577:
[----:B------:R-:W-:Y:S05]  /*0c90*/  BSYNC.RECONVERGENT B0 ;  /* 0x0000000000007941 */ /* 0x000fea0003800200 */
.L_x_571:
[----:B------:R-:W-:Y:S05]  /*0ca0*/  WARPSYNC.ALL ;  /* 0x0000000000007948 */ /* 0x000fea0003800000 */
[----:B------:R-:W-:-:S13]  /*0cb0*/  ISETP.GE.U32.AND P0, PT, R0, R9, PT ;  /* 0x000000090000720c */ /* 0x000fda0003f06070 */
[----:B------:R-:W-:Y:S05]  /*0cc0*/  @P0 EXIT ;  /* 0x000000000000094d */ /* 0x000fea0003800000 */
[----:B012---:R-:W0:Y:S01]  /*0cd0*/  LDC.64 R2, c[0x0][0x398] ;  /* 0x0000e600ff027b82 */ /* 0x007e220000000a00 */
[----:B------:R-:W-:-:S04]  /*0ce0*/  IMAD.IADD R11, R11, 0x1, R0 ;  /* 0x000000010b0b7824 */ /* 0x000fc800078e0200 */
[----:B0-----:R-:W-:-:S05]  /*0cf0*/  IMAD.WIDE.U32 R2, R11, 0x4, R2 ;  /* 0x000000040b027825 */ /* 0x001fca00078e0002 */
[----:B-----5:R-:W-:Y:S01]  /*0d00*/  STG.E desc[UR4][R2.64], R4 ;  /* 0x0000000402007986 */ /* 0x020fe2000c101904 */
[----:B------:R-:W-:Y:S05]  /*0d10*/  EXIT ;  /* 0x000000000000794d */ /* 0x000fea0003800000 */
.L_x_554:
[----:B------:R-:W0:Y:S01]  /*0d20*/  S2R R0, SR_TID.X ;  /* 0x0000000000007919 */ /* 0x000e220000002100 */
[----:B------:R-:W1:Y:S01]  /*0d30*/  LDC.64 R2, c[0x0][0x3a0] ;  /* 0x0000e800ff027b82 */ /* 0x000e620000000a00 */
[----:B------:R-:W2:Y:S01]  /*0d40*/  LDCU UR6, c[0x0][0x388] ;  /* 0x00007100ff0677ac */ /* 0x000ea20008000800 */
[----:B-1----:R-:W-:-:S04]  /*0d50*/  IMAD.WIDE.U32 R2, R11, 0x4, R2 ;  /* 0x000000040b027825 */ /* 0x002fc800078e0002 */
[----:B0-----:R-:W-:-:S05]  /*0d60*/  IMAD.WIDE.U32 R6, R0, 0x8, R2 ;  /* 0x0000000800067825 */ /* 0x001fca00078e0002 */
[----:B------:R-:W2:Y:S04]  /*0d70*/  LDG.E.64 R8, desc[UR4][R6.64] ;  /* 0x0000000406087981 */ /* 0x000ea8000c1e1b00 */
[----:B------:R-:W3:Y:S04]  /*0d80*/  LDG.E.64 R14, desc[UR4][R6.64+0x400] ;  /* 0x00040004060e7981 */ /* 0x000ee8000c1e1b00 */
[----:B------:R-:W4:Y:S04]  /*0d90*/  LDG.E.64 R4, desc[UR4][R6.64+0xc00] ;  /* 0x000c000406047981 */ /* 0x000f28000c1e1b00 */
[----:B------:R0:W5:Y:S02]  /*0da0*/  LDG.E.64 R2, desc[UR4][R6.64+0x800] ;  /* 0x0008000406027981 */ /* 0x000164000c1e1b00 */
[----:B0-----:R-:W-:Y:S01]  /*0db0*/  HFMA2 R6, -RZ, RZ, 1.875, 0 ;  /* 0x3f800000ff067431 */ /* 0x001fe200000001ff */
[----:B------:R-:W-:-:S02]  /*0dc0*/  MOV R7, 0x3f800000 ;  /* 0x3f80000000077802 */ /* 0x000fc40000000f00 */
[----:B--2---:R-:W-:-:S13]  /*0dd0*/  FSETP.GT.FTZ.AND P6, PT, R8, UR6, PT ;  /* 0x0000000608007c0b */ /* 0x004fda000bfd4000 */
[----:B------:R-:W-:-:S04]  /*0de0*/  @P6 FADD.FTZ R13, R8, 1.0000000116860974231e-07 ;  /* 0x33d6bf95080d6421 */ /* 0x000fc80000010000 */
[----:B------:R-:W0:Y:S01]  /*0df0*/  @P6 MUFU.RCP R16, R13 ;  /* 0x0000000d00106308 */ /* 0x000e220000001000 */
[----:B------:R-:W-:Y:S02]  /*0e00*/  FSETP.GT.FTZ.AND P5, PT, R9, UR6, PT ;  /* 0x0000000609007c0b */ /* 0x000fe4000bfb4000 */
[----:B---3--:R-:W-:Y:S02]  /*0e10*/  FSETP.GT.FTZ.AND P4, PT, R14, UR6, PT ;  /* 0x000000060e007c0b */ /* 0x008fe4000bf94000 */
[----:B------:R-:W-:Y:S02]  /*0e20*/  FSETP.GT.FTZ.AND P3, PT, R15, UR6, PT ;  /* 0x000000060f007c0b */ /* 0x000fe4000bf74000 */
[----:B----4-:R-:W-:Y:S02]  /*0e30*/  FSETP.GT.FTZ.AND P0, PT, R4, UR6, PT ;  /* 0x0000000604007c0b */ /* 0x010fe4000bf14000 */
[----:B-----5:R-:W-:Y:S02]  /*0e40*/  FSETP.GT.FTZ.AND P2, PT, R2, UR6, PT ;  /* 0x0000000602007c0b */ /* 0x020fe4000bf54000 */
[----:B------:R-:W-:Y:S01]  /*0e50*/  FSETP.GT.FTZ.AND P1, PT, R3, UR6, PT ;  /* 0x0000000603007c0b */ /* 0x000fe2000bf34000 */
[----:B0-----:R-:W-:Y:S01]  /*0e60*/  @P6 FMUL.FTZ R6, R16, UR6 ;  /* 0x0000000610066c20 */ /* 0x001fe20008410000 */
[----:B------:R-:W-:Y:S01]  /*0e70*/  FSETP.GT.FTZ.AND P6, PT, R5, UR6, PT ;  /* 0x0000000605007c0b */ /* 0x000fe2000bfd4000 */
[----:B------:R-:W-:-:S02]  /*0e80*/  @P5 FADD.FTZ R12, R9, 1.0000000116860974231e-07 ;  /* 0x33d6bf95090c5421 */ /* 0x000fc40000010000 */
[----:B------:R-:W0:Y:S01]  /*0e90*/  LDC.64 R8, c[0x0][0x398] ;  /* 0x0000e600ff087b82 */ /* 0x000e220000000a00 */
[----:B------:R-:W-:Y:S01]  /*0ea0*/  @P4 FADD.FTZ R14, R14, 1.0000000116860974231e-07 ;  /* 0x33d6bf950e0e4421 */ /* 0x000fe20000010000 */
[----:B------:R-:W-:Y:S02]  /*0eb0*/  @P3 FADD.FTZ R10, R15, 1.0000000116860974231e-07 ;  /* 0x33d6bf950f0a3421 */ /* 0x000fe40000010000 */
[----:B------:R-:W1:Y:S02]  /*0ec0*/  @P5 MUFU.RCP R12, R12 ;  /* 0x0000000c000c5308 */ /* 0x000e640000001000 */
[----:B------:R-:W-:Y:S02]  /*0ed0*/  @P2 FADD.FTZ R13, R2, 1.0000000116860974231e-07 ;  /* 0x33d6bf95020d2421 */ /* 0x000fe40000010000 */
[----:B------:R-:W-:Y:S02]  /*0ee0*/  @P1 FADD.FTZ R3, R3, 1.0000000116860974231e-07 ;  /* 0x33d6bf9503031421 */ /* 0x000fe40000010000 */
[----:B------:R-:W-:-:S02]  /*0ef0*/  @P6 FADD.FTZ R15, R5, 1.0000000116860974231e-07 ;  /* 0x33d6bf95050f6421 */ /* 0x000fc40000010000 */
[----:B------:R2:W3:Y:S02]  /*0f00*/  @P4 MUFU.RCP R17, R14 ;  /* 0x0000000e00114308 */ /* 0x0004e40000001000 */
[----:B--2---:R-:W-:-:S06]  /*0f10*/  @P0 FADD.FTZ R14, R4, 1.0000000116860974231e-07 ;  /* 0x33d6bf95040e0421 */ /* 0x004fcc0000010000 */
[----:B------:R-:W2:Y:S08]  /*0f20*/  @P3 MUFU.RCP R10, R10 ;  /* 0x0000000a000a3308 */ /* 0x000eb00000001000 */
[----:B------:R-:W4:Y:S08]  /*0f30*/  @P2 MUFU.RCP R16, R13 ;  /* 0x0000000d00102308 */ /* 0x000f300000001000 */
[----:B------:R5:W4:Y:S08]  /*0f40*/  @P1 MUFU.RCP R18, R3 ;  /* 0x0000000300121308 */ /* 0x000b300000001000 */
[----:B------:R-:W4:Y:S08]  /*0f50*/  @P0 MUFU.RCP R14, R14 ;  /* 0x0000000e000e0308 */ /* 0x000f300000001000 */
[----:B------:R-:W4:Y:S01]  /*0f60*/  @P6 MUFU.RCP R15, R15 ;  /* 0x0000000f000f6308 */ /* 0x000f220000001000 */
[----:B-1----:R-:W-:Y:S01]  /*0f70*/  @P5 FMUL.FTZ R7, R12, UR6 ;  /* 0x000000060c075c20 */ /* 0x002fe20008410000 */
[----:B0-----:R-:W-:-:S04]  /*0f80*/  IMAD.WIDE.U32 R8, R11, 0x4, R8 ;  /* 0x000000040b087825 */ /* 0x001fc800078e0008 */
[----:B-----5:R-:W-:Y:S02]  /*0f90*/  HFMA2 R3, -RZ, RZ, 1.875, 0 ;  /* 0x3f800000ff037431 */ /* 0x020fe400000001ff */
[----:B------:R-:W-:Y:S02]  /*0fa0*/  HFMA2 R12, -RZ, RZ, 1.875, 0 ;  /* 0x3f800000ff0c7431 */ /* 0x000fe400000001ff */
[----:B------:R-:W-:Y:S01]  /*0fb0*/  IMAD.MOV.U32 R2, RZ, RZ, 0x3f800000 ;  /* 0x3f800000ff027424 */ /* 0x000fe200078e00ff */
[----:B------:R-:W-:Y:S01]  /*0fc0*/  MOV R4, 0x3f800000 ;  /* 0x3f80000000047802 */ /* 0x000fe20000000f00 */
[----:B------:R-:W-:Y:S01]  /*0fd0*/  IMAD.MOV.U32 R5, RZ, RZ, 0x3f800000 ;  /* 0x3f800000ff057424 */ /* 0x000fe200078e00ff */
[----:B------:R-:W-:Y:S01]  /*0fe0*/  MOV R13, 0x3f800000 ;  /* 0x3f800000000d7802 */ /* 0x000fe20000000f00 */
[----:B------:R-:W-:-:S04]  /*0ff0*/  IMAD.WIDE.U32 R8, R0, 0x8, R8 ;  /* 0x0000000800087825 */ /* 0x000fc800078e0008 */
[----:B---3--:R-:W-:Y:S01]  /*1000*/  @P4 FMUL.FTZ R2, R17, UR6 ;  /* 0x0000000611024c20 */ /* 0x008fe20008410000 */
[----:B--2---:R-:W-:Y:S01]  /*1010*/  @P3 FMUL.FTZ R3, R10, UR6 ;  /* 0x000000060a033c20 */ /* 0x004fe20008410000 */
[----:B----4-:R-:W-:Y:S01]  /*1020*/  @P2 FMUL.FTZ R4, R16, UR6 ;  /* 0x0000000610042c20 */ /* 0x010fe20008410000 */
[----:B------:R-:W-:Y:S01]  /*1030*/  @P1 FMUL.FTZ R5, R18, UR6 ;  /* 0x0000000612051c20 */ /* 0x000fe20008410000 */
[----:B------:R-:W-:Y:S01]  /*1040*/  @P0 FMUL.FTZ R12, R14, UR6 ;  /* 0x000000060e0c0c20 */ /* 0x000fe20008410000 */
[----:B------:R-:W-:Y:S01]  /*1050*/  @P6 FMUL.FTZ R13, R15, UR6 ;  /* 0x000000060f0d6c20 */ /* 0x000fe20008410000 */
[----:B------:R-:W-:Y:S04]  /*1060*/  STG.E.64 desc[UR4][R8.64], R6 ;  /* 0x0000000608007986 */ /* 0x000fe8000c101b04 */
[----:B------:R-:W-:Y:S04]  /*1070*/  STG.E.64 desc[UR4][R8.64+0x400], R2 ;  /* 0x0004000208007986 */ /* 0x000fe8000c101b04 */
[----:B------:R-:W-:Y:S04]  /*1080*/  STG.E.64 desc[UR4][R8.64+0x800], R4 ;  /* 0x0008000408007986 */ /* 0x000fe8000c101b04 */
[----:B------:R-:W-:Y:S01]  /*1090*/  STG.E.64 desc[UR4][R8.64+0xc00], R12 ;  /* 0x000c000c08007986 */ /* 0x000fe2000c101b04 */
[----:B------:R-:W-:Y:S05]  /*10a0*/  EXIT ;  /* 0x000000000000794d */ /* 0x000fea0003800000 */
.L_x_578:
        /* <DEDUP_REMOVED lines=13> */
.L_x_1496:


//--------------------- .text._ZN2at6native29vectorized_elementwise_kernelILi4EZZZNS0_53_GLOBAL__N__52d73765_15_RenormKernel_cu_b2145a98_319224renorm_scale_factor_implERNS_18TensorIteratorBaseEdENKUlvE_clEvENKUlvE0_clEvEUlfE_St5arrayIPcLm2EEEEviT0_T1_ --------------------------
	.section	.text._ZN2at6native29vectorized_elementwise_kernelILi4EZZZNS0_53_GLOBAL__N__52d73765_15_RenormKernel_cu_b2145a98_319224renorm_scale_factor_implERNS_18TensorIteratorBaseEdENKUlvE_clEvENKUlvE0_clEvEUlfE_St5arrayIPcLm2EEEEviT0_T1_,"ax",@progbits
	.align	128
        .global         _ZN2at6native29vectorized_elementwise_kernelILi4EZZZNS0_53_GLOBAL__N__52d73765_15_RenormKernel_cu_b2145a98_319224renorm_scale_factor_implERNS_18TensorIteratorBaseEdENKUlvE_clEvENKUlvE0_clEvEUlfE_St5arrayIPcLm2EEEEviT0_T1_
        .type           _ZN2at6native29vectorized_elementwise_kernelILi4EZZZNS0_53_GLOBAL__N__52d73765_15_RenormKernel_cu_b2145a98_319224renorm_scale_factor_implERNS_18TensorIteratorBaseEdENKUlvE_clEvENKUlvE0_clEvEUlfE_St5arrayIPcLm2EEEEviT0_T1_,@function
        .size           _ZN2at6native29vectorized_elementwise_kernelILi4EZZZNS0_53_GLOBAL__N__52d73765_15_RenormKernel_cu_b2145a98_319224renorm_scale_factor_implERNS_18TensorIteratorBaseEdENKUlvE_clEvENKUlvE0_clEvEUlfE_St5arrayIPcLm2EEEEviT0_T1_,(.L_x_1497 - _ZN2at6native29vectorized_elementwise_kernelILi4EZZZNS0_53_GLOBAL__N__52d73765_15_RenormKernel_cu_b2145a98_319224renorm_scale_factor_implERNS_18TensorIteratorBaseEdENKUlvE_clEvENKUlvE0_clEvEUlfE_St5arrayIPcLm2EEEEviT0_T1_)
        .other          _ZN2at6native29vectorized_elementwise_kernelILi4EZZZNS0_53_GLOBAL__N__52d73765_15_RenormKernel_cu_b2145a98_319224renorm_scale_factor_implERNS_18TensorIteratorBaseEdENKUlvE_clEvENKUlvE0_clEvEUlfE_St5arrayIPcLm2EEEEviT0_T1_,@"STO_CUDA_ENTRY STV_DEFAULT"
_ZN2at6native29vectorized_elementwise_kernelILi4EZZZNS0_53_GLOBAL__N__52d73765_15_RenormKernel_cu_b2145a98_319224renorm_scale_factor_implERNS_18TensorIteratorBaseEdENKUlvE_clEvENKUlvE0_clEvEUlfE_St5arrayIPcLm2EEEEviT0_T1_:
.text._ZN2at6native29vectorized_elementwise_kernelILi4EZZZNS0_53_GLOBAL__N__52d73765_15_RenormKernel_cu_b2145a98_319224renorm_scale_factor_implERNS_18TensorIteratorBaseEdENKUlvE_clEvENKUlvE0_clEvEUlfE_St5arrayIPcLm2EEEEviT0_T1_:
        /* <DEDUP_REMOVED lines=9> */
[----:B------:R-:W-:Y:S02]  /*0090*/  CS2R R12, SRZ ;  /* 0x00000000000c7805 */ /* 0x000fe4000001ff00 */
        /* <DEDUP_REMOVED lines=22> */
[----:B------:R-:W3:Y:S01]  /*0200*/  @!P2 LDC.64 R6, c[0x0][0x3a0] ;  /* 0x0000e800ff06ab82 */ /* 0x000ee20000000a00 */
[----:B------:R-:W-:Y:S01]  /*0210*/  @!P2 IMAD.IADD R19, R0, 0x1, R15 ;  /* 0x000000010013a824 */ /* 0x000fe200078e020f */
[----:B------:R-:W-:-:S04]  /*0220*/  @!P2 IADD3 R15, PT, PT, R15, 0x80, RZ ;  /* 0x000000800f0fa810 */ /* 0x000fc80007ffe0ff */
[----:B------:R-:W-:Y:S01]  /*0230*/  ISETP.GE.U32.AND P1, PT, R15, R8, PT ;  /* 0x000000080f00720c */ /* 0x000fe20003f26070 */
[----:B--2---:R-:W-:-:S12]  /*0240*/  @!P4 IMAD.WIDE.U32 R26, R27, 0x4, R2 ;  /* 0x000000041b1ac825 */ /* 0x004fd800078e0002 */
[----:B------:R-:W2:Y:S01]  /*0250*/  @!P1 LDC.64 R2, c[0x0][0x3a0] ;  /* 0x0000e800ff029b82 */ /* 0x000ea20000000a00 */
[----:B------:R-:W-:Y:S01]  /*0260*/  @!P1 IMAD.IADD R21, R0, 0x1, R15 ;  /* 0x0000000100159824 */ /* 0x000fe200078e020f */
[----:B------:R-:W-:Y:S01]  /*0270*/  @!P1 IADD3 R15, PT, PT, R15, 0x80, RZ ;  /* 0x000000800f0f9810 */ /* 0x000fe20007ffe0ff */
[----:B---3--:R-:W-:-:S05]  /*0280*/  @!P2 IMAD.WIDE.U32 R6, R19, 0x4, R6 ;  /* 0x000000041306a825 */ /* 0x008fca00078e0006 */
[----:B------:R-:W3:Y:S01]  /*0290*/  @!P0 LDC.64 R18, c[0x0][0x3a0] ;  /* 0x0000e800ff128b82 */ /* 0x000ee20000000a00 */
[----:B------:R-:W-:Y:S01]  /*02a0*/  ISETP.GE.U32.AND P6, PT, R15, R8, PT ;  /* 0x000000080f00720c */ /* 0x000fe20003fc6070 */
[----:B-1----:R-:W-:-:S04]  /*02b0*/  @!P5 IMAD.WIDE.U32 R22, R23, 0x4, R4 ;  /* 0x000000041716d825 */ /* 0x002fc800078e0004 */
[----:B0-----:R-:W-:Y:S01]  /*02c0*/  @!P3 IMAD.WIDE.U32 R24, R17, 0x4, R10 ;  /* 0x000000041118b825 */ /* 0x001fe200078e000a */
[----:B------:R0:W5:Y:S07]  /*02d0*/  @!P5 LDG.E R13, desc[UR4][R22.64] ;  /* 0x00000004160dd981 */ /* 0x00016e000c1e1900 */
[----:B------:R-:W1:Y:S01]  /*02e0*/  @!P6 LDC.64 R4, c[0x0][0x3a0] ;  /* 0x0000e800ff04eb82 */ /* 0x000e620000000a00 */
[----:B--2---:R-:W-:-:S04]  /*02f0*/  @!P1 IMAD.WIDE.U32 R16, R21, 0x4, R2 ;  /* 0x0000000415109825 */ /* 0x004fc800078e0002 */
[----:B0-----:R-:W-:Y:S02]  /*0300*/  HFMA2 R22, -RZ, RZ, 0, 0 ;  /* 0x00000000ff167431 */ /* 0x001fe400000001ff */
[----:B------:R-:W-:-:S04]  /*0310*/  @!P0 IMAD.IADD R3, R0, 0x1, R9 ;  /* 0x0000000100038824 */ /* 0x000fc800078e0209 */
[----:B---3--:R-:W-:-:S05]  /*0320*/  @!P0 IMAD.WIDE.U32 R18, R3, 0x4, R18 ;  /* 0x0000000403128825 */ /* 0x008fca00078e0012 */
[----:B------:R-:W5:Y:S01]  /*0330*/  @!P0 LDG.E R22, desc[UR4][R18.64] ;  /* 0x0000000412168981 */ /* 0x000f62000c1e1900 */
[----:B------:R-:W-:Y:S01]  /*0340*/  ISETP.GE.U32.AND P0, PT, R9, R8, PT ;  /* 0x000000080900720c */ /* 0x000fe20003f06070 */
[----:B------:R-:W-:Y:S02]  /*0350*/  @!P6 IMAD.IADD R11, R0, 0x1, R15 ;  /* 0x00000001000be824 */ /* 0x000fe400078e020f */
[----:B------:R-:W-:-:S10]  /*0360*/  HFMA2 R10, -RZ, RZ, 0, 0 ;  /* 0x00000000ff0a7431 */ /* 0x000fd400000001ff */
[----:B------:R-:W0:Y:S01]  /*0370*/  @!P0 LDC.64 R2, c[0x0][0x398] ;  /* 0x0000e600ff028b82 */ /* 0x000e220000000a00 */
[----:B-1----:R-:W-:Y:S01]  /*0380*/  @!P6 IMAD.WIDE.U32 R20, R11, 0x4, R4 ;  /* 0x000000040b14e825 */ /* 0x002fe200078e0004 */
[----:B------:R-:W-:Y:S02]  /*0390*/  CS2R R4, SRZ ;  /* 0x0000000000047805 */ /* 0x000fe4000001ff00 */
[----:B------:R-:W-:Y:S01]  /*03a0*/  MOV R11, RZ ;  /* 0x000000ff000b7202 */ /* 0x000fe20000000f00 */
[----:B------:R-:W-:Y:S01]  /*03b0*/  IMAD.MOV.U32 R14, RZ, RZ, RZ ;  /* 0x000000ffff0e7224 */ /* 0x000fe200078e00ff */
[----:B------:R-:W-:Y:S01]  /*03c0*/  BSSY.RECONVERGENT B0, `(.L_x_580) ;  /* 0x0000017000007945 */ /* 0x000fe20003800200 */
[C---:B------:R-:W-:Y:S01]  /*03d0*/  VIADD R15, R9.reuse, 0x100 ;  /* 0x00000100090f7836 */ /* 0x040fe20000000000 */
[----:B------:R1:W5:Y:S04]  /*03e0*/  @!P2 LDG.E R5, desc[UR4][R6.64] ;  /* 0x000000040605a981 */ /* 0x000368000c1e1900 */
[----:B------:R2:W5:Y:S04]  /*03f0*/  @!P1 LDG.E R11, desc[UR4][R16.64] ;  /* 0x00000004100b9981 */ /* 0x000568000c1e1900 */
[----:B------:R3:W5:Y:S01]  /*0400*/  @!P6 LDG.E R4, desc[UR4][R20.64] ;  /* 0x000000041404e981 */ /* 0x000762000c1e1900 */
[----:B-1----:R-:W-:-:S03]  /*0410*/  IADD3 R7, PT, PT, R9, 0x180, RZ ;  /* 0x0000018009077810 */ /* 0x002fc60007ffe0ff */
[----:B------:R1:W5:Y:S01]  /*0420*/  @!P4 LDG.E R14, desc[UR4][R26.64] ;  /* 0x000000041a0ec981 */ /* 0x000362000c1e1900 */
[----:B--2---:R-:W-:Y:S01]  /*0430*/  VIADD R17, R9, 0x200 ;  /* 0x0000020009117836 */ /* 0x004fe20000000000 */
[-C--:B------:R-:W-:Y:S02]  /*0440*/  ISETP.GE.U32.AND P1, PT, R15, R8.reuse, PT ;  /* 0x000000080f00720c */ /* 0x080fe40003f26070 */
[----:B------:R1:W5:Y:S01]  /*0450*/  @!P3 LDG.E R10, desc[UR4][R24.64] ;  /* 0x00000004180ab981 */ /* 0x000362000c1e1900 */
[C---:B---3--:R-:W-:Y:S01]  /*0460*/  IADD3 R21, PT, PT, R9.reuse, 0x280, RZ ;  /* 0x0000028009157810 */ /* 0x048fe20007ffe0ff */
[----:B------:R-:W-:Y:S01]  /*0470*/  VIADD R15, R9, 0x80 ;  /* 0x00000080090f7836 */ /* 0x000fe20000000000 */
[-C--:B------:R-:W-:Y:S02]  /*0480*/  ISETP.GE.U32.AND P2, PT, R7, R8.reuse, PT ;  /* 0x000000080700720c */ /* 0x080fe40003f46070 */
[-C--:B------:R-:W-:Y:S02]  /*0490*/  ISETP.GE.U32.AND P3, PT, R17, R8.reuse, PT ;  /* 0x000000081100720c */ /* 0x080fe40003f66070 */
[----:B------:R-:W-:-:S02]  /*04a0*/  ISETP.GE.U32.AND P4, PT, R21, R8, PT ;  /* 0x000000081500720c */ /* 0x000fc40003f86070 */
[----:B------:R-:W-:Y:S01]  /*04b0*/  IADD3 R7, PT, PT, R9, 0x300, RZ ;  /* 0x0000030009077810 */ /* 0x000fe20007ffe0ff */
[----:B-1----:R-:W-:Y:S10]  /*04c0*/  @P0 BRA `(.L_x_581) ;  /* 0x0000000000180947 */ /* 0x002ff40003800000 */
[----:B------:R-:W1:Y:S01]  /*04d0*/  LDCU UR6, c[0x0][0x388] ;  /* 0x00007100ff0677ac */ /* 0x000e620008000800 */
[----:B------:R-:W-:Y:S01]  /*04e0*/  IMAD.MOV.U32 R17, RZ, RZ, 0x3f800000 ;  /* 0x3f800000ff117424 */ /* 0x000fe200078e00ff */
[----:B-1---5:R-:W-:-:S13]  /*04f0*/  FSETP.GT.FTZ.AND P5, PT, R22, UR6, PT ;  /* 0x0000000616007c0b */ /* 0x022fda000bfb4000 */
[----:B------:R-:W-:-:S06]  /*0500*/  @P5 FADD.FTZ R22, R22, 1.0000000116860974231e-07 ;  /* 0x33d6bf9516165421 */ /* 0x000fcc0000010000 */
[----:B------:R-:W1:Y:S02]  /*0510*/  @P5 MUFU.RCP R22, R22 ;  /* 0x0000001600165308 */ /* 0x000e640000001000 */
[----:B-1----:R-:W-:-:S07]  /*0520*/  @P5 FMUL.FTZ R17, R22, UR6 ;  /* 0x0000000616115c20 */ /* 0x002fce0008410000 */
.L_x_581:
[----:B------:R-:W-:Y:S05]  /*0530*/  BSYNC.RECONVERGENT B0 ;  /* 0x0000000000007941 */ /* 0x000fea0003800200 */
.L_x_580:
[-C--:B------:R-:W-:Y:S01]  /*0540*/  ISETP.GE.U32.AND P6, PT, R15, R8.reuse, PT ;  /* 0x000000080f00720c */ /* 0x080fe20003fc6070 */
[----:B------:R-:W-:Y:S01]  /*0550*/  BSSY.RECONVERGENT B0, `(.L_x_582) ;  /* 0x000000a000007945 */ /* 0x000fe20003800200 */
[----:B------:R-:W-:Y:S02]  /*0560*/  ISETP.GE.U32.AND P5, PT, R7, R8, PT ;  /* 0x000000080700720c */ /* 0x000fe40003fa6070 */
[----:B------:R-:W-:-:S09]  /*0570*/  IADD3 R7, PT, PT, R9, 0x380, RZ ;  /* 0x0000038009077810 */ /* 0x000fd20007ffe0ff */
[----:B------:R-:W-:Y:S05]  /*0580*/  @P6 BRA `(.L_x_583) ;  /* 0x0000000000186947 */ /* 0x000fea0003800000 */
[----:B------:R-:W1:Y:S02]  /*0590*/  LDCU UR6, c[0x0][0x388] ;  /* 0x00007100ff0677ac */ /* 0x000e640008000800 */
[----:B-1---5:R-:W-:-:S13]  /*05a0*/  FSETP.GT.FTZ.AND P6, PT, R12, UR6, PT ;  /* 0x000000060c007c0b */ /* 0x022fda000bfd4000 */
[----:B------:R-:W-:Y:S01]  /*05b0*/  @P6 FADD.FTZ R6, R12, 1.0000000116860974231e-07 ;  /* 0x33d6bf950c066421 */ /* 0x000fe20000010000 */
[----:B------:R-:W-:-:S05]  /*05c0*/  IMAD.MOV.U32 R12, RZ, RZ, 0x3f800000 ;  /* 0x3f800000ff0c7424 */ /* 0x000fca00078e00ff */
[----:B------:R-:W1:Y:S02]  /*05d0*/  @P6 MUFU.RCP R6, R6 ;  /* 0x0000000600066308 */ /* 0x000e640000001000 */
[----:B-1----:R-:W-:-:S07]  /*05e0*/  @P6 FMUL.FTZ R12, R6, UR6 ;  /* 0x00000006060c6c20 */ /* 0x002fce0008410000 */
.L_x_583:
[----:B------:R-:W-:Y:S05]  /*05f0*/  BSYNC.RECONVERGENT B0 ;  /* 0x0000000000007941 */ /* 0x000fea0003800200 */
.L_x_582:
[----:B------:R-:W-:Y:S01]  /*0600*/  ISETP.GE.U32.AND P6, PT, R7, R8, PT ;  /* 0x000000080700720c */ /* 0x000fe20003fc6070 */
[----:B------:R-:W-:Y:S01]  /*0610*/  BSSY.RECONVERGENT B0, `(.L_x_584) ;  /* 0x000000a000007945 */ /* 0x000fe20003800200 */
[----:B------:R-:W-:-:S05]  /*0620*/  @!P0 IADD3 R7, PT, PT, R0, R9, RZ ;  /* 0x0000000900078210 */ /* 0x000fca0007ffe0ff */
[----:B0-----:R-:W-:Y:S01]  /*0630*/  @!P0 IMAD.WIDE.U32 R2, R7, 0x4, R2 ;  /* 0x0000000407028825 */ /* 0x001fe200078e0002 */
[----:B------:R-:W-:Y:S06]  /*0640*/  @P1 BRA `(.L_x_585) ;  /* 0x0000000000181947 */ /* 0x000fec0003800000 */
[----:B------:R-:W0:Y:S02]  /*0650*/  LDCU UR6, c[0x0][0x388] ;  /* 0x00007100ff0677ac */ /* 0x000e240008000800 */
[----:B0----5:R-:W-:-:S13]  /*0660*/  FSETP.GT.FTZ.AND P1, PT, R13, UR6, PT ;  /* 0x000000060d007c0b */ /* 0x021fda000bf34000 */
[----:B------:R-:W-:Y:S01]  /*0670*/  @P1 FADD.FTZ R6, R13, 1.0000000116860974231e-07 ;  /* 0x33d6bf950d061421 */ /* 0x000fe20000010000 */
[----:B------:R-:W-:-:S05]  /*0680*/  IMAD.MOV.U32 R13, RZ, RZ, 0x3f800000 ;  /* 0x3f800000ff0d7424 */ /* 0x000fca00078e00ff */
[----:B------:R-:W0:Y:S02]  /*0690*/  @P1 MUFU.RCP R6, R6 ;  /* 0x0000000600061308 */ /* 0x000e240000001000 */
[----:B0-----:R-:W-:-:S07]  /*06a0*/  @P1 FMUL.FTZ R13, R6, UR6 ;  /* 0x00000006060d1c20 */ /* 0x001fce0008410000 */
.L_x_585:
[----:B------:R-:W-:Y:S05]  /*06b0*/  BSYNC.RECONVERGENT B0 ;  /* 0x0000000000007941 */ /* 0x000fea0003800200 */
.L_x_584:
        /* <DEDUP_REMOVED lines=8> */
.L_x_587:
[----:B------:R-:W-:Y:S05]  /*0740*/  BSYNC.RECONVERGENT B0 ;  /* 0x0000000000007941 */ /* 0x000fea0003800200 */
.L_x_586:
        /* <DEDUP_REMOVED lines=8> */
.L_x_589:
[----:B------:R-:W-:Y:S05]  /*07d0*/  BSYNC.RECONVERGENT B0 ;  /* 0x0000000000007941 */ /* 0x000fea0003800200 */
.L_x_588:
        /* <DEDUP_REMOVED lines=8> */
.L_x_591:
[----:B------:R-:W-:Y:S05]  /*0860*/  BSYNC.RECONVERGENT B0 ;  /* 0x0000000000007941 */ /* 0x000fea0003800200 */
.L_x_590:
        /* <DEDUP_REMOVED lines=8> */
.L_x_593:
[----:B------:R-:W-:Y:S05]  /*08f0*/  BSYNC.RECONVERGENT B0 ;  /* 0x0000000000007941 */ /* 0x000fea0003800200 */
.L_x_592:
        /* <DEDUP_REMOVED lines=8> */
.L_x_595:
[----:B------:R-:W-:Y:S05]  /*0980*/  BSYNC.RECONVERGENT B0 ;  /* 0x0000000000007941 */ /* 0x000fea0003800200 */
.L_x_594:
        /* <DEDUP_REMOVED lines=18> */
.L_x_598:
[----:B------:R-:W-:-:S13]  /*0ab0*/  ISETP.GE.U32.AND P0, PT, R9, R8, PT ;  /* 0x000000080900720c */ /* 0x000fda0003f06070 */
[----:B------:R-:W-:Y:S05]  /*0ac0*/  @P0 BRA `(.L_x_600) ;  /* 0x0000000000300947 */ /* 0x000fea0003800000 */
[----:B0-----:R-:W0:Y:S01]  /*0ad0*/  LDC.64 R2, c[0x0][0x398] ;  /* 0x0000e600ff027b82 */ /* 0x001e220000000a00 */
[----:B-----5:R-:W-:Y:S02]  /*0ae0*/  IADD3 R11, PT, PT, R0, R9, RZ ;  /* 0x00000009000b7210 */ /* 0x020fe40007ffe0ff */
[----:B------:R-:W-:-:S03]  /*0af0*/  IADD3 R9, PT, PT, R9, 0x80, RZ ;  /* 0x0000008009097810 */ /* 0x000fc60007ffe0ff */
[----:B0-----:R-:W-:-:S05]  /*0b00*/  IMAD.WIDE.U32 R2, R11, 0x4, R2 ;  /* 0x000000040b027825 */ /* 0x001fca00078e0002 */
[----:B------:R1:W-:Y:S02]  /*0b10*/  STG.E desc[UR4][R2.64], R6 ;  /* 0x0000000602007986 */ /* 0x0003e4000c101904 */
.L_x_599:
[----:B------:R-:W-:-:S13]  /*0b20*/  ISETP.GE.U32.AND P0, PT, R9, R8, PT ;  /* 0x000000080900720c */ /* 0x000fda0003f06070 */
[----:B------:R-:W-:Y:S05]  /*0b30*/  @P0 BRA `(.L_x_601) ;  /* 0x0000000000340947 */ /* 0x000fea0003800000 */
[----:B01----:R-:W0:Y:S01]  /*0b40*/  LDC.64 R2, c[0x0][0x398] ;  /* 0x0000e600ff027b82 */ /* 0x003e220000000a00 */
[----:B------:R-:W-:Y:S01]  /*0b50*/  IMAD.IADD R11, R0, 0x1, R9 ;  /* 0x00000001000b7824 */ /* 0x000fe200078e0209 */
[----:B------:R-:W-:-:S03]  /*0b60*/  IADD3 R9, PT, PT, R9, 0x80, RZ ;  /* 0x0000008009097810 */ /* 0x000fc60007ffe0ff */
[----:B0-----:R-:W-:-:S05]  /*0b70*/  IMAD.WIDE.U32 R2, R11, 0x4, R2 ;  /* 0x000000040b027825 */ /* 0x001fca00078e0002 */
[----:B------:R1:W-:Y:S02]  /*0b80*/  STG.E desc[UR4][R2.64], R7 ;  /* 0x0000000702007986 */ /* 0x0003e4000c101904 */
.L_x_600:
        /* <DEDUP_REMOVED lines=8> */
.L_x_601:
[----:B------:R-:W-:Y:S05]  /*0c10*/  BSYNC.RELIABLE B1 ;  /* 0x0000000000017941 */ /* 0x000fea0003800100 */
.L_x_597:
[----:B------:R-:W-:-:S13]  /*0c20*/  ISETP.GE.U32.AND P0, PT, R9, R8, PT ;  /* 0x000000080900720c */ /* 0x000fda0003f06070 */
[----:B012---:R-:W0:Y:S01]  /*0c30*/  @!P0 LDC.64 R2, c[0x0][0x398] ;  /* 0x0000e600ff028b82 */ /* 0x007e220000000a00 */
[----:B------:R-:W-:Y:S02]  /*0c40*/  @!P0 IADD3 R5, PT, PT, R0, R9, RZ ;  /* 0x0000000900058210 */ /* 0x000fe40007ffe0ff */
[----:B------:R-:W-:-:S03]  /*0c50*/  @!P0 IADD3 R9, PT, PT, R9, 0x80, RZ ;  /* 0x0000008009098810 */ /* 0x000fc60007ffe0ff */
[----:B0-----:R-:W-:-:S05]  /*0c60*/  @!P0 IMAD.WIDE.U32 R2, R5, 0x4, R2 ;  /* 0x0000000405028825 */ /* 0x001fca00078e0002 */
[----:B------:R2:W-:Y:S02]  /*0c70*/  @!P0 STG.E desc[UR4][R2.64], R10 ;  /* 0x0000000a02008986 */ /* 0x0005e4000c101904 */
.L_x_602:
[----:B------:R-:W-:Y:S05]  /*0c80*/  BSYNC.RECONVERGENT B0 ;  /* 0x0000000000007941 */ /* 0x000fea0003800200 */
.L_x_596:
        /* <DEDUP_REMOVED lines=8> */
.L_x_579:
[----:B------:R-:W0:Y:S01]  /*0d10*/  S2R R2, SR_TID.X ;  /* 0x0000000000027919 */ /* 0x000e220000002100 */
[----:B------:R-:W1:Y:S01]  /*0d20*/  LDC.64 R4, c[0x0][0x3a0] ;  /* 0x0000e800ff047b82 */ /* 0x000e620000000a00 */
[----:B------:R-:W2:Y:S01]  /*0d30*/  LDCU UR6, c[0x0][0x388] ;  /* 0x00007100ff0677ac */ /* 0x000ea20008000800 */
[----:B-1----:R-:W-:-:S04]  /*0d40*/  IMAD.WIDE.U32 R4, R0, 0x4, R4 ;  /* 0x0000000400047825 */ /* 0x002fc800078e0004 */
[----:B0-----:R-:W-:-:S05]  /*0d50*/  IMAD.WIDE.U32 R14, R2, 0x10, R4 ;  /* 0x00000010020e7825 */ /* 0x001fca00078e0004 */
[----:B------:R-:W2:Y:S04]  /*0d60*/  LDG.E.128 R8, desc[UR4][R14.64] ;  /* 0x000000040e087981 */ /* 0x000ea8000c1e1d00 */
[----:B------:R-:W3:Y:S01]  /*0d70*/  LDG.E.128 R4, desc[UR4][R14.64+0x800] ;  /* 0x000800040e047981 */ /* 0x000ee2000c1e1d00 */
[----:B--2---:R-:W-:Y:S02]  /*0d80*/  FSETP.GT.FTZ.AND P6, PT, R8, UR6, PT ;  /* 0x0000000608007c0b */ /* 0x004fe4000bfd4000 */
[----:B------:R-:W-:Y:S02]  /*0d90*/  FSETP.GT.FTZ.AND P5, PT, R9, UR6, PT ;  /* 0x0000000609007c0b */ /* 0x000fe4000bfb4000 */
[----:B------:R-:W-:Y:S02]  /*0da0*/  FSETP.GT.FTZ.AND P4, PT, R10, UR6, PT ;  /* 0x000000060a007c0b */ /* 0x000fe4000bf94000 */
[----:B------:R-:W-:-:S02]  /*0db0*/  FSETP.GT.FTZ.AND P3, PT, R11, UR6, PT ;  /* 0x000000060b007c0b */ /* 0x000fc4000bf74000 */
[----:B---3--:R-:W-:Y:S02]  /*0dc0*/  FSETP.GT.FTZ.AND P2, PT, R4, UR6, PT ;  /* 0x0000000604007c0b */ /* 0x008fe4000bf54000 */
[----:B------:R-:W-:Y:S02]  /*0dd0*/  FSETP.GT.FTZ.AND P1, PT, R5, UR6, PT ;  /* 0x0000000605007c0b */ /* 0x000fe4000bf34000 */
[----:B------:R-:W-:Y:S01]  /*0de0*/  FSETP.GT.FTZ.AND P0, PT, R6, UR6, PT ;  /* 0x0000000606007c0b */ /* 0x000fe2000bf14000 */
[----:B------:R-:W-:Y:S02]  /*0df0*/  @P6 FADD.FTZ R8, R8, 1.0000000116860974231e-07 ;  /* 0x33d6bf9508086421 */ /* 0x000fe40000010000 */
[----:B------:R-:W-:Y:S02]  /*0e00*/  @P5 FADD.FTZ R12, R9, 1.0000000116860974231e-07 ;  /* 0x33d6bf95090c5421 */ /* 0x000fe40000010000 */
[----:B------:R0:W1:Y:S01]  /*0e10*/  @P6 MUFU.RCP R16, R8 ;  /* 0x0000000800106308 */ /* 0x0000620000001000 */
[----:B------:R-:W-:Y:S01]  /*0e20*/  @P4 FADD.FTZ R9, R10, 1.0000000116860974231e-07 ;  /* 0x33d6bf950a094421 */ /* 0x000fe20000010000 */
[----:B------:R-:W-:-:S02]  /*0e30*/  @P3 FADD.FTZ R3, R11, 1.0000000116860974231e-07 ;  /* 0x33d6bf950b033421 */ /* 0x000fc40000010000 */
[----:B------:R-:W2:Y:S01]  /*0e40*/  LDC.64 R10, c[0x0][0x398] ;  /* 0x0000e600ff0a7b82 */ /* 0x000ea20000000a00 */
[----:B------:R-:W-:-:S03]  /*0e50*/  @P2 FADD.FTZ R13, R4, 1.0000000116860974231e-07 ;  /* 0x33d6bf95040d2421 */ /* 0x000fc60000010000 */
[----:B------:R-:W-:Y:S01]  /*0e60*/  @P0 FADD.FTZ R6, R6, 1.0000000116860974231e-07 ;  /* 0x33d6bf9506060421 */ /* 0x000fe20000010000 */
[----:B0-----:R-:W-:Y:S01]  /*0e70*/  HFMA2 R8, -RZ, RZ, 1.875, 0 ;  /* 0x3f800000ff087431 */ /* 0x001fe200000001ff */
[----:B------:R-:W0:Y:S01]  /*0e80*/  @P5 MUFU.RCP R12, R12 ;  /* 0x0000000c000c5308 */ /* 0x000e220000001000 */
[----:B-1----:R-:W-:Y:S01]  /*0e90*/  @P6 FMUL.FTZ R8, R16, UR6 ;  /* 0x0000000610086c20 */ /* 0x002fe20008410000 */
[----:B------:R-:W-:Y:S01]  /*0ea0*/  FSETP.GT.FTZ.AND P6, PT, R7, UR6, PT ;  /* 0x0000000607007c0b */ /* 0x000fe2000bfd4000 */
[----:B------:R-:W-:-:S05]  /*0eb0*/  @P1 FADD.FTZ R16, R5, 1.0000000116860974231e-07 ;  /* 0x33d6bf9505101421 */ /* 0x000fca0000010000 */
[----:B------:R1:W3:Y:S08]  /*0ec0*/  @P4 MUFU.RCP R18, R9 ;  /* 0x0000000900124308 */ /* 0x0002f00000001000 */
[----:B------:R-:W4:Y:S01]  /*0ed0*/  @P3 MUFU.RCP R3, R3 ;  /* 0x0000000300033308 */ /* 0x000f220000001000 */
[----:B--2---:R-:W-:-:S04]  /*0ee0*/  IMAD.WIDE.U32 R4, R0, 0x4, R10 ;  /* 0x0000000400047825 */ /* 0x004fc800078e000a */
[----:B------:R-:W-:Y:S02]  /*0ef0*/  HFMA2 R11, -RZ, RZ, 1.875, 0 ;  /* 0x3f800000ff0b7431 */ /* 0x000fe400000001ff */
[----:B------:R-:W-:Y:S01]  /*0f00*/  @P6 FADD.FTZ R17, R7, 1.0000000116860974231e-07 ;  /* 0x33d6bf9507116421 */ /* 0x000fe20000010000 */
[----:B-1----:R-:W-:Y:S01]  /*0f10*/  MOV R9, 0x3f800000 ;  /* 0x3f80000000097802 */ /* 0x002fe20000000f00 */
[----:B------:R-:W-:Y:S01]  /*0f20*/  IMAD.MOV.U32 R10, RZ, RZ, 0x3f800000 ;  /* 0x3f800000ff0a7424 */ /* 0x000fe200078e00ff */
[----:B------:R-:W-:Y:S01]  /*0f30*/  MOV R7, 0x3f800000 ;  /* 0x3f80000000077802 */ /* 0x000fe20000000f00 */
[----:B------:R-:W-:Y:S01]  /*0f40*/  IMAD.WIDE.U32 R14, R2, 0x10, R4 ;  /* 0x00000010020e7825 */ /* 0x000fe200078e0004 */
[----:B------:R-:W1:Y:S01]  /*0f50*/  @P2 MUFU.RCP R13, R13 ;  /* 0x0000000d000d2308 */ /* 0x000e620000001000 */
[----:B------:R-:W-:Y:S02]  /*0f60*/  MOV R4, 0x3f800000 ;  /* 0x3f80000000047802 */ /* 0x000fe40000000f00 */
[----:B0-----:R-:W-:Y:S01]  /*0f70*/  @P5 FMUL.FTZ R9, R12, UR6 ;  /* 0x000000060c095c20 */ /* 0x001fe20008410000 */
[----:B------:R-:W-:-:S02]  /*0f80*/  IMAD.MOV.U32 R5, RZ, RZ, 0x3f800000 ;  /* 0x3f800000ff057424 */ /* 0x000fc400078e00ff */
[----:B---3--:R-:W-:Y:S02]  /*0f90*/  @P4 FMUL.FTZ R10, R18, UR6 ;  /* 0x00000006120a4c20 */ /* 0x008fe40008410000 */
[----:B------:R-:W0:Y:S01]  /*0fa0*/  @P1 MUFU.RCP R16, R16 ;  /* 0x0000001000101308 */ /* 0x000e220000001000 */
[----:B----4-:R-:W-:-:S05]  /*0fb0*/  @P3 FMUL.FTZ R11, R3, UR6 ;  /* 0x00000006030b3c20 */ /* 0x010fca0008410000 */
[----:B------:R-:W-:Y:S02]  /*0fc0*/  STG.E.128 desc[UR4][R14.64], R8 ;  /* 0x000000080e007986 */ /* 0x000fe4000c101d04 */
[----:B------:R2:W3:Y:S01]  /*0fd0*/  @P0 MUFU.RCP R19, R6 ;  /* 0x0000000600130308 */ /* 0x0004e20000001000 */
[----:B-1----:R-:W-:-:S07]  /*0fe0*/  @P2 FMUL.FTZ R4, R13, UR6 ;  /* 0x000000060d042c20 */ /* 0x002fce0008410000 */
[----:B------:R-:W1:Y:S01]  /*0ff0*/  @P6 MUFU.RCP R17, R17 ;  /* 0x0000001100116308 */ /* 0x000e620000001000 */
[----:B--2---:R-:W-:Y:S02]  /*1000*/  HFMA2 R6, -RZ, RZ, 1.875, 0 ;  /* 0x3f800000ff067431 */ /* 0x004fe400000001ff */
[----:B0-----:R-:W-:Y:S01]  /*1010*/  @P1 FMUL.FTZ R5, R16, UR6 ;  /* 0x0000000610051c20 */ /* 0x001fe20008410000 */
[----:B---3--:R-:W-:Y:S01]  /*1020*/  @P0 FMUL.FTZ R6, R19, UR6 ;  /* 0x0000000613060c20 */ /* 0x008fe20008410000 */
[----:B-1----:R-:W-:-:S05]  /*1030*/  @P6 FMUL.FTZ R7, R17, UR6 ;  /* 0x0000000611076c20 */ /* 0x002fca0008410000 */
[----:B------:R-:W-:Y:S01]  /*1040*/  STG.E.128 desc[UR4][R14.64+0x800], R4 ;  /* 0x000800040e007986 */ /* 0x000fe2000c101d04 */
[----:B------:R-:W-:Y:S05]  /*1050*/  EXIT ;  /* 0x000000000000794d */ /* 0x000fea0003800000 */
.L_x_603:
        /* <DEDUP_REMOVED lines=10> */
.L_x_1497:


//--------------------- .text._ZN2at6native29vectorized_elementwise_kernelILi8EZZZNS0_53_GLOBAL__N__52d73765_15_RenormKernel_cu_b2145a98_319224renorm_scale_factor_implERNS_18TensorIteratorBaseEdENKUlvE_clEvENKUlvE0_clEvEUlfE_St5arrayIPcLm2EEEEviT0_T1_ --------------------------
	.section	.text._ZN2at6native29vectorized_elementwise_kernelILi8EZZZNS0_53_GLOBAL__N__52d73765_15_RenormKernel_cu_b2145a98_319224renorm_scale_factor_implERNS_18TensorIteratorBaseEdENKUlvE_clEvENKUlvE0_clEvEUlfE_St5arrayIPcLm2EEEEviT0_T1_,"ax",@progbits
	.align	128
        .global         _ZN2at6native29vectorized_elementwise_kernelILi8EZZZNS0_53_GLOBAL__N__52d73765_15_RenormKernel_cu_b2145a98_319224renorm_scale_factor_implERNS_18TensorIteratorBaseEdENKUlvE_clEvENKUlvE0_clEvEUlfE_St5arrayIPcLm2EEEEviT0_T1_
        .type           _ZN2at6native29vectorized_elementwise_kernelILi8EZZZNS0_53_GLOBAL__N__52d73765_15_RenormKernel_cu_b2145a98_319224renorm_scale_factor_implERNS_18TensorIteratorBaseEdENKUlvE_clEvENKUlvE0_clEvEUlfE_St5arrayIPcLm2EEEEviT0_T1_,@function
        .size           _ZN2at6native29vectorized_elementwise_kernelILi8EZZZNS0_53_GLOBAL__N__52d73765_15_RenormKernel_cu_b2145a98_319224renorm_scale_factor_implERNS_18TensorIteratorBaseEdENKUlvE_clEvENKUlvE0_clEvEUlfE_St5arrayIPcLm2EEEEviT0_T1_,(.L_x_1498 - _ZN2at6native29vectorized_elementwise_kernelILi8EZZZNS0_53_GLOBAL__N__52d73765_15_RenormKernel_cu_b2145a98_319224renorm_scale_factor_implERNS_18TensorIteratorBaseEdENKUlvE_clEvENKUlvE0_clEvEUlfE_St5arrayIPcLm2EEEEviT0_T1_)
        .other          _ZN2at6native29vectorized_elementwise_kernelILi8EZZZNS0_53_GLOBAL__N__52d73765_15_RenormKernel_cu_b2145a98_319224renorm_scale_factor_implERNS_18TensorIteratorBaseEdENKUlvE_clEvENKUlvE0_clEvEUlfE_St5arrayIPcLm2EEEEviT0_T1_,@"STO_CUDA_ENTRY STV_DEFAULT"
_ZN2at6native29vectorized_elementwise_kernelILi8EZZZNS0_53_GLOBAL__N__52d73765_15_RenormKernel_cu_b2145a98_319224renorm_scale_factor_implERNS_18TensorIteratorBaseEdENKUlvE_clEvENKUlvE0_clEvEUlfE_St5arrayIPcLm2EEEEviT0_T1_:
.text._ZN2at6native29vectorized_elementwise_kernelILi8EZZZNS0_53_GLOBAL__N__52d73765_15_RenormKernel_cu_b2145a98_319224renorm_scale_factor_implERNS_18TensorIteratorBaseEdENKUlvE_clEvENKUlvE0_clEvEUlfE_St5arrayIPcLm2EEEEviT0_T1_:
        /* <DEDUP_REMOVED lines=83> */
.L_x_606:
[----:B------:R-:W-:Y:S05]  /*0530*/  BSYNC.RECONVERGENT B0 ;  /* 0x0000000000007941 */ /* 0x000fea0003800200 */
.L_x_605:
        /* <DEDUP_REMOVED lines=11> */
.L_x_608:
[----:B------:R-:W-:Y:S05]  /*05f0*/  BSYNC.RECONVERGENT B0 ;  /* 0x0000000000007941 */ /* 0x000fea0003800200 */
.L_x_607:
        /* <DEDUP_REMOVED lines=11> */
.L_x_610:
[----:B------:R-:W-:Y:S05]  /*06b0*/  BSYNC.RECONVERGENT B0 ;  /* 0x0000000000007941 */ /* 0x000fea0003800200 */
.L_x_609:
        /* <DEDUP_REMOVED lines=8> */
.L_x_612:
[----:B------:R-:W-:Y:S05]  /*0740*/  BSYNC.RECONVERGENT B0 ;  /* 0x0000000000007941 */ /* 0x000fea0003800200 */
.L_x_611:
        /* <DEDUP_REMOVED lines=8> */
.L_x_614:
[----:B------:R-:W-:Y:S05]  /*07d0*/  BSYNC.RECONVERGENT B0 ;  /* 0x0000000000007941 */ /* 0x000fea0003800200 */
.L_x_613:
        /* <DEDUP_REMOVED lines=8> */
.L_x_616:
[----:B------:R-:W-:Y:S05]  /*0860*/  BSYNC.RECONVERGENT B0 ;  /* 0x0000000000007941 */ /* 0x000fea0003800200 */
.L_x_615:
        /* <DEDUP_REMOVED lines=8> */
.L_x_618:
[----:B------:R-:W-:Y:S05]  /*08f0*/  BSYNC.RECONVERGENT B0 ;  /* 0x0000000000007941 */ /* 0x000fea0003800200 */
.L_x_617:
        /* <DEDUP_REMOVED lines=8> */
.L_x_620:
[----:B------:R-:W-:Y:S05]  /*0980*/  BSYNC.RECONVERGENT B0 ;  /* 0x0000000000007941 */ /* 0x000fea0003800200 */
.L_x_619:
        /* <DEDUP_REMOVED lines=18> */
.L_x_623:
[----:B------:R-:W-:-:S13]  /*0ab0*/  ISETP.GE.U32.AND P0, PT, R9, R8, PT ;  /* 0x000000080900720c */ /* 0x000fda0003f06070 */
[----:B------:R-:W-:Y:S05]  /*0ac0*/  @P0 BRA `(.L_x_625) ;  /* 0x0000000000300947 */ /* 0x000fea0003800000 */
[----:B0-----:R-:W0:Y:S01]  /*0ad0*/  LDC.64 R2, c[0x0][0x398] ;  /* 0x0000e600ff027b82 */ /* 0x001e220000000a00 */
[----:B-----5:R-:W-:Y:S02]  /*0ae0*/  IADD3 R11, PT, PT, R0, R9, RZ ;  /* 0x00000009000b7210 */ /* 0x020fe40007ffe0ff */
[----:B------:R-:W-:-:S03]  /*0af0*/  IADD3 R9, PT, PT, R9, 0x80, RZ ;  /* 0x0000008009097810 */ /* 0x000fc60007ffe0ff */
[----:B0-----:R-:W-:-:S05]  /*0b00*/  IMAD.WIDE.U32 R2, R11, 0x4, R2 ;  /* 0x000000040b027825 */ /* 0x001fca00078e0002 */
[----:B------:R1:W-:Y:S02]  /*0b10*/  STG.E desc[UR4][R2.64], R6 ;  /* 0x0000000602007986 */ /* 0x0003e4000c101904 */
.L_x_624:
[----:B------:R-:W-:-:S13]  /*0b20*/  ISETP.GE.U32.AND P0, PT, R9, R8, PT ;  /* 0x000000080900720c */ /* 0x000fda0003f06070 */
[----:B------:R-:W-:Y:S05]  /*0b30*/  @P0 BRA `(.L_x_626) ;  /* 0x0000000000340947 */ /* 0x000fea0003800000 */
[----:B01----:R-:W0:Y:S01]  /*0b40*/  LDC.64 R2, c[0x0][0x398] ;  /* 0x0000e600ff027b82 */ /* 0x003e220000000a00 */
[----:B------:R-:W-:Y:S01]  /*0b50*/  IMAD.IADD R11, R0, 0x1, R9 ;  /* 0x00000001000b7824 */ /* 0x000fe200078e0209 */
[----:B------:R-:W-:-:S03]  /*0b60*/  IADD3 R9, PT, PT, R9, 0x80, RZ ;  /* 0x0000008009097810 */ /* 0x000fc60007ffe0ff */
[----:B0-----:R-:W-:-:S05]  /*0b70*/  IMAD.WIDE.U32 R2, R11, 0x4, R2 ;  /* 0x000000040b027825 */ /* 0x001fca00078e0002 */
[----:B------:R1:W-:Y:S02]  /*0b80*/  STG.E desc[UR4][R2.64], R7 ;  /* 0x0000000702007986 */ /* 0x0003e4000c101904 */
.L_x_625:
        /* <DEDUP_REMOVED lines=8> */
.L_x_626:
[----:B------:R-:W-:Y:S05]  /*0c10*/  BSYNC.RELIABLE B1 ;  /* 0x0000000000017941 */ /* 0x000fea0003800100 */
.L_x_622:
[----:B------:R-:W-:-:S13]  /*0c20*/  ISETP.GE.U32.AND P0, PT, R9, R8, PT ;  /* 0x000000080900720c */ /* 0x000fda0003f06070 */
[----:B012---:R-:W0:Y:S01]  /*0c30*/  @!P0 LDC.64 R2, c[0x0][0x398] ;  /* 0x0000e600ff028b82 */ /* 0x007e220000000a00 */
[----:B------:R-:W-:Y:S02]  /*0c40*/  @!P0 IADD3 R5, PT, PT, R0, R9, RZ ;  /* 0x0000000900058210 */ /* 0x000fe40007ffe0ff */
[----:B------:R-:W-:-:S03]  /*0c50*/  @!P0 IADD3 R9, PT, PT, R9, 0x80, RZ ;  /* 0x0000008009098810 */ /* 0x000fc60007ffe0ff */
[----:B0-----:R-:W-:-:S05]  /*0c60*/  @!P0 IMAD.WIDE.U32 R2, R5, 0x4, R2 ;  /* 0x0000000405028825 */ /* 0x001fca00078e0002 */
[----:B------:R2:W-:Y:S02]  /*0c70*/  @!P0 STG.E desc[UR4][R2.64], R10 ;  /* 0x0000000a02008986 */ /* 0x0005e4000c101904 */
.L_x_627:
[----:B------:R-:W-:Y:S05]  /*0c80*/  BSYNC.RECONVERGENT B0 ;  /* 0x0000000000007941 */ /* 0x000fea0003800200 */
.L_x_621:
        /* <DEDUP_REMOVED lines=8> */
.L_x_604:
[----:B------:R-:W0:Y:S01]  /*0d10*/  S2R R2, SR_TID.X ;  /* 0x0000000000027919 */ /* 0x000e220000002100 */
[----:B------:R-:W1:Y:S01]  /*0d20*/  LDC.64 R4, c[0x0][0x3a0] ;  /* 0x0000e800ff047b82 */ /* 0x000e620000000a00 */
[----:B------:R-:W2:Y:S01]  /*0d30*/  LDCU UR6, c[0x0][0x388] ;  /* 0x00007100ff0677ac */ /* 0x000ea20008000800 */
[----:B-1----:R-:W-:-:S04]  /*0d40*/  IMAD.WIDE.U32 R4, R0, 0x4, R4 ;  /* 0x0000000400047825 */ /* 0x002fc800078e0004 */
[----:B0-----:R-:W-:-:S06]  /*0d50*/  IMAD.WIDE.U32 R4, R2, 0x20, R4 ;  /* 0x0000002002047825 */ /* 0x001fcc00078e0004 */
[----:B------:R-:W2:Y:S02]  /*0d60*/  LDG.E.ENL2.256 R4, R8, desc[UR4][R4.64] ;  /* 0xfe0000040408797e */ /* 0x000ea40008121904 */
[----:B--2---:R-:W-:Y:S02]  /*0d70*/  FSETP.GT.FTZ.AND P6, PT, R8, UR6, PT ;  /* 0x0000000608007c0b */ /* 0x004fe4000bfd4000 */
[----:B------:R-:W-:Y:S02]  /*0d80*/  FSETP.GT.FTZ.AND P5, PT, R9, UR6, PT ;  /* 0x0000000609007c0b */ /* 0x000fe4000bfb4000 */
[----:B------:R-:W-:Y:S02]  /*0d90*/  FSETP.GT.FTZ.AND P4, PT, R10, UR6, PT ;  /* 0x000000060a007c0b */ /* 0x000fe4000bf94000 */
[----:B------:R-:W-:Y:S02]  /*0da0*/  FSETP.GT.FTZ.AND P3, PT, R11, UR6, PT ;  /* 0x000000060b007c0b */ /* 0x000fe4000bf74000 */
[----:B------:R-:W-:-:S02]  /*0db0*/  FSETP.GT.FTZ.AND P2, PT, R4, UR6, PT ;  /* 0x0000000604007c0b */ /* 0x000fc4000bf54000 */
[----:B------:R-:W-:Y:S02]  /*0dc0*/  FSETP.GT.FTZ.AND P1, PT, R5, UR6, PT ;  /* 0x0000000605007c0b */ /* 0x000fe4000bf34000 */
[----:B------:R-:W-:Y:S01]  /*0dd0*/  FSETP.GT.FTZ.AND P0, PT, R6, UR6, PT ;  /* 0x0000000606007c0b */ /* 0x000fe2000bf14000 */
[----:B------:R-:W-:Y:S02]  /*0de0*/  @P6 FADD.FTZ R8, R8, 1.0000000116860974231e-07 ;  /* 0x33d6bf9508086421 */ /* 0x000fe40000010000 */
[----:B------:R-:W-:Y:S02]  /*0df0*/  @P5 FADD.FTZ R12, R9, 1.0000000116860974231e-07 ;  /* 0x33d6bf95090c5421 */ /* 0x000fe40000010000 */
[----:B------:R0:W1:Y:S01]  /*0e00*/  @P6 MUFU.RCP R14, R8 ;  /* 0x00000008000e6308 */ /* 0x0000620000001000 */
[----:B------:R-:W-:Y:S01]  /*0e10*/  @P4 FADD.FTZ R9, R10, 1.0000000116860974231e-07 ;  /* 0x33d6bf950a094421 */ /* 0x000fe20000010000 */
[----:B------:R-:W-:Y:S02]  /*0e20*/  @P3 FADD.FTZ R3, R11, 1.0000000116860974231e-07 ;  /* 0x33d6bf950b033421 */ /* 0x000fe40000010000 */
[----:B------:R-:W2:Y:S01]  /*0e30*/  LDC.64 R10, c[0x0][0x398] ;  /* 0x0000e600ff0a7b82 */ /* 0x000ea20000000a00 */
[----:B------:R-:W-:Y:S01]  /*0e40*/  @P2 FADD.FTZ R13, R4, 1.0000000116860974231e-07 ;  /* 0x33d6bf95040d2421 */ /* 0x000fe20000010000 */
[----:B------:R-:W-:-:S02]  /*0e50*/  @P1 FADD.FTZ R16, R5, 1.0000000116860974231e-07 ;  /* 0x33d6bf9505101421 */ /* 0x000fc40000010000 */
[----:B------:R-:W-:Y:S01]  /*0e60*/  @P0 FADD.FTZ R6, R6, 1.0000000116860974231e-07 ;  /* 0x33d6bf9506060421 */ /* 0x000fe20000010000 */
[----:B0-----:R-:W-:Y:S01]  /*0e70*/  HFMA2 R8, -RZ, RZ, 1.875, 0 ;  /* 0x3f800000ff087431 */ /* 0x001fe200000001ff */
[----:B------:R-:W0:Y:S01]  /*0e80*/  @P5 MUFU.RCP R12, R12 ;  /* 0x0000000c000c5308 */ /* 0x000e220000001000 */
[----:B-1----:R-:W-:Y:S01]  /*0e90*/  @P6 FMUL.FTZ R8, R14, UR6 ;  /* 0x000000060e086c20 */ /* 0x002fe20008410000 */
[----:B------:R-:W-:-:S06]  /*0ea0*/  FSETP.GT.FTZ.AND P6, PT, R7, UR6, PT ;  /* 0x0000000607007c0b */ /* 0x000fcc000bfd4000 */
[----:B------:R1:W3:Y:S08]  /*0eb0*/  @P4 MUFU.RCP R18, R9 ;  /* 0x0000000900124308 */ /* 0x0002f00000001000 */
[----:B------:R-:W4:Y:S01]  /*0ec0*/  @P3 MUFU.RCP R3, R3 ;  /* 0x0000000300033308 */ /* 0x000f220000001000 */
[----:B--2---:R-:W-:-:S04]  /*0ed0*/  IMAD.WIDE.U32 R4, R0, 0x4, R10 ;  /* 0x0000000400047825 */ /* 0x004fc800078e000a */
[----:B------:R-:W-:Y:S01]  /*0ee0*/  HFMA2 R11, -RZ, RZ, 1.875, 0 ;  /* 0x3f800000ff0b7431 */ /* 0x000fe200000001ff */
[----:B-1----:R-:W-:Y:S01]  /*0ef0*/  MOV R9, 0x3f800000 ;  /* 0x3f80000000097802 */ /* 0x002fe20000000f00 */
[----:B------:R-:W-:Y:S01]  /*0f00*/  @P6 FADD.FTZ R17, R7, 1.0000000116860974231e-07 ;  /* 0x33d6bf9507116421 */ /* 0x000fe20000010000 */
        /* <DEDUP_REMOVED lines=9> */
[----:B----4-:R-:W-:-:S07]  /*0fa0*/  @P3 FMUL.FTZ R11, R3, UR6 ;  /* 0x00000006030b3c20 */ /* 0x010fce0008410000 */
[----:B------:R2:W3:Y:S01]  /*0fb0*/  @P0 MUFU.RCP R19, R6 ;  /* 0x0000000600130308 */ /* 0x0004e20000001000 */
[----:B-1----:R-:W-:-:S07]  /*0fc0*/  @P2 FMUL.FTZ R4, R13, UR6 ;  /* 0x000000060d042c20 */ /* 0x002fce0008410000 */
[----:B------:R-:W1:Y:S01]  /*0fd0*/  @P6 MUFU.RCP R17, R17 ;  /* 0x0000001100116308 */ /* 0x000e620000001000 */
[----:B--2---:R-:W-:Y:S02]  /*0fe0*/  HFMA2 R6, -RZ, RZ, 1.875, 0 ;  /* 0x3f800000ff067431 */ /* 0x004fe400000001ff */
[----:B0-----:R-:W-:Y:S01]  /*0ff0*/  @P1 FMUL.FTZ R5, R16, UR6 ;  /* 0x0000000610051c20 */ /* 0x001fe20008410000 */
[----:B---3--:R-:W-:Y:S01]  /*1000*/  @P0 FMUL.FTZ R6, R19, UR6 ;  /* 0x0000000613060c20 */ /* 0x008fe20008410000 */
[----:B-1----:R-:W-:-:S05]  /*1010*/  @P6 FMUL.FTZ R7, R17, UR6 ;  /* 0x0000000611076c20 */ /* 0x002fca0008410000 */
[----:B------:R-:W-:Y:S01]  /*1020*/  STG.E.ENL2.256 desc[UR4][R14.64], R8, R4 ;  /* 0xf80000080e04797f */ /* 0x000fe2000f121804 */
[----:B------:R-:W-:Y:S05]  /*1030*/  EXIT ;  /* 0x000000000000794d */ /* 0x000fea0003800000 */
.L_x_628:
        /* <DEDUP_REMOVED lines=12> */
.L_x_1498:


//--------------------- .text._ZN2at6native18elementwise_kernelILi128ELi4EZNS0_15gpu_kernel_implIZZZNS0_53_GLOBAL__N__52d73765_15_RenormKernel_cu_b2145a98_319224renorm_scale_factor_implERNS_18TensorIteratorBaseEdENKUlvE_clEvENKUlvE_clEvEUldE_EEvS5_RKT_EUliE_EEviT1_ --------------------------
	.section	.text._ZN2at6native18elementwise_kernelILi128ELi4EZNS0_15gpu_kernel_implIZZZNS0_53_GLOBAL__N__52d73765_15_RenormKernel_cu_b2145a98_319224renorm_scale_factor_implERNS_18TensorIteratorBaseEdENKUlvE_clEvENKUlvE_clEvEUldE_EEvS5_RKT_EUliE_EEviT1_,"ax",@progbits
	.align	128
        .global         _ZN2at6native18elementwise_kernelILi128ELi4EZNS0_15gpu_kernel_implIZZZNS0_53_GLOBAL__N__52d73765_15_RenormKernel_cu_b2145a98_319224renorm_scale_factor_implERNS_18TensorIteratorBaseEdENKUlvE_clEvENKUlvE_clEvEUldE_EEvS5_RKT_EUliE_EEviT1_
        .type           _ZN2at6native18elementwise_kernelILi128ELi4EZNS0_15gpu_kernel_implIZZZNS0_53_GLOBAL__N__52d73765_15_RenormKernel_cu_b2145a98_319224renorm_scale_factor_implERNS_18TensorIteratorBaseEdENKUlvE_clEvENKUlvE_clEvEUldE_EEvS5_RKT_EUliE_EEviT1_,@function
        .size           _ZN2at6native18elementwise_kernelILi128ELi4EZNS0_15gpu_kernel_implIZZZNS0_53_GLOBAL__N__52d73765_15_RenormKernel_cu_b2145a98_319224renorm_scale_factor_implERNS_18TensorIteratorBaseEdENKUlvE_clEvENKUlvE_clEvEUldE_EEvS5_RKT_EUliE_EEviT1_,(.L_x_1485 - _ZN2at6native18elementwise_kernelILi128ELi4EZNS0_15gpu_kernel_implIZZZNS0_53_GLOBAL__N__52d73765_15_RenormKernel_cu_b2145a98_319224renorm_scale_factor_implERNS_18TensorIteratorBaseEdENKUlvE_clEvENKUlvE_clEvEUldE_EEvS5_RKT_EUliE_EEviT1_)
        .other          _ZN2at6native18elementwise_kernelILi128ELi4EZNS0_15gpu_kernel_implIZZZNS0_53_GLOBAL__N__52d73765_15_RenormKernel_cu_b2145a98_319224renorm_scale_factor_implERNS_18TensorIteratorBaseEdENKUlvE_clEvENKUlvE_clEvEUldE_EEvS5_RKT_EUliE_EEviT1_,@"STO_CUDA_ENTRY STV_DEFAULT"
_ZN2at6native18elementwise_kernelILi128ELi4EZNS0_15gpu_kernel_implIZZZNS0_53_GLOBAL__N__52d73765_15_RenormKernel_cu_b2145a98_319224renorm_scale_factor_implERNS_18TensorIteratorBaseEdENKUlvE_clEvENKUlvE_clEvEUldE_EEvS5_RKT_EUliE_EEviT1_:
.text._ZN2at6native18elementwise_kernelILi128ELi4EZNS0_15gpu_kernel_implIZZZNS0_53_GLOBAL__N__52d73765_15_RenormKernel_cu_b2145a98_319224renorm_scale_factor_implERNS_18TensorIteratorBaseEdENKUlvE_clEvENKUlvE_clEvEUldE_EEvS5_RKT_EUliE_EEviT1_:
        /* <DEDUP_REMOVED lines=9> */
[----:B---3--:R-:W-:Y:S01]  /*0090*/  UIADD3 UR43, UPT, UPT, UR42, -0x1, URZ ;  /* 0xffffffff2a2b7890 */ /* 0x008fe2000fffe0ff */
[----:B------:R-:W3:Y:S01]  /*00a0*/  LDCU.64 UR40, c[0x0][0x590] ;  /* 0x0000b200ff2877ac */ /* 0x000ee20008000a00 */
[----:B--2---:R-:W-:-:S02]  /*00b0*/  USHF.L.U32 UR4, UR4, 0x9, URZ ;  /* 0x0000000904047899 */ /* 0x004fc400080006ff */
[----:B------:R-:W-:-:S04]  /*00c0*/  UISETP.LT.U32.AND UP0, UPT, UR43, 0x18, UPT ;  /* 0x000000182b00788c */ /* 0x000fc8000bf01070 */
[----:B-1----:R-:W-:Y:S01]  /*00d0*/  LOP3.LUT R17, R17, UR4, RZ, 0xfc, !PT ;  /* 0x0000000411117c12 */ /* 0x002fe2000f8efcff */
[----:B------:R-:W-:-:S03]  /*00e0*/  USEL UR38, UR43, 0x18, UP0 ;  /* 0x000000182b267887 */ /* 0x000fc60008000000 */
[----:B----4-:R-:W-:Y:S01]  /*00f0*/  ISETP.GE.AND P0, PT, R17, UR5, PT ;  /* 0x0000000511007c0c */ /* 0x010fe2000bf06270 */
[----:B------:R-:W-:-:S12]  /*0100*/  UIADD3 UR38, UPT, UPT, UR38, 0x1, URZ ;  /* 0x0000000126267890 */ /* 0x000fd8000fffe0ff */
[----:B0--3--:R-:W-:Y:S05]  /*0110*/  @P0 BRA `(.L_x_630) ;  /* 0x0000003400300947 */ /* 0x009fea0003800000 */
        /* <DEDUP_REMOVED lines=302> */
.L_x_631:
        /* <DEDUP_REMOVED lines=16> */
[----:B--2---:R-:W0:Y:S01]  /*1500*/  I2F.F64.S16 R2, R2 ;  /* 0x0000000200027312 */ /* 0x004e220000101c00 */
[----:B------:R-:W-:Y:S05]  /*1510*/  BRA `(.L_x_638) ;  /* 0x0000000c006c7947 */ /* 0x000fea0003800000 */
.L_x_636:
[----:B------:R-:W2:Y:S02]  /*1520*/  LDG.E.U8 R2, desc[UR36][R4.64] ;  /* 0x0000002404027981 */ /* 0x000ea4000c1e1100 */
[----:B--2---:R-:W0:Y:S01]  /*1530*/  I2F.F64.U16 R2, R2 ;  /* 0x0000000200027312 */ /* 0x004e220000101800 */
[----:B------:R-:W-:Y:S05]  /*1540*/  BRA `(.L_x_638) ;  /* 0x0000000c00607947 */ /* 0x000fea0003800000 */
.L_x_635:
[----:B------:R-:W-:-:S09]  /*1550*/  UISETP.NE.AND UP0, UPT, UR4, 0x2, UPT ;  /* 0x000000020400788c */ /* 0x000fd2000bf05270 */
[----:B------:R-:W-:Y:S05]  /*1560*/  BRA.U !UP0, `(.L_x_639) ;  /* 0x0000000108287547 */ /* 0x000fea000b800000 */
[----:B------:R-:W-:-:S09]  /*1570*/  UISETP.NE.AND UP0, UPT, UR4, 0x3, UPT ;  /* 0x000000030400788c */ /* 0x000fd2000bf05270 */
[----:B------:R-:W-:Y:S05]  /*1580*/  BRA.U !UP0, `(.L_x_640) ;  /* 0x0000000108147547 */ /* 0x000fea000b800000 */
[----:B------:R-:W-:-:S09]  /*1590*/  UISETP.NE.AND UP0, UPT, UR4, 0x4, UPT ;  /* 0x000000040400788c */ /* 0x000fd2000bf05270 */
[----:B------:R-:W-:Y:S05]  /*15a0*/  BRA.U UP0, `(.L_x_637) ;  /* 0x0000000900bc7547 */ /* 0x000fea000b800000 */
[----:B------:R-:W2:Y:S02]  /*15b0*/  LDG.E.64 R2, desc[UR36][R4.64] ;  /* 0x0000002404027981 */ /* 0x000ea4000c1e1b00 */
[----:B--2---:R-:W0:Y:S01]  /*15c0*/  I2F.F64.S64 R2, R2 ;  /* 0x0000000200027312 */ /* 0x004e220000301c00 */
[----:B------:R-:W-:Y:S05]  /*15d0*/  BRA `(.L_x_638) ;  /* 0x0000000c003c7947 */ /* 0x000fea0003800000 */
.L_x_640:
[----:B------:R-:W2:Y:S02]  /*15e0*/  LDG.E R2, desc[UR36][R4.64] ;  /* 0x0000002404027981 */ /* 0x000ea4000c1e1900 */
[----:B--2---:R-:W0:Y:S01]  /*15f0*/  I2F.F64 R2, R2 ;  /* 0x0000000200027312 */ /* 0x004e220000201c00 */
[----:B------:R-:W-:Y:S05]  /*1600*/  BRA `(.L_x_638) ;  /* 0x0000000c00307947 */ /* 0x000fea0003800000 */
.L_x_639:
[----:B------:R-:W2:Y:S02]  /*1610*/  LDG.E.U16 R2, desc[UR36][R4.64] ;  /* 0x0000002404027981 */ /* 0x000ea4000c1e1500 */
[----:B--2---:R-:W0:Y:S01]  /*1620*/  I2F.F64.S16 R2, R2 ;  /* 0x0000000200027312 */ /* 0x004e220000101c00 */
[----:B------:R-:W-:Y:S05]  /*1630*/  BRA `(.L_x_638) ;  /* 0x0000000c00247947 */ /* 0x000fea0003800000 */
.L_x_634:
[----:B------:R-:W-:-:S09]  /*1640*/  UISETP.GT.AND UP0, UPT, UR4, 0x6, UPT ;  /* 0x000000060400788c */ /* 0x000fd2000bf04270 */
[----:B------:R-:W-:Y:S05]  /*1650*/  BRA.U UP0, `(.L_x_641) ;  /* 0x0000000100347547 */ /* 0x000fea000b800000 */
[----:B------:R-:W-:-:S09]  /*1660*/  UISETP.NE.AND UP0, UPT, UR4, 0x5, UPT ;  /* 0x000000050400788c */ /* 0x000fd2000bf05270 */
[----:B------:R-:W-:Y:S05]  /*1670*/  BRA.U !UP0, `(.L_x_642) ;  /* 0x0000000108187547 */ /* 0x000fea000b800000 */
[----:B------:R-:W-:-:S09]  /*1680*/  UISETP.NE.AND UP0, UPT, UR4, 0x6, UPT ;  /* 0x000000060400788c */ /* 0x000fd2000bf05270 */
[----:B------:R-:W-:Y:S05]  /*1690*/  BRA.U UP0, `(.L_x_637) ;  /* 0x0000000900807547 */ /* 0x000fea000b800000 */
[----:B------:R-:W2:Y:S02]  /*16a0*/  LDG.E R2, desc[UR36][R4.64] ;  /* 0x0000002404027981 */ /* 0x000ea4000c1e1900 */
[----:B--2---:R-:W-:-:S06]  /*16b0*/  FMUL.FTZ R2, R2, 1 ;  /* 0x3f80000002027820 */ /* 0x004fcc0000410000 */
[----:B------:R-:W0:Y:S01]  /*16c0*/  F2F.F64.F32 R2, R2 ;  /* 0x0000000200027310 */ /* 0x000e220000201800 */
[----:B------:R-:W-:Y:S05]  /*16d0*/  BRA `(.L_x_638) ;  /* 0x0000000800fc7947 */ /* 0x000fea0003800000 */
.L_x_642:
[----:B------:R-:W2:Y:S02]  /*16e0*/  LDG.E.U16 R0, desc[UR36][R4.64] ;  /* 0x0000002404007981 */ /* 0x000ea4000c1e1500 */
[----:B--2---:R-:W-:-:S05]  /*16f0*/  HADD2.F32 R0, -RZ, R0.H0_H0 ;  /* 0x20000000ff007230 */ /* 0x004fca0000004100 */
[----:B------:R-:W-:-:S04]  /*1700*/  FMUL.FTZ R0, R0, 1 ;  /* 0x3f80000000007820 */ /* 0x000fc80000410000 */
[----:B------:R0:W1:Y:S01]  /*1710*/  F2F.F64.F32 R2, R0 ;  /* 0x0000000000027310 */ /* 0x0000620000201800 */
[----:B------:R-:W-:Y:S05]  /*1720*/  BRA `(.L_x_638) ;  /* 0x0000000800e87947 */ /* 0x000fea0003800000 */
.L_x_641:
[----:B------:R-:W-:-:S09]  /*1730*/  UISETP.NE.AND UP0, UPT, UR4, 0x7, UPT ;  /* 0x000000070400788c */ /* 0x000fd2000bf05270 */
[----:B------:R-:W-:Y:S05]  /*1740*/  BRA.U !UP0, `(.L_x_643) ;  /* 0x0000000108347547 */ /* 0x000fea000b800000 */
        /* <DEDUP_REMOVED lines=8> */
.L_x_644:
[----:B------:R-:W2:Y:S02]  /*17d0*/  LDG.E.U16 R4, desc[UR36][R4.64] ;  /* 0x0000002404047981 */ /* 0x000ea4000c1e1500 */
[----:B--2---:R-:W-:-:S05]  /*17e0*/  HADD2.F32 R0, -RZ, R4.H0_H0 ;  /* 0x20000004ff007230 */ /* 0x004fca0000004100 */
[----:B------:R-:W-:-:S04]  /*17f0*/  FMUL.FTZ R0, R0, 1 ;  /* 0x3f80000000007820 */ /* 0x000fc80000410000 */
[----:B------:R0:W1:Y:S01]  /*1800*/  F2F.F64.F32 R2, R0 ;  /* 0x0000000000027310 */ /* 0x0000620000201800 */
[----:B------:R-:W-:Y:S05]  /*1810*/  BRA `(.L_x_638) ;  /* 0x0000000800ac7947 */ /* 0x000fea0003800000 */
.L_x_643:
[----:B------:R0:W5:Y:S01]  /*1820*/  LDG.E.64 R2, desc[UR36][R4.64] ;  /* 0x0000002404027981 */ /* 0x000162000c1e1b00 */
[----:B------:R-:W-:Y:S05]  /*1830*/  BRA `(.L_x_638) ;  /* 0x0000000800a47947 */ /* 0x000fea0003800000 */
.L_x_633:
        /* <DEDUP_REMOVED lines=8> */
[----:B------:R-:W2:Y:S01]  /*18c0*/  LDG.E.U8 R4, desc[UR36][R4.64] ;  /* 0x0000002404047981 */ /* 0x000ea2000c1e1100 */
[----:B------:R-:W-:Y:S02]  /*18d0*/  MOV R2, RZ ;  /* 0x000000ff00027202 */ /* 0x000fe40000000f00 */
[----:B--2---:R-:W-:-:S04]  /*18e0*/  ISETP.NE.AND P0, PT, R4, RZ, PT ;  /* 0x000000ff0400720c */ /* 0x004fc80003f05270 */
[----:B------:R-:W-:Y:S01]  /*18f0*/  FSEL R3, RZ, 1.875, !P0 ;  /* 0x3ff00000ff037808 */ /* 0x000fe20004000000 */
[----:B------:R-:W-:Y:S08]  /*1900*/  BRA `(.L_x_638) ;  /* 0x0000000800707947 */ /* 0x000ff00003800000 */
.L_x_647:
[----:B------:R0:W5:Y:S01]  /*1910*/  LDG.E.64 R2, desc[UR36][R4.64] ;  /* 0x0000002404027981 */ /* 0x000162000c1e1b00 */
[----:B------:R-:W-:Y:S05]  /*1920*/  BRA `(.L_x_638) ;  /* 0x0000000800687947 */ /* 0x000fea0003800000 */
.L_x_646:
        /* <DEDUP_REMOVED lines=12> */
[----:B0-----:R-:W-:-:S04]  /*19f0*/  IADD3 R3, PT, PT, -R3, RZ, RZ ;  /* 0x000000ff03037210 */ /* 0x001fc80007ffe1ff */
[----:B------:R-:W-:-:S05]  /*1a00*/  VIADDMNMX.U32 R3, R3, R6, 0x4, !PT ;  /* 0x0000000403037446 */ /* 0x000fca0007800006 */
[----:B------:R-:W-:-:S04]  /*1a10*/  VIADD R3, R3, 0xfffffffc ;  /* 0xfffffffc03037836 */ /* 0x000fc80000000000 */
[----:B------:R-:W-:Y:S01]  /*1a20*/  IMAD.SHL.U32 R7, R3, 0x800000, RZ ;  /* 0x0080000003077824 */ /* 0x000fe200078e00ff */
[C---:B------:R-:W-:Y:S02]  /*1a30*/  SHF.L.U32 R6, R2.reuse, R3, RZ ;  /* 0x0000000302067219 */ /* 0x040fe400000006ff */
[----:B------:R-:W-:Y:S02]  /*1a40*/  IADD3 R3, PT, PT, R2, 0x1000000, RZ ;  /* 0x0100000002037810 */ /* 0x000fe40007ffe0ff */
[----:B------:R-:W-:Y:S02]  /*1a50*/  LEA.HI R6, R6, -R7, RZ, 0x1c ;  /* 0x8000000706067211 */ /* 0x000fe400078fe0ff */
[----:B------:R-:W-:-:S03]  /*1a60*/  SHF.R.S32.HI R3, RZ, 0x8, R3 ;  /* 0x00000008ff037819 */ /* 0x000fc60000011403 */
[----:B------:R-:W-:-:S05]  /*1a70*/  VIADD R6, R6, 0x3c000000 ;  /* 0x3c00000006067836 */ /* 0x000fca0000000000 */
[----:B------:R-:W-:-:S04]  /*1a80*/  LOP3.LUT R3, R6, 0x7f800000, R3, 0xf8, !PT ;  /* 0x7f80000006037812 */ /* 0x000fc800078ef803 */
[----:B------:R-:W-:-:S04]  /*1a90*/  SEL R3, R3, RZ, P0 ;  /* 0x000000ff03037207 */ /* 0x000fc80000000000 */
[----:B------:R-:W-:-:S05]  /*1aa0*/  LOP3.LUT R3, R3, 0x80000000, R0, 0xf8, !PT ;  /* 0x8000000003037812 */ /* 0x000fca00078ef800 */
[----:B------:R-:W-:-:S06]  /*1ab0*/  FMUL.FTZ R3, R3, 1 ;  /* 0x3f80000003037820 */ /* 0x000fcc0000410000 */
[----:B------:R-:W0:Y:S01]  /*1ac0*/  F2F.F64.F32 R2, R3 ;  /* 0x0000000300027310 */ /* 0x000e220000201800 */
[----:B------:R-:W-:Y:S05]  /*1ad0*/  BRA `(.L_x_638) ;  /* 0x0000000400fc7947 */ /* 0x000fea0003800000 */
.L_x_649:
[----:B------:R-:W2:Y:S02]  /*1ae0*/  LDG.E.U8 R3, desc[UR36][R4.64] ;  /* 0x0000002404037981 */ /* 0x000ea4000c1e1100 */
[C---:B--2---:R-:W-:Y:S01]  /*1af0*/  IMAD.SHL.U32 R2, R3.reuse, 0x2000000, RZ ;  /* 0x0200000003027824 */ /* 0x044fe200078e00ff */
[----:B------:R-:W-:-:S04]  /*1b00*/  SHF.L.U32 R3, R3, 0x8, RZ ;  /* 0x0000000803037819 */ /* 0x000fc800000006ff */
[----:B------:R-:W-:-:S13]  /*1b10*/  ISETP.GT.U32.AND P0, PT, R2, 0x7ffffff, PT ;  /* 0x07ffffff0200780c */ /* 0x000fda0003f04070 */
[C---:B------:R-:W-:Y:S02]  /*1b20*/  @!P0 LOP3.LUT R0, R3.reuse, 0x7f00, RZ, 0xc0, !PT ;  /* 0x00007f0003008812 */ /* 0x040fe400078ec0ff */
[----:B------:R-:W-:Y:S02]  /*1b30*/  @P0 LEA.HI R2, R2, 0x70000000, RZ, 0x1c ;  /* 0x7000000002020811 */ /* 0x000fe400078fe0ff */
[----:B------:R-:W-:Y:S02]  /*1b40*/  @!P0 LOP3.LUT R0, R0, 0x3f000000, RZ, 0xfc, !PT ;  /* 0x3f00000000008812 */ /* 0x000fe400078efcff */
[----:B------:R-:W-:-:S03]  /*1b50*/  PRMT R3, R3, 0x9910, RZ ;  /* 0x0000991003037816 */ /* 0x000fc600000000ff */
[----:B------:R-:W-:Y:S01]  /*1b60*/  @!P0 FADD.FTZ R0, R0, -0.5 ;  /* 0xbf00000000008421 */ /* 0x000fe20000010000 */
[----:B------:R-:W-:-:S05]  /*1b70*/  @P0 FMUL.FTZ R0, R2, 1.9259299443872358531e-34 ;  /* 0x0780000002000820 */ /* 0x000fca0000410000 */
[----:B------:R-:W-:-:S05]  /*1b80*/  LOP3.LUT R0, R0, 0x80000000, R3, 0xf8, !PT ;  /* 0x8000000000007812 */ /* 0x000fca00078ef803 */
[----:B------:R-:W-:-:S04]  /*1b90*/  FMUL.FTZ R0, R0, 1 ;  /* 0x3f80000000007820 */ /* 0x000fc80000410000 */
[----:B------:R0:W1:Y:S01]  /*1ba0*/  F2F.F64.F32 R2, R0 ;  /* 0x0000000000027310 */ /* 0x0000620000201800 */
[----:B------:R-:W-:Y:S05]  /*1bb0*/  BRA `(.L_x_638) ;  /* 0x0000000400c47947 */ /* 0x000fea0003800000 */
.L_x_648:
[----:B------:R-:W2:Y:S02]  /*1bc0*/  LDG.E.U16 R0, desc[UR36][R4.64] ;  /* 0x0000002404007981 */ /* 0x000ea4000c1e1500 */
[----:B--2---:R-:W-:-:S04]  /*1bd0*/  IMAD.U32 R0, R0, 0x10000, RZ ;  /* 0x0001000000007824 */ /* 0x004fc800078e00ff */
[----:B------:R-:W-:-:S04]  /*1be0*/  FMUL.FTZ R0, R0, 1 ;  /* 0x3f80000000007820 */ /* 0x000fc80000410000 */
[----:B------:R0:W1:Y:S01]  /*1bf0*/  F2F.F64.F32 R2, R0 ;  /* 0x0000000000027310 */ /* 0x0000620000201800 */
[----:B------:R-:W-:Y:S05]  /*1c00*/  BRA `(.L_x_638) ;  /* 0x0000000400b07947 */ /* 0x000fea0003800000 */
.L_x_645:
        /* <DEDUP_REMOVED lines=9> */
[----:B--2---:R-:W0:Y:S01]  /*1ca0*/  I2F.F64.U16 R2, R2 ;  /* 0x0000000200027312 */ /* 0x004e220000101800 */
[----:B------:R-:W-:Y:S05]  /*1cb0*/  BRA `(.L_x_638) ;  /* 0x0000000400847947 */ /* 0x000fea0003800000 */
.L_x_652:
[----:B------:R-:W2:Y:S01]  /*1cc0*/  LDG.E.U8 R4, desc[UR36][R4.64] ;  /* 0x0000002404047981 */ /* 0x000ea2000c1e1100 */
[----:B------:R-:W-:Y:S02]  /*1cd0*/  CS2R R2, SRZ ;  /* 0x0000000000027805 */ /* 0x000fe4000001ff00 */
[----:B--2---:R-:W-:-:S13]  /*1ce0*/  ISETP.NE.AND P0, PT, R4, RZ, PT ;  /* 0x000000ff0400720c */ /* 0x004fda0003f05270 */
[----:B------:R-:W-:Y:S05]  /*1cf0*/  @!P0 BRA `(.L_x_638) ;  /* 0x0000000400748947 */ /* 0x000fea0003800000 */
[----:B------:R-:W-:-:S13]  /*1d00*/  ISETP.NE.AND P0, PT, R4, 0x80, PT ;  /* 0x000000800400780c */ /* 0x000fda0003f05270 */
[----:B------:R-:W-:Y:S01]  /*1d10*/  @!P0 IMAD.MOV.U32 R2, RZ, RZ, 0x20000000 ;  /* 0x20000000ff028424 */ /* 0x000fe200078e00ff */
        /* <DEDUP_REMOVED lines=15> */
.L_x_654:
[----:B------:R-:W-:Y:S05]  /*1e10*/  BSYNC.RECONVERGENT B0 ;  /* 0x0000000000007941 */ /* 0x000fea0003800200 */
.L_x_653:
[----:B------:R-:W-:Y:S02]  /*1e20*/  SHF.L.U32 R0, R0, 0x14, RZ ;  /* 0x0000001400007819 */ /* 0x000fe400000006ff */
[----:B------:R-:W-:-:S04]  /*1e30*/  LEA R2, R2, 0x3b800000, 0x17 ;  /* 0x3b80000002027811 */ /* 0x000fc800078eb8ff */
[----:B------:R-:W-:-:S05]  /*1e40*/  LOP3.LUT R0, R2, R0, R7, 0xfe, !PT ;  /* 0x0000000002007212 */ /* 0x000fca00078efe07 */
[----:B------:R-:W-:-:S04]  /*1e50*/  FMUL.FTZ R0, R0, 1 ;  /* 0x3f80000000007820 */ /* 0x000fc80000410000 */
[----:B------:R0:W1:Y:S01]  /*1e60*/  F2F.F64.F32 R2, R0 ;  /* 0x0000000000027310 */ /* 0x0000620000201800 */
[----:B------:R-:W-:Y:S05]  /*1e70*/  BRA `(.L_x_638) ;  /* 0x0000000400147947 */ /* 0x000fea0003800000 */
.L_x_651:
[----:B------:R-:W2:Y:S01]  /*1e80*/  LDG.E.U8 R4, desc[UR36][R4.64] ;  /* 0x0000002404047981 */ /* 0x000ea2000c1e1100 */
[----:B------:R-:W-:Y:S02]  /*1e90*/  CS2R R2, SRZ ;  /* 0x0000000000027805 */ /* 0x000fe4000001ff00 */
[----:B--2---:R-:W-:-:S13]  /*1ea0*/  ISETP.NE.AND P0, PT, R4, RZ, PT ;  /* 0x000000ff0400720c */ /* 0x004fda0003f05270 */
[----:B------:R-:W-:Y:S05]  /*1eb0*/  @!P0 BRA `(.L_x_638) ;  /* 0x0000000400048947 */ /* 0x000fea0003800000 */
[----:B------:R-:W-:-:S13]  /*1ec0*/  ISETP.NE.AND P0, PT, R4, 0x80, PT ;  /* 0x000000800400780c */ /* 0x000fda0003f05270 */
[----:B------:R-:W-:Y:S02]  /*1ed0*/  @!P0 IMAD.MOV.U32 R2, RZ, RZ, 0x20000000 ;  /* 0x20000000ff028424 */ /* 0x000fe400078e00ff */
        /* <DEDUP_REMOVED lines=15> */
.L_x_656:
[----:B------:R-:W-:Y:S05]  /*1fd0*/  BSYNC.RECONVERGENT B0 ;  /* 0x0000000000007941 */ /* 0x000fea0003800200 */
.L_x_655:
[----:B------:R-:W-:Y:S01]  /*1fe0*/  IMAD.SHL.U32 R0, R0, 0x200000, RZ ;  /* 0x0020000000007824 */ /* 0x000fe200078e00ff */
[----:B------:R-:W-:-:S04]  /*1ff0*/  LEA R2, R2, 0x37800000, 0x17 ;  /* 0x3780000002027811 */ /* 0x000fc800078eb8ff */
[----:B------:R-:W-:-:S05]  /*2000*/  LOP3.LUT R0, R2, R0, R7, 0xfe, !PT ;  /* 0x0000000002007212 */ /* 0x000fca00078efe07 */
[----:B------:R-:W-:-:S04]  /*2010*/  FMUL.FTZ R0, R0, 1 ;  /* 0x3f80000000007820 */ /* 0x000fc80000410000 */
[----:B------:R4:W0:Y:S01]  /*2020*/  F2F.F64.F32 R2, R0 ;  /* 0x0000000000027310 */ /* 0x0008220000201800 */
[----:B------:R-:W-:Y:S05]  /*2030*/  BRA `(.L_x_638) ;  /* 0x0000000000a47947 */ /* 0x000fea0003800000 */
.L_x_650:
[----:B------:R-:W-:-:S09]  /*2040*/  UISETP.NE.AND UP0, UPT, UR4, 0x1c, UPT ;  /* 0x0000001c0400788c */ /* 0x000fd2000bf05270 */
[----:B------:R-:W-:Y:S05]  /*2050*/  BRA.U !UP0, `(.L_x_657) ;  /* 0x0000000108947547 */ /* 0x000fea000b800000 */
[----:B------:R-:W-:-:S09]  /*2060*/  UISETP.NE.AND UP0, UPT, UR4, 0x1d, UPT ;  /* 0x0000001d0400788c */ /* 0x000fd2000bf05270 */
[----:B------:R-:W-:Y:S05]  /*2070*/  BRA.U !UP0, `(.L_x_658) ;  /* 0x0000000108807547 */ /* 0x000fea000b800000 */
[----:B------:R-:W-:-:S09]  /*2080*/  UISETP.NE.AND UP0, UPT, UR4, 0x2c, UPT ;  /* 0x0000002c0400788c */ /* 0x000fd2000bf05270 */
[----:B------:R-:W-:Y:S05]  /*2090*/  BRA.U !UP0, `(.L_x_659) ;  /* 0x0000000108487547 */ /* 0x000fea000b800000 */
.L_x_637:
[----:B------:R-:W-:Y:S01]  /*20a0*/  MOV R2, 0x0 ;  /* 0x0000000000027802 */ /* 0x000fe20000000f00 */
[----:B------:R-:W0:Y:S01]  /*20b0*/  LDCU.64 UR4, c[0x4][0x108] ;  /* 0x01002100ff0477ac */ /* 0x000e220008000a00 */
[----:B------:R-:W-:Y:S02]  /*20c0*/  HFMA2 R8, -RZ, RZ, 0, 4.64916229248046875e-06 ;  /* 0x0000004eff087431 */ /* 0x000fe400000001ff */
[----:B------:R-:W-:Y:S01]  /*20d0*/  IMAD.MOV.U32 R12, RZ, RZ, 0x1 ;  /* 0x00000001ff0c7424 */ /* 0x000fe200078e00ff */
[----:B------:R-:W1:Y:S01]  /*20e0*/  LDCU.64 UR6, c[0x4][0x110] ;  /* 0x01002200ff0677ac */ /* 0x000e620008000a00 */
[----:B------:R-:W2:Y:S01]  /*20f0*/  LDC.64 R2, c[0x4][R2] ;  /* 0x0100000002027b82 */ /* 0x000ea20000000a00 */
[----:B------:R-:W-:Y:S01]  /*2100*/  IMAD.MOV.U32 R13, RZ, RZ, RZ ;  /* 0x000000ffff0d7224 */ /* 0x000fe200078e00ff */
[----:B------:R-:W3:Y:S01]  /*2110*/  LDCU.64 UR8, c[0x4][0x8] ;  /* 0x01000100ff0877ac */ /* 0x000ee20008000a00 */
[----:B0-----:R-:W-:Y:S01]  /*2120*/  MOV R4, UR4 ;  /* 0x0000000400047c02 */ /* 0x001fe20008000f00 */
[----:B------:R-:W-:-:S02]  /*2130*/  IMAD.U32 R5, RZ, RZ, UR5 ;  /* 0x00000005ff057e24 */ /* 0x000fc4000f8e00ff */
[----:B-1----:R-:W-:Y:S01]  /*2140*/  IMAD.U32 R6, RZ, RZ, UR6 ;  /* 0x00000006ff067e24 */ /* 0x002fe2000f8e00ff */
[----:B------:R-:W-:Y:S01]  /*2150*/  MOV R7, UR7 ;  /* 0x0000000700077c02 */ /* 0x000fe20008000f00 */
[----:B---3--:R-:W-:Y:S02]  /*2160*/  IMAD.U32 R10, RZ, RZ, UR8 ;  /* 0x00000008ff0a7e24 */ /* 0x008fe4000f8e00ff */
[----:B------:R-:W-:-:S07]  /*2170*/  IMAD.U32 R11, RZ, RZ, UR9 ;  /* 0x00000009ff0b7e24 */ /* 0x000fce000f8e00ff */
[----:B------:R-:W-:-:S07]  /*2180*/  LEPC R20, `(.L_x_660) ;  /* 0x000000001014794e */ /* 0x000fce0000000000 */
[----:B--2---:R-:W-:Y:S05]  /*2190*/  CALL.ABS.NOINC R2 ;  /* 0x0000000002007343 */ /* 0x004fea0003c00000 */
.L_x_660:
[----:B------:R-:W-:Y:S01]  /*21a0*/  CS2R R2, SRZ ;  /* 0x0000000000027805 */ /* 0x000fe2000001ff00 */
[----:B------:R-:W-:Y:S06]  /*21b0*/  BRA `(.L_x_638) ;  /* 0x0000000000447947 */ /* 0x000fec0003800000 */
.L_x_659:
[----:B------:R-:W2:Y:S01]  /*21c0*/  LDG.E.U8 R0, desc[UR36][R4.64] ;  /* 0x0000002404007981 */ /* 0x000ea2000c1e1100 */
[----:B------:R-:W-:Y:S01]  /*21d0*/  MOV R2, 0x0 ;  /* 0x0000000000027802 */ /* 0x000fe20000000f00 */
[----:B------:R-:W-:Y:S01]  /*21e0*/  IMAD.MOV.U32 R3, RZ, RZ, 0x38000000 ;  /* 0x38000000ff037424 */ /* 0x000fe200078e00ff */
[----:B--2---:R-:W-:-:S13]  /*21f0*/  ISETP.NE.AND P0, PT, R0, RZ, PT ;  /* 0x000000ff0000720c */ /* 0x004fda0003f05270 */
[----:B------:R-:W-:Y:S05]  /*2200*/  @!P0 BRA `(.L_x_638) ;  /* 0x0000000000308947 */ /* 0x000fea0003800000 */
[----:B------:R-:W-:-:S13]  /*2210*/  ISETP.NE.AND P0, PT, R0, 0xff, PT ;  /* 0x000000ff0000780c */ /* 0x000fda0003f05270 */
[----:B------:R-:W-:Y:S01]  /*2220*/  @P0 IMAD.SHL.U32 R0, R0, 0x800000, RZ ;  /* 0x0080000000000824 */ /* 0x000fe200078e00ff */
[----:B------:R-:W-:Y:S01]  /*2230*/  @!P0 MOV R2, 0x20000000 ;  /* 0x2000000000028802 */ /* 0x000fe20000000f00 */
[----:B------:R-:W-:Y:S02]  /*2240*/  @!P0 IMAD.MOV.U32 R3, RZ, RZ, 0x7ff80000 ;  /* 0x7ff80000ff038424 */ /* 0x000fe400078e00ff */
[----:B------:R-:W-:-:S04]  /*2250*/  @P0 FMUL.FTZ R0, R0, 1 ;  /* 0x3f80000000000820 */ /* 0x000fc80000410000 */
[----:B------:R1:W2:Y:S01]  /*2260*/  @P0 F2F.F64.F32 R2, R0 ;  /* 0x0000000000020310 */ /* 0x0002a20000201800 */
[----:B------:R-:W-:Y:S05]  /*2270*/  BRA `(.L_x_638) ;  /* 0x0000000000147947 */ /* 0x000fea0003800000 */
.L_x_658:
[----:B------:R-:W2:Y:S02]  /*2280*/  LDG.E.64 R2, desc[UR36][R4.64] ;  /* 0x0000002404027981 */ /* 0x000ea4000c1e1b00 */
[----:B--2---:R-:W3:Y:S01]  /*2290*/  I2F.F64.U64 R2, R2 ;  /* 0x0000000200027312 */ /* 0x004ee20000301800 */
[----:B------:R-:W-:Y:S05]  /*22a0*/  BRA `(.L_x_638) ;  /* 0x0000000000087947 */ /* 0x000fea0003800000 */
.L_x_657:
[----:B------:R-:W2:Y:S02]  /*22b0*/  LDG.E R2, desc[UR36][R4.64] ;  /* 0x0000002404027981 */ /* 0x000ea4000c1e1900 */
[----:B--2---:R-:W0:Y:S02]  /*22c0*/  I2F.F64.U32 R2, R2 ;  /* 0x0000000200027312 */ /* 0x004e240000201800 */
.L_x_638:
[----:B------:R-:W-:Y:S05]  /*22d0*/  BSYNC.RECONVERGENT B7 ;  /* 0x0000000000077941 */ /* 0x000fea0003800200 */
.L_x_632:
[----:B------:R-:W1:Y:S01]  /*22e0*/  LDC.64 R8, c[0x0][0x590] ;  /* 0x00016400ff087b82 */ /* 0x000e620000000a00 */
[----:B------:R-:W-:Y:S01]  /*22f0*/  BSSY.RECONVERGENT B0, `(.L_x_661) ;  /* 0x000001f000007945 */ /* 0x000fe20003800200 */
[----:B0-----:R-:W-:Y:S01]  /*2300*/  IMAD.MOV.U32 R4, RZ, RZ, 0x0 ;  /* 0x00000000ff047424 */ /* 0x001fe200078e00ff */
[----:B------:R-:W-:Y:S01]  /*2310*/  MOV R5, 0x3ff00000 ;  /* 0x3ff0000000057802 */ /* 0x000fe20000000f00 */
[----:B-123-5:R-:W-:-:S14]  /*2320*/  DSETP.GT.AND P0, PT, R2, R8, PT ;  /* 0x000000080200722a */ /* 0x02efdc0003f04000 */
[----:B------:R-:W-:Y:S05]  /*2330*/  @!P0 BRA `(.L_x_662) ;  /* 0x0000000000688947 */ /* 0x000fea0003800000 */
[----:B------:R-:W-:Y:S01]  /*2340*/  UMOV UR4, 0x9abcaf48 ;  /* 0x9abcaf4800047882 */ /* 0x000fe20000000000 */
[----:B------:R-:W-:Y:S01]  /*2350*/  UMOV UR5, 0x3e7ad7f2 ;  /* 0x3e7ad7f200057882 */ /* 0x000fe20000000000 */
[----:B----4-:R-:W0:Y:S01]  /*2360*/  LDC R0, c[0x0][0x594] ;  /* 0x00016500ff007b82 */ /* 0x010e220000000800 */
[----:B------:R-:W-:Y:S01]  /*2370*/  DADD R4, R2, UR4 ;  /* 0x0000000402047e29 */ /* 0x000fe20008000000 */
[----:B------:R-:W-:Y:S01]  /*2380*/  BSSY.RECONVERGENT B1, `(.L_x_663) ;  /* 0x0000013000017945 */ /* 0x000fe20003800200 */
[----:B------:R-:W-:-:S04]  /*2390*/  IMAD.MOV.U32 R2, RZ, RZ, 0x1 ;  /* 0x00000001ff027424 */ /* 0x000fc800078e00ff */
[----:B------:R-:W1:Y:S02]  /*23a0*/  MUFU.RCP64H R3, R5 ;  /* 0x0000000500037308 */ /* 0x000e640000001800 */
[----:B-1----:R-:W-:Y:S01]  /*23b0*/  DFMA R6, -R4, R2, 1 ;  /* 0x3ff000000406742b */ /* 0x002fe20000000102 */
[----:B0-----:R-:W-:-:S07]  /*23c0*/  FSETP.GEU.AND P1, PT, |R0|, 6.5827683646048100446e-37, PT ;  /* 0x036000000000780b */ /* 0x001fce0003f2e200 */
[----:B------:R-:W-:-:S08]  /*23d0*/  DFMA R6, R6, R6, R6 ;  /* 0x000000060606722b */ /* 0x000fd00000000006 */
[----:B------:R-:W-:-:S08]  /*23e0*/  DFMA R6, R2, R6, R2 ;  /* 0x000000060206722b */ /* 0x000fd00000000002 */
[----:B------:R-:W-:-:S08]  /*23f0*/  DFMA R2, -R4, R6, 1 ;  /* 0x3ff000000402742b */ /* 0x000fd00000000106 */
[----:B------:R-:W-:-:S08]  /*2400*/  DFMA R2, R6, R2, R6 ;  /* 0x000000020602722b */ /* 0x000fd00000000006 */
[----:B------:R-:W-:-:S08]  /*2410*/  DMUL R6, R2, R8 ;  /* 0x0000000802067228 */ /* 0x000fd00000000000 */
[----:B------:R-:W-:-:S08]  /*2420*/  DFMA R8, -R4, R6, R8 ;  /* 0x000000060408722b */ /* 0x000fd00000000108 */
[----:B------:R-:W-:-:S10]  /*2430*/  DFMA R2, R2, R8, R6 ;  /* 0x000000080202722b */ /* 0x000fd40000000006 */
[----:B------:R-:W-:-:S05]  /*2440*/  FFMA R6, RZ, R5, R3 ;  /* 0x00000005ff067223 */ /* 0x000fca0000000003 */
[----:B------:R-:W-:-:S13]  /*2450*/  FSETP.GT.AND P0, PT, |R6|, 1.469367938527859385e-39, PT ;  /* 0x001000000600780b */ /* 0x000fda0003f04200 */
[----:B------:R-:W-:Y:S05]  /*2460*/  @P0 BRA P1, `(.L_x_664) ;  /* 0x0000000000100947 */ /* 0x000fea0000800000 */
[----:B------:R-:W-:-:S07]  /*2470*/  MOV R0, 0x2490 ;  /* 0x0000249000007802 */ /* 0x000fce0000000f00 */
[----:B------:R-:W-:Y:S05]  /*2480*/  CALL.REL.NOINC `($__internal_0_$__cuda_sm20_div_rn_f64_full) ;  /* 0x000000b000187944 */ /* 0x000fea0003c00000 */
[----:B------:R-:W-:Y:S01]  /*2490*/  IMAD.MOV.U32 R2, RZ, RZ, R10 ;  /* 0x000000ffff027224 */ /* 0x000fe200078e000a */
[----:B------:R-:W-:-:S07]  /*24a0*/  MOV R3, R11 ;  /* 0x0000000b00037202 */ /* 0x000fce0000000f00 */
.L_x_664:
[----:B------:R-:W-:Y:S05]  /*24b0*/  BSYNC.RECONVERGENT B1 ;  /* 0x0000000000017941 */ /* 0x000fea0003800200 */
.L_x_663:
[----:B------:R-:W-:Y:S02]  /*24c0*/  IMAD.MOV.U32 R4, RZ, RZ, R2 ;  /* 0x000000ffff047224 */ /* 0x000fe400078e0002 */
[----:B------:R-:W-:-:S07]  /*24d0*/  IMAD.MOV.U32 R5, RZ, RZ, R3 ;  /* 0x000000ffff057224 */ /* 0x000fce00078e0003 */
.L_x_662:
[----:B------:R-:W-:Y:S05]  /*24e0*/  BSYNC.RECONVERGENT B0 ;  /* 0x0000000000007941 */ /* 0x000fea0003800200 */
.L_x_661:
[----:B------:R-:W0:Y:S01]  /*24f0*/  LDCU.64 UR6, c[0x0][0x580] ;  /* 0x0000b000ff0677ac */ /* 0x000e220008000a00 */
[----:B------:R-:W-:-:S04]  /*2500*/  UPRMT UR4, UR39, 0x9910, URZ ;  /* 0x0000991027047896 */ /* 0x000fc800080000ff */
[----:B------:R-:W-:Y:S01]  /*2510*/  UISETP.GT.AND UP0, UPT, UR4, 0x9, UPT ;  /* 0x000000090400788c */ /* 0x000fe2000bf04270 */
[----:B0-----:R-:W-:-:S04]  /*2520*/  IADD3 R2, P0, PT, R16, UR6, RZ ;  /* 0x0000000610027c10 */ /* 0x001fc8000ff1e0ff */
[----:B------:R-:W-:-:S04]  /*2530*/  IADD3.X R3, PT, PT, RZ, UR7, RZ, P0, !PT ;  /* 0x00000007ff037c10 */ /* 0x000fc800087fe4ff */
        /* <DEDUP_REMOVED lines=9> */
[----:B------:R-:W0:Y:S02]  /*25d0*/  F2I.F64.TRUNC R5, R4 ;  /* 0x0000000400057311 */ /* 0x000e24000030d100 */
[----:B0-----:R0:W-:Y:S01]  /*25e0*/  STG.E.U8 desc[UR36][R2.64], R5 ;  /* 0x0000000502007986 */ /* 0x0011e2000c101124 */
[----:B------:R-:W-:Y:S05]  /*25f0*/  BRA `(.L_x_670) ;  /* 0x0000000c00f47947 */ /* 0x000fea0003800000 */
.L_x_668:
[----:B------:R-:W0:Y:S02]  /*2600*/  F2I.S64.F64.TRUNC R4, R4 ;  /* 0x0000000400047311 */ /* 0x000e24000030d900 */
[----:B0-----:R-:W-:-:S05]  /*2610*/  IMAD.MOV.U32 R7, RZ, RZ, R4 ;  /* 0x000000ffff077224 */ /* 0x001fca00078e0004 */
[----:B------:R0:W-:Y:S01]  /*2620*/  STG.E.U8 desc[UR36][R2.64], R7 ;  /* 0x0000000702007986 */ /* 0x0001e2000c101124 */
[----:B------:R-:W-:Y:S05]  /*2630*/  BRA `(.L_x_670) ;  /* 0x0000000c00e47947 */ /* 0x000fea0003800000 */
.L_x_667:
[----:B------:R-:W-:-:S09]  /*2640*/  UISETP.NE.AND UP0, UPT, UR4, 0x2, UPT ;  /* 0x000000020400788c */ /* 0x000fd2000bf05270 */
[----:B------:R-:W-:Y:S05]  /*2650*/  BRA.U !UP0, `(.L_x_671) ;  /* 0x0000000108287547 */ /* 0x000fea000b800000 */
[----:B------:R-:W-:-:S09]  /*2660*/  UISETP.NE.AND UP0, UPT, UR4, 0x3, UPT ;  /* 0x000000030400788c */ /* 0x000fd2000bf05270 */
[----:B------:R-:W-:Y:S05]  /*2670*/  BRA.U !UP0, `(.L_x_672) ;  /* 0x0000000108147547 */ /* 0x000fea000b800000 */
[----:B------:R-:W-:-:S09]  /*2680*/  UISETP.NE.AND UP0, UPT, UR4, 0x4, UPT ;  /* 0x000000040400788c */ /* 0x000fd2000bf05270 */
[----:B------:R-:W-:Y:S05]  /*2690*/  BRA.U UP0, `(.L_x_669) ;  /* 0x0000000d00247547 */ /* 0x000fea000b800000 */
[----:B------:R-:W0:Y:S02]  /*26a0*/  F2I.S64.F64.TRUNC R4, R4 ;  /* 0x0000000400047311 */ /* 0x000e24000030d900 */
[----:B0-----:R0:W-:Y:S01]  /*26b0*/  STG.E.64 desc[UR36][R2.64], R4 ;  /* 0x0000000402007986 */ /* 0x0011e2000c101b24 */
[----:B------:R-:W-:Y:S05]  /*26c0*/  BRA `(.L_x_670) ;  /* 0x0000000c00c07947 */ /* 0x000fea0003800000 */
.L_x_672:
[----:B------:R-:W0:Y:S02]  /*26d0*/  F2I.F64.TRUNC R5, R4 ;  /* 0x0000000400057311 */ /* 0x000e24000030d100 */
[----:B0-----:R0:W-:Y:S01]  /*26e0*/  STG.E desc[UR36][R2.64], R5 ;  /* 0x0000000502007986 */ /* 0x0011e2000c101924 */
[----:B------:R-:W-:Y:S05]  /*26f0*/  BRA `(.L_x_670) ;  /* 0x0000000c00b47947 */ /* 0x000fea0003800000 */
.L_x_671:
[----:B------:R-:W0:Y:S02]  /*2700*/  F2I.F64.TRUNC R5, R4 ;  /* 0x0000000400057311 */ /* 0x000e24000030d100 */
[----:B0-----:R0:W-:Y:S01]  /*2710*/  STG.E.U16 desc[UR36][R2.64], R5 ;  /* 0x0000000502007986 */ /* 0x0011e2000c101524 */
[----:B------:R-:W-:Y:S05]  /*2720*/  BRA `(.L_x_670) ;  /* 0x0000000c00a87947 */ /* 0x000fea0003800000 */
.L_x_666:
[----:B------:R-:W-:-:S09]  /*2730*/  UISETP.GT.AND UP0, UPT, UR4, 0x6, UPT ;  /* 0x000000060400788c */ /* 0x000fd2000bf04270 */
[----:B------:R-:W-:Y:S05]  /*2740*/  BRA.U UP0, `(.L_x_673) ;  /* 0x00000001004c7547 */ /* 0x000fea000b800000 */
[----:B------:R-:W-:-:S09]  /*2750*/  UISETP.NE.AND UP0, UPT, UR4, 0x5, UPT ;  /* 0x000000050400788c */ /* 0x000fd2000bf05270 */
[----:B------:R-:W-:Y:S05]  /*2760*/  BRA.U !UP0, `(.L_x_674) ;  /* 0x0000000108247547 */ /* 0x000fea000b800000 */
[----:B------:R-:W-:-:S09]  /*2770*/  UISETP.NE.AND UP0, UPT, UR4, 0x6, UPT ;  /* 0x000000060400788c */ /* 0x000fd2000bf05270 */
[----:B------:R-:W-:Y:S05]  /*2780*/  BRA.U UP0, `(.L_x_669) ;  /* 0x0000000900e87547 */ /* 0x000fea000b800000 */
[----:B------:R-:W-:Y:S01]  /*2790*/  UMOV UR4, 0xf0000000 ;  /* 0xf000000000047882 */ /* 0x000fe20000000000 */
[----:B------:R-:W-:Y:S01]  /*27a0*/  UMOV UR5, 0x380fffff ;  /* 0x380fffff00057882 */ /* 0x000fe20000000000 */
[----:B------:R-:W0:Y:S01]  /*27b0*/  F2F.F32.F64 R7, R4 ;  /* 0x0000000400077310 */ /* 0x000e220000301000 */
[----:B------:R-:W-:-:S14]  /*27c0*/  DSETP.GEU.AND P0, PT, |R4|, UR4, PT ;  /* 0x0000000404007e2a */ /* 0x000fdc000bf0e200 */
[----:B0-----:R-:W-:-:S05]  /*27d0*/  @!P0 FMUL R7, R7, 1.175494350822287508e-38 ;  /* 0x0080000007078820 */ /* 0x001fca0000400000 */
[----:B------:R0:W-:Y:S01]  /*27e0*/  STG.E desc[UR36][R2.64], R7 ;  /* 0x0000000702007986 */ /* 0x0001e2000c101924 */
[----:B------:R-:W-:Y:S05]  /*27f0*/  BRA `(.L_x_670) ;  /* 0x0000000c00747947 */ /* 0x000fea0003800000 */
.L_x_674:
[----:B------:R-:W-:Y:S01]  /*2800*/  UMOV UR4, 0xf0000000 ;  /* 0xf000000000047882 */ /* 0x000fe20000000000 */
[----:B------:R-:W-:Y:S01]  /*2810*/  UMOV UR5, 0x380fffff ;  /* 0x380fffff00057882 */ /* 0x000fe20000000000 */
[----:B----4-:R-:W0:Y:S01]  /*2820*/  F2F.F32.F64 R0, R4 ;  /* 0x0000000400007310 */ /* 0x010e220000301000 */
[----:B------:R-:W-:-:S14]  /*2830*/  DSETP.GEU.AND P0, PT, |R4|, UR4, PT ;  /* 0x0000000404007e2a */ /* 0x000fdc000bf0e200 */
[----:B0-----:R-:W-:-:S05]  /*2840*/  @!P0 FMUL R0, R0, 1.175494350822287508e-38 ;  /* 0x0080000000008820 */ /* 0x001fca0000400000 */
[----:B------:R-:W-:-:S05]  /*2850*/  F2FP.F16.F32.PACK_AB R0, RZ, R0 ;  /* 0x00000000ff00723e */ /* 0x000fca00000000ff */
[----:B------:R0:W-:Y:S01]  /*2860*/  STG.E.U16 desc[UR36][R2.64], R0 ;  /* 0x0000000002007986 */ /* 0x0001e2000c101524 */
[----:B------:R-:W-:Y:S05]  /*2870*/  BRA `(.L_x_670) ;  /* 0x0000000c00547947 */ /* 0x000fea0003800000 */
.L_x_673:
[----:B------:R-:W-:-:S09]  /*2880*/  UISETP.NE.AND UP0, UPT, UR4, 0x7, UPT ;  /* 0x000000070400788c */ /* 0x000fd2000bf05270 */
[----:B------:R-:W-:Y:S05]  /*2890*/  BRA.U !UP0, `(.L_x_675) ;  /* 0x0000000108547547 */ /* 0x000fea000b800000 */
[----:B------:R-:W-:-:S09]  /*28a0*/  UISETP.NE.AND UP0, UPT, UR4, 0x8, UPT ;  /* 0x000000080400788c */ /* 0x000fd2000bf05270 */
[----:B------:R-:W-:Y:S05]  /*28b0*/  BRA.U !UP0, `(.L_x_676) ;  /* 0x0000000108287547 */ /* 0x000fea000b800000 */
[----:B------:R-:W-:-:S09]  /*28c0*/  UISETP.NE.AND UP0, UPT, UR4, 0x9, UPT ;  /* 0x000000090400788c */ /* 0x000fd2000bf05270 */
[----:B------:R-:W-:Y:S05]  /*28d0*/  BRA.U UP0, `(.L_x_669) ;  /* 0x0000000900947547 */ /* 0x000fea000b800000 */
[----:B------:R-:W-:Y:S01]  /*28e0*/  UMOV UR4, 0xf0000000 ;  /* 0xf000000000047882 */ /* 0x000fe20000000000 */
[----:B------:R-:W-:Y:S01]  /*28f0*/  UMOV UR5, 0x380fffff ;  /* 0x380fffff00057882 */ /* 0x000fe20000000000 */
[----:B------:R-:W0:Y:S01]  /*2900*/  F2F.F32.F64 R6, R4 ;  /* 0x0000000400067310 */ /* 0x000e220000301000 */
[----:B------:R-:W-:Y:S01]  /*2910*/  DSETP.GEU.AND P0, PT, |R4|, UR4, PT ;  /* 0x0000000404007e2a */ /* 0x000fe2000bf0e200 */
[----:B------:R-:W-:-:S13]  /*2920*/  IMAD.MOV.U32 R7, RZ, RZ, RZ ;  /* 0x000000ffff077224 */ /* 0x000fda00078e00ff */
[----:B0-----:R-:W-:-:S05]  /*2930*/  @!P0 FMUL R6, R6, 1.175494350822287508e-38 ;  /* 0x0080000006068820 */ /* 0x001fca0000400000 */
[----:B------:R0:W-:Y:S01]  /*2940*/  STG.E.64 desc[UR36][R2.64], R6 ;  /* 0x0000000602007986 */ /* 0x0001e2000c101b24 */
[----:B------:R-:W-:Y:S05]  /*2950*/  BRA `(.L_x_670) ;  /* 0x0000000c001c7947 */ /* 0x000fea0003800000 */
.L_x_676:
[----:B------:R-:W-:Y:S01]  /*2960*/  UMOV UR4, 0xf0000000 ;  /* 0xf000000000047882 */ /* 0x000fe20000000000 */
[----:B------:R-:W-:Y:S01]  /*2970*/  UMOV UR5, 0x380fffff ;  /* 0x380fffff00057882 */ /* 0x000fe20000000000 */
[----:B----4-:R-:W0:Y:S01]  /*2980*/  F2F.F32.F64 R0, R4 ;  /* 0x0000000400007310 */ /* 0x010e220000301000 */
[----:B------:R-:W-:-:S14]  /*2990*/  DSETP.GEU.AND P0, PT, |R4|, UR4, PT ;  /* 0x0000000404007e2a */ /* 0x000fdc000bf0e200 */
[----:B0-----:R-:W-:-:S05]  /*29a0*/  @!P0 FMUL R0, R0, 1.175494350822287508e-38 ;  /* 0x0080000000008820 */ /* 0x001fca0000400000 */
[----:B------:R-:W-:-:S04]  /*29b0*/  F2FP.F16.F32.PACK_AB R5, RZ, R0 ;  /* 0x00000000ff05723e */ /* 0x000fc800000000ff */
[----:B------:R-:W-:-:S05]  /*29c0*/  PRMT R5, R5, 0x5410, RZ ;  /* 0x0000541005057816 */ /* 0x000fca00000000ff */
[----:B------:R0:W-:Y:S01]  /*29d0*/  STG.E desc[UR36][R2.64], R5 ;  /* 0x0000000502007986 */ /* 0x0001e2000c101924 */
[----:B------:R-:W-:Y:S05]  /*29e0*/  BRA `(.L_x_670) ;  /* 0x0000000800f87947 */ /* 0x000fea0003800000 */
.L_x_675:
[----:B------:R0:W-:Y:S01]  /*29f0*/  STG.E.64 desc[UR36][R2.64], R4 ;  /* 0x0000000402007986 */ /* 0x0001e2000c101b24 */
[----:B------:R-:W-:Y:S05]  /*2a00*/  BRA `(.L_x_670) ;  /* 0x0000000800f07947 */ /* 0x000fea0003800000 */
.L_x_665:
        /* <DEDUP_REMOVED lines=8> */
[----:B------:R-:W-:-:S06]  /*2a90*/  DSETP.NEU.AND P0, PT, R4, RZ, PT ;  /* 0x000000ff0400722a */ /* 0x000fcc0003f0d000 */
[----:B------:R-:W-:-:S05]  /*2aa0*/  SEL R5, RZ, 0x1, !P0 ;  /* 0x00000001ff057807 */ /* 0x000fca0004000000 */
[----:B------:R0:W-:Y:S01]  /*2ab0*/  STG.E.U8 desc[UR36][R2.64], R5 ;  /* 0x0000000502007986 */ /* 0x0001e2000c101124 */
[----:B------:R-:W-:Y:S05]  /*2ac0*/  BRA `(.L_x_670) ;  /* 0x0000000800c07947 */ /* 0x000fea0003800000 */
.L_x_679:
[----:B------:R-:W-:-:S05]  /*2ad0*/  CS2R R6, SRZ ;  /* 0x0000000000067805 */ /* 0x000fca000001ff00 */
[----:B------:R0:W-:Y:S01]  /*2ae0*/  STG.E.128 desc[UR36][R2.64], R4 ;  /* 0x0000000402007986 */ /* 0x0001e2000c101d24 */
[----:B------:R-:W-:Y:S05]  /*2af0*/  BRA `(.L_x_670) ;  /* 0x0000000800b47947 */ /* 0x000fea0003800000 */
.L_x_678:
        /* <DEDUP_REMOVED lines=10> */
[----:B------:R-:W-:Y:S01]  /*2ba0*/  BSSY.RECONVERGENT B0, `(.L_x_682) ;  /* 0x000000d000007945 */ /* 0x000fe20003800200 */
[----:B----4-:R-:W-:-:S12]  /*2bb0*/  MOV R0, 0x7f ;  /* 0x0000007f00007802 */ /* 0x010fd80000000f00 */
[----:B0-----:R-:W-:-:S05]  /*2bc0*/  @!P0 FMUL R9, R9, 1.175494350822287508e-38 ;  /* 0x0080000009098820 */ /* 0x001fca0000400000 */
[----:B------:R-:W-:Y:S02]  /*2bd0*/  LOP3.LUT R6, R9, 0x7fffffff, RZ, 0xc0, !PT ;  /* 0x7fffffff09067812 */ /* 0x000fe400078ec0ff */
[----:B------:R-:W-:Y:S02]  /*2be0*/  SHF.R.U32.HI R7, RZ, 0x18, R9 ;  /* 0x00000018ff077819 */ /* 0x000fe40000011609 */
        /* <DEDUP_REMOVED lines=8> */
.L_x_683:
[----:B------:R-:W-:Y:S05]  /*2c70*/  BSYNC.RECONVERGENT B0 ;  /* 0x0000000000007941 */ /* 0x000fea0003800200 */
.L_x_682:
[----:B------:R-:W-:-:S05]  /*2c80*/  LOP3.LUT R7, R0, 0x80, R7, 0xf8, !PT ;  /* 0x0000008000077812 */ /* 0x000fca00078ef807 */
[----:B------:R0:W-:Y:S01]  /*2c90*/  STG.E.U8 desc[UR36][R2.64], R7 ;  /* 0x0000000702007986 */ /* 0x0001e2000c101124 */
[----:B------:R-:W-:Y:S05]  /*2ca0*/  BRA `(.L_x_670) ;  /* 0x0000000800487947 */ /* 0x000fea0003800000 */
.L_x_681:
[----:B------:R-:W-:Y:S01]  /*2cb0*/  UMOV UR4, 0xf0000000 ;  /* 0xf000000000047882 */ /* 0x000fe20000000000 */
[----:B------:R-:W-:Y:S01]  /*2cc0*/  UMOV UR5, 0x380fffff ;  /* 0x380fffff00057882 */ /* 0x000fe20000000000 */
[----:B------:R-:W0:Y:S01]  /*2cd0*/  F2F.F32.F64 R9, R4 ;  /* 0x0000000400097310 */ /* 0x000e220000301000 */
[----:B------:R-:W-:Y:S01]  /*2ce0*/  DSETP.GEU.AND P0, PT, |R4|, UR4, PT ;  /* 0x0000000404007e2a */ /* 0x000fe2000bf0e200 */
[----:B------:R-:W-:-:S13]  /*2cf0*/  BSSY.RECONVERGENT B0, `(.L_x_684) ;  /* 0x000000f000007945 */ /* 0x000fda0003800200 */
[----:B0-----:R-:W-:-:S05]  /*2d00*/  @!P0 FMUL R9, R9, 1.175494350822287508e-38 ;  /* 0x0080000009098820 */ /* 0x001fca0000400000 */
[----:B------:R-:W-:Y:S02]  /*2d10*/  LOP3.LUT R6, R9, 0x7fffffff, RZ, 0xc0, !PT ;  /* 0x7fffffff09067812 */ /* 0x000fe400078ec0ff */
[----:B------:R-:W-:Y:S02]  /*2d20*/  SHF.R.U32.HI R7, RZ, 0x18, R9 ;  /* 0x00000018ff077819 */ /* 0x000fe40000011609 */
[----:B------:R-:W-:-:S13]  /*2d30*/  ISETP.GE.U32.AND P1, PT, R6, 0x47800000, PT ;  /* 0x478000000600780c */ /* 0x000fda0003f26070 */
[----:B----4-:R-:W-:Y:S01]  /*2d40*/  @P1 IMAD.MOV.U32 R0, RZ, RZ, 0x7f ;  /* 0x0000007fff001424 */ /* 0x010fe200078e00ff */
        /* <DEDUP_REMOVED lines=9> */
.L_x_685:
[----:B------:R-:W-:Y:S05]  /*2de0*/  BSYNC.RECONVERGENT B0 ;  /* 0x0000000000007941 */ /* 0x000fea0003800200 */
.L_x_684:
[----:B------:R-:W-:-:S05]  /*2df0*/  LOP3.LUT R7, R0, 0x80, R7, 0xf8, !PT ;  /* 0x0000008000077812 */ /* 0x000fca00078ef807 */
[----:B------:R0:W-:Y:S01]  /*2e00*/  STG.E.U8 desc[UR36][R2.64], R7 ;  /* 0x0000000702007986 */ /* 0x0001e2000c101124 */
[----:B------:R-:W-:Y:S05]  /*2e10*/  BRA `(.L_x_670) ;  /* 0x0000000400ec7947 */ /* 0x000fea0003800000 */
.L_x_680:
[----:B------:R-:W-:Y:S01]  /*2e20*/  UMOV UR4, 0xf0000000 ;  /* 0xf000000000047882 */ /* 0x000fe20000000000 */
[----:B------:R-:W-:Y:S01]  /*2e30*/  UMOV UR5, 0x380fffff ;  /* 0x380fffff00057882 */ /* 0x000fe20000000000 */
[----:B----4-:R-:W0:Y:S01]  /*2e40*/  F2F.F32.F64 R0, R4 ;  /* 0x0000000400007310 */ /* 0x010e220000301000 */
[----:B------:R-:W-:-:S14]  /*2e50*/  DSETP.GEU.AND P0, PT, |R4|, UR4, PT ;  /* 0x0000000404007e2a */ /* 0x000fdc000bf0e200 */
[----:B0-----:R-:W-:-:S05]  /*2e60*/  @!P0 FMUL R0, R0, 1.175494350822287508e-38 ;  /* 0x0080000000008820 */ /* 0x001fca0000400000 */
[----:B------:R-:W-:-:S05]  /*2e70*/  F2FP.BF16.F32.PACK_AB R0, RZ, R0 ;  /* 0x00000000ff00723e */ /* 0x000fca00000010ff */
[----:B------:R0:W-:Y:S01]  /*2e80*/  STG.E.U16 desc[UR36][R2.64], R0 ;  /* 0x0000000002007986 */ /* 0x0001e2000c101524 */
[----:B------:R-:W-:Y:S05]  /*2e90*/  BRA `(.L_x_670) ;  /* 0x0000000400cc7947 */ /* 0x000fea0003800000 */
.L_x_677:
        /* <DEDUP_REMOVED lines=8> */
[----:B------:R-:W0:Y:S02]  /*2f20*/  F2I.U32.F64.TRUNC R5, R4 ;  /* 0x0000000400057311 */ /* 0x000e24000030d000 */
[----:B0-----:R0:W-:Y:S01]  /*2f30*/  STG.E.U16 desc[UR36][R2.64], R5 ;  /* 0x0000000502007986 */ /* 0x0011e2000c101524 */
[----:B------:R-:W-:Y:S05]  /*2f40*/  BRA `(.L_x_670) ;  /* 0x0000000400a07947 */ /* 0x000fea0003800000 */
.L_x_688:
[----:B------:R-:W-:Y:S01]  /*2f50*/  UMOV UR4, 0xf0000000 ;  /* 0xf000000000047882 */ /* 0x000fe20000000000 */
[----:B------:R-:W-:Y:S01]  /*2f60*/  UMOV UR5, 0x380fffff ;  /* 0x380fffff00057882 */ /* 0x000fe20000000000 */
[----:B------:R-:W0:Y:S01]  /*2f70*/  F2F.F32.F64 R7, R4 ;  /* 0x0000000400077310 */ /* 0x000e220000301000 */
[----:B------:R-:W-:Y:S01]  /*2f80*/  DSETP.GEU.AND P0, PT, |R4|, UR4, PT ;  /* 0x0000000404007e2a */ /* 0x000fe2000bf0e200 */
[----:B------:R-:W-:Y:S01]  /*2f90*/  BSSY.RECONVERGENT B0, `(.L_x_689) ;  /* 0x0000015000007945 */ /* 0x000fe20003800200 */
[----:B----4-:R-:W-:-:S12]  /*2fa0*/  IMAD.MOV.U32 R0, RZ, RZ, 0x80 ;  /* 0x00000080ff007424 */ /* 0x010fd800078e00ff */
[----:B0-----:R-:W-:-:S05]  /*2fb0*/  @!P0 FMUL R7, R7, 1.175494350822287508e-38 ;  /* 0x0080000007078820 */ /* 0x001fca0000400000 */
[----:B------:R-:W-:-:S04]  /*2fc0*/  LOP3.LUT R6, R7, 0x7fffffff, RZ, 0xc0, !PT ;  /* 0x7fffffff07067812 */ /* 0x000fc800078ec0ff */
        /* <DEDUP_REMOVED lines=9> */
.L_x_691:
[----:B------:R-:W-:-:S04]  /*3060*/  SHF.R.U32.HI R0, RZ, 0x14, R7 ;  /* 0x00000014ff007819 */ /* 0x000fc80000011607 */
[----:B------:R-:W-:-:S04]  /*3070*/  LOP3.LUT R0, R0, 0x1, RZ, 0xc0, !PT ;  /* 0x0000000100007812 */ /* 0x000fc800078ec0ff */
[----:B------:R-:W-:-:S04]  /*3080*/  IADD3 R0, PT, PT, R7, 0x487ffff, R0 ;  /* 0x0487ffff07007810 */ /* 0x000fc80007ffe000 */
[----:B------:R-:W-:-:S04]  /*3090*/  SHF.R.U32.HI R0, RZ, 0x14, R0 ;  /* 0x00000014ff007819 */ /* 0x000fc80000011600 */
[----:B------:R-:W-:-:S07]  /*30a0*/  LOP3.LUT R4, R0, 0xff, RZ, 0xc0, !PT ;  /* 0x000000ff00047812 */ /* 0x000fce00078ec0ff */
.L_x_692:
[----:B------:R-:W-:-:S04]  /*30b0*/  SHF.R.U32.HI R5, RZ, 0x18, R7 ;  /* 0x00000018ff057819 */ /* 0x000fc80000011607 */
[----:B------:R-:W-:-:S04]  /*30c0*/  LOP3.LUT R4, R4, 0x80, R5, 0xf8, !PT ;  /* 0x0000008004047812 */ /* 0x000fc800078ef805 */
[----:B------:R-:W-:-:S07]  /*30d0*/  PRMT R0, R4, 0x7610, R0 ;  /* 0x0000761004007816 */ /* 0x000fce0000000000 */
.L_x_690:
[----:B------:R-:W-:Y:S05]  /*30e0*/  BSYNC.RECONVERGENT B0 ;  /* 0x0000000000007941 */ /* 0x000fea0003800200 */
.L_x_689:
[----:B------:R0:W-:Y:S01]  /*30f0*/  STG.E.U8 desc[UR36][R2.64], R0 ;  /* 0x0000000002007986 */ /* 0x0001e2000c101124 */
[----:B------:R-:W-:Y:S05]  /*3100*/  BRA `(.L_x_670) ;  /* 0x0000000400307947 */ /* 0x000fea0003800000 */
.L_x_687:
[----:B------:R-:W-:Y:S01]  /*3110*/  UMOV UR4, 0xf0000000 ;  /* 0xf000000000047882 */ /* 0x000fe20000000000 */
[----:B------:R-:W-:Y:S01]  /*3120*/  UMOV UR5, 0x380fffff ;  /* 0x380fffff00057882 */ /* 0x000fe20000000000 */
[----:B------:R-:W0:Y:S01]  /*3130*/  F2F.F32.F64 R7, R4 ;  /* 0x0000000400077310 */ /* 0x000e220000301000 */
[----:B------:R-:W-:Y:S01]  /*3140*/  DSETP.GEU.AND P0, PT, |R4|, UR4, PT ;  /* 0x0000000404007e2a */ /* 0x000fe2000bf0e200 */
[----:B------:R-:W-:Y:S01]  /*3150*/  BSSY.RECONVERGENT B0, `(.L_x_693) ;  /* 0x0000015000007945 */ /* 0x000fe20003800200 */
[----:B----4-:R-:W-:-:S12]  /*3160*/  MOV R0, 0x80 ;  /* 0x0000008000007802 */ /* 0x010fd80000000f00 */
        /* <DEDUP_REMOVED lines=11> */
.L_x_695:
[----:B------:R-:W-:-:S04]  /*3220*/  SHF.R.U32.HI R0, RZ, 0x15, R7 ;  /* 0x00000015ff007819 */ /* 0x000fc80000011607 */
[----:B------:R-:W-:-:S04]  /*3230*/  LOP3.LUT R0, R0, 0x1, RZ, 0xc0, !PT ;  /* 0x0000000100007812 */ /* 0x000fc800078ec0ff */
[----:B------:R-:W-:-:S04]  /*3240*/  IADD3 R0, PT, PT, R7, 0x88fffff, R0 ;  /* 0x088fffff07007810 */ /* 0x000fc80007ffe000 */
[----:B------:R-:W-:-:S04]  /*3250*/  SHF.R.U32.HI R0, RZ, 0x15, R0 ;  /* 0x00000015ff007819 */ /* 0x000fc80000011600 */
[----:B------:R-:W-:-:S07]  /*3260*/  LOP3.LUT R4, R0, 0xff, RZ, 0xc0, !PT ;  /* 0x000000ff00047812 */ /* 0x000fce00078ec0ff */
.L_x_696:
[----:B------:R-:W-:-:S04]  /*3270*/  SHF.R.U32.HI R5, RZ, 0x18, R7 ;  /* 0x00000018ff057819 */ /* 0x000fc80000011607 */
[----:B------:R-:W-:-:S04]  /*3280*/  LOP3.LUT R4, R4, 0x80, R5, 0xf8, !PT ;  /* 0x0000008004047812 */ /* 0x000fc800078ef805 */
[----:B------:R-:W-:-:S07]  /*3290*/  PRMT R0, R4, 0x7610, R0 ;  /* 0x0000761004007816 */ /* 0x000fce0000000000 */
.L_x_694:
[----:B------:R-:W-:Y:S05]  /*32a0*/  BSYNC.RECONVERGENT B0 ;  /* 0x0000000000007941 */ /* 0x000fea0003800200 */
.L_x_693:
[----:B------:R3:W-:Y:S01]  /*32b0*/  STG.E.U8 desc[UR36][R2.64], R0 ;  /* 0x0000000002007986 */ /* 0x0007e2000c101124 */
[----:B------:R-:W-:Y:S05]  /*32c0*/  BRA `(.L_x_670) ;  /* 0x0000000000c07947 */ /* 0x000fea0003800000 */
.L_x_686:
[----:B------:R-:W-:-:S09]  /*32d0*/  UISETP.NE.AND UP0, UPT, UR4, 0x1c, UPT ;  /* 0x0000001c0400788c */ /* 0x000fd2000bf05270 */
[----:B------:R-:W-:Y:S05]  /*32e0*/  BRA.U !UP0, `(.L_x_697) ;  /* 0x0000000108b07547 */ /* 0x000fea000b800000 */
[----:B------:R-:W-:-:S09]  /*32f0*/  UISETP.NE.AND UP0, UPT, UR4, 0x1d, UPT ;  /* 0x0000001d0400788c */ /* 0x000fd2000bf05270 */
[----:B------:R-:W-:Y:S05]  /*3300*/  BRA.U !UP0, `(.L_x_698) ;  /* 0x00000001089c7547 */ /* 0x000fea000b800000 */
[----:B------:R-:W-:-:S09]  /*3310*/  UISETP.NE.AND UP0, UPT, UR4, 0x2c, UPT ;  /* 0x0000002c0400788c */ /* 0x000fd2000bf05270 */
[----:B------:R-:W-:Y:S05]  /*3320*/  BRA.U !UP0, `(.L_x_699) ;  /* 0x0000000108447547 */ /* 0x000fea000b800000 */
.L_x_669:
[----:B----4-:R-:W-:Y:S01]  /*3330*/  MOV R0, 0x0 ;  /* 0x0000000000007802 */ /* 0x010fe20000000f00 */
        /* <DEDUP_REMOVED lines=15> */
.L_x_700:
[----:B------:R-:W-:Y:S05]  /*3430*/  BRA `(.L_x_670) ;  /* 0x0000000000647947 */ /* 0x000fea0003800000 */
.L_x_699:
[----:B------:R-:W-:Y:S01]  /*3440*/  UMOV UR4, 0xf0000000 ;  /* 0xf000000000047882 */ /* 0x000fe20000000000 */
[----:B------:R-:W-:Y:S01]  /*3450*/  UMOV UR5, 0x380fffff ;  /* 0x380fffff00057882 */ /* 0x000fe20000000000 */
[----:B------:R0:W1:Y:S01]  /*3460*/  F2F.F32.F64 R8, R4 ;  /* 0x0000000400087310 */ /* 0x0000620000301000 */
[----:B------:R-:W-:Y:S01]  /*3470*/  DSETP.GEU.AND P0, PT, |R4|, UR4, PT ;  /* 0x0000000404007e2a */ /* 0x000fe2000bf0e200 */
[----:B0-----:R-:W-:-:S13]  /*3480*/  IMAD.MOV.U32 R5, RZ, RZ, 0xff ;  /* 0x000000ffff057424 */ /* 0x001fda00078e00ff */
[----:B-1----:R-:W-:-:S05]  /*3490*/  @!P0 FMUL R8, R8, 1.175494350822287508e-38 ;  /* 0x0080000008088820 */ /* 0x002fca0000400000 */
[----:B------:R-:W-:-:S04]  /*34a0*/  SHF.R.U32.HI R6, RZ, 0x17, R8 ;  /* 0x00000017ff067819 */ /* 0x000fc80000011608 */
[----:B------:R-:W-:-:S04]  /*34b0*/  LOP3.LUT R7, R6, 0xff, RZ, 0xc0, !PT ;  /* 0x000000ff06077812 */ /* 0x000fc800078ec0ff */
[----:B------:R-:W-:-:S13]  /*34c0*/  ISETP.NE.AND P1, PT, R7, 0xff, PT ;  /* 0x000000ff0700780c */ /* 0x000fda0003f25270 */
[--C-:B----4-:R-:W-:Y:S02]  /*34d0*/  @P1 SHF.R.U32.HI R0, RZ, 0x16, R8.reuse ;  /* 0x00000016ff001819 */ /* 0x110fe40000011608 */
[----:B------:R-:W-:Y:S02]  /*34e0*/  @P1 LOP3.LUT P0, RZ, R7, 0x3fffff, R8, 0xf8, !PT ;  /* 0x003fffff07ff1812 */ /* 0x000fe4000780f808 */
[----:B------:R-:W-:-:S04]  /*34f0*/  @P1 LOP3.LUT R0, R0, 0x1, RZ, 0xc0, !PT ;  /* 0x0000000100001812 */ /* 0x000fc800078ec0ff */
[----:B------:R-:W-:Y:S01]  /*3500*/  @P1 ISETP.EQ.U32.AND P2, PT, R0, 0x1, P0 ;  /* 0x000000010000180c */ /* 0x000fe20000742070 */
[----:B------:R-:W-:Y:S01]  /*3510*/  @P1 VIADD R0, R6, 0x1 ;  /* 0x0000000106001836 */ /* 0x000fe20000000000 */
[----:B------:R-:W-:Y:S02]  /*3520*/  PLOP3.LUT P0, PT, PT, PT, PT, 0x80, 0x8 ;  /* 0x000000000008781c */ /* 0x000fe40003f0f070 */
[----:B------:R-:W-:-:S13]  /*3530*/  @P1 PLOP3.LUT P0, PT, P2, PT, PT, 0x80, 0x8 ;  /* 0x000000000008181c */ /* 0x000fda000170f070 */
[----:B------:R-:W-:-:S05]  /*3540*/  @!P0 IADD3 R0, PT, PT, R6, RZ, RZ ;  /* 0x000000ff06008210 */ /* 0x000fca0007ffe0ff */
[----:B------:R-:W-:-:S05]  /*3550*/  @P1 IMAD.MOV.U32 R5, RZ, RZ, R0 ;  /* 0x000000ffff051224 */ /* 0x000fca00078e0000 */
[----:B------:R2:W-:Y:S01]  /*3560*/  STG.E.U8 desc[UR36][R2.64], R5 ;  /* 0x0000000502007986 */ /* 0x0005e2000c101124 */
[----:B------:R-:W-:Y:S05]  /*3570*/  BRA `(.L_x_670) ;  /* 0x0000000000147947 */ /* 0x000fea0003800000 */
.L_x_698:
[----:B------:R-:W0:Y:S02]  /*3580*/  F2I.U64.F64.TRUNC R4, R4 ;  /* 0x0000000400047311 */ /* 0x000e24000030d800 */
[----:B0-----:R1:W-:Y:S01]  /*3590*/  STG.E.64 desc[UR36][R2.64], R4 ;  /* 0x0000000402007986 */ /* 0x0013e2000c101b24 */
[----:B------:R-:W-:Y:S05]  /*35a0*/  BRA `(.L_x_670) ;  /* 0x0000000000087947 */ /* 0x000fea0003800000 */
.L_x_697:
[----:B------:R-:W0:Y:S02]  /*35b0*/  F2I.U32.F64.TRUNC R5, R4 ;  /* 0x0000000400057311 */ /* 0x000e24000030d000 */
[----:B0-----:R0:W-:Y:S02]  /*35c0*/  STG.E desc[UR36][R2.64], R5 ;  /* 0x0000000502007986 */ /* 0x0011e4000c101924 */
.L_x_670:
[----:B------:R-:W-:-:S07]  /*35d0*/  VIADD R17, R17, 0x80 ;  /* 0x0000008011117836 */ /* 0x000fce0000000000 */
.L_x_630:
[----:B------:R-:W-:Y:S05]  /*35e0*/  BSYNC.RECONVERGENT B6 ;  /* 0x0000000000067941 */ /* 0x000fea0003800200 */
.L_x_629:
[----:B------:R-:W5:Y:S01]  /*35f0*/  LDCU UR4, c[0x0][0x380] ;  /* 0x00007000ff0477ac */ /* 0x000f620008000800 */
[----:B------:R-:W-:Y:S01]  /*3600*/  BSSY.RECONVERGENT B6, `(.L_x_701) ;  /* 0x000034f000067945 */ /* 0x000fe20003800200 */
[----:B-----5:R-:W-:-:S13]  /*3610*/  ISETP.GE.AND P0, PT, R17, UR4, PT ;  /* 0x0000000411007c0c */ /* 0x020fda000bf06270 */
[----:B------:R-:W-:Y:S05]  /*3620*/  @P0 BRA `(.L_x_702) ;  /* 0x0000003400300947 */ /* 0x000fea0003800000 */
[----:B------:R-:W5:Y:S01]  /*3630*/  LDCU UR4, c[0x0][0x388] ;  /* 0x00007100ff0477ac */ /* 0x000f620008000800 */
[----:B0--34-:R-:W-:Y:S02]  /*3640*/  HFMA2 R0, -RZ, RZ, 0, 0 ;  /* 0x00000000ff007431 */ /* 0x019fe400000001ff */
[----:B------:R-:W-:Y:S01]  /*3650*/  IMAD.MOV.U32 R16, RZ, RZ, RZ ;  /* 0x000000ffff107224 */ /* 0x000fe200078e00ff */
[----:B-----5:R-:W-:-:S09]  /*3660*/  UISETP.NE.AND UP0, UPT, UR4, URZ, UPT ;  /* 0x000000ff0400728c */ /* 0x020fd2000bf05270 */
[----:B------:R-:W-:Y:S05]  /*3670*/  BRA.U !UP0, `(.L_x_703) ;  /* 0x0000001108a87547 */ /* 0x000fea000b800000 */
[----:B------:R-:W1:Y:S01]  /*3680*/  LDCU.64 UR4, c[0x0][0x390] ;  /* 0x00007200ff0477ac */ /* 0x000e620008000a00 */
[----:B------:R-:W-:Y:S01]  /*3690*/  IMAD.MOV.U32 R16, RZ, RZ, RZ ;  /* 0x000000ffff107224 */ /* 0x000fe200078e00ff */
[----:B------:R-:W0:Y:S01]  /*36a0*/  LDCU UR6, c[0x0][0x38c] ;  /* 0x00007180ff0677ac */ /* 0x000e220008000800 */
[----:B------:R-:W3:Y:S01]  /*36b0*/  LDCU.64 UR8, c[0x0][0x4b8] ;  /* 0x00009700ff0877ac */ /* 0x000ee20008000a00 */
[----:B------:R-:W-:Y:S01]  /*36c0*/  UISETP.NE.AND UP0, UPT, UR43, URZ, UPT ;  /* 0x000000ff2b00728c */ /* 0x000fe2000bf05270 */
[----:B-12---:R-:W-:-:S05]  /*36d0*/  IMAD.HI.U32 R2, R17, UR4, R16 ;  /* 0x0000000411027c27 */ /* 0x006fca000f8e0010 */
[----:B------:R-:W-:-:S04]  /*36e0*/  SHF.R.U32.HI R3, RZ, UR5, R2 ;  /* 0x00000005ff037c19 */ /* 0x000fc80008011602 */
[----:B------:R-:W-:-:S05]  /*36f0*/  IADD3 R0, PT, PT, -R3, RZ, RZ ;  /* 0x000000ff03007210 */ /* 0x000fca0007ffe1ff */
        /* <DEDUP_REMOVED lines=283> */
[----:B------:R-:W2:Y:S02]  /*48b0*/  LDCU.64 UR8, c[0x0][0x578] ;  /* 0x0000af00ff0877ac */ /* 0x000ea40008000a00 */
[----:B0-----:R-:W-:-:S05]  /*48c0*/  IMAD.HI.U32 R2, R5, UR4, R4 ;  /* 0x0000000405027c27 */ /* 0x001fca000f8e0004 */
[----:B------:R-:W-:-:S04]  /*48d0*/  SHF.R.U32.HI R2, RZ, UR5, R2 ;  /* 0x00000005ff027c19 */ /* 0x000fc80008011602 */
[----:B------:R-:W-:-:S05]  /*48e0*/  IADD3 R3, PT, PT, -R2, RZ, RZ ;  /* 0x000000ff02037210 */ /* 0x000fca0007ffe1ff */
[----:B-1----:R-:W-:-:S04]  /*48f0*/  IMAD R5, R3, UR6, R5 ;  /* 0x0000000603057c24 */ /* 0x002fc8000f8e0205 */
[C---:B--2---:R-:W-:Y:S02]  /*4900*/  IMAD R16, R5.reuse, UR8, R16 ;  /* 0x0000000805107c24 */ /* 0x044fe4000f8e0210 */
[----:B------:R-:W-:-:S07]  /*4910*/  IMAD R0, R5, UR9, R0 ;  /* 0x0000000905007c24 */ /* 0x000fce000f8e0200 */
.L_x_703:
[----:B------:R-:W1:Y:S01]  /*4920*/  LDCU.64 UR6, c[0x0][0x588] ;  /* 0x0000b100ff0677ac */ /* 0x000e620008000a00 */
[----:B------:R-:W-:Y:S01]  /*4930*/  BSSY.RECONVERGENT B7, `(.L_x_704) ;  /* 0x00000ec000077945 */ /* 0x000fe20003800200 */
[----:B------:R-:W-:-:S04]  /*4940*/  UPRMT UR4, UR44, 0x9910, URZ ;  /* 0x000099102c047896 */ /* 0x000fc800080000ff */
[----:B------:R-:W-:Y:S01]  /*4950*/  UISETP.GT.AND UP0, UPT, UR4, 0x9, UPT ;  /* 0x000000090400788c */ /* 0x000fe2000bf04270 */
[----:B-1----:R-:W-:-:S05]  /*4960*/  IADD3 R4, P0, PT, R0, UR6, RZ ;  /* 0x0000000600047c10 */ /* 0x002fca000ff1e0ff */
[----:B--2---:R-:W-:-:S03]  /*4970*/  IMAD.X R5, RZ, RZ, UR7, P0 ;  /* 0x00000007ff057e24 */ /* 0x004fc600080e06ff */
        /* <DEDUP_REMOVED lines=12> */
.L_x_708:
[----:B------:R-:W2:Y:S02]  /*4a40*/  LDG.E.U8 R2, desc[UR36][R4.64] ;  /* 0x0000002404027981 */ /* 0x000ea4000c1e1100 */
[----:B--2---:R-:W0:Y:S01]  /*4a50*/  I2F.F64.U16 R2, R2 ;  /* 0x0000000200027312 */ /* 0x004e220000101800 */
[----:B------:R-:W-:Y:S05]  /*4a60*/  BRA `(.L_x_710) ;  /* 0x0000000c00607947 */ /* 0x000fea0003800000 */
.L_x_707:
        /* <DEDUP_REMOVED lines=9> */
.L_x_712:
[----:B------:R-:W2:Y:S02]  /*4b00*/  LDG.E R2, desc[UR36][R4.64] ;  /* 0x0000002404027981 */ /* 0x000ea4000c1e1900 */
[----:B--2---:R-:W0:Y:S01]  /*4b10*/  I2F.F64 R2, R2 ;  /* 0x0000000200027312 */ /* 0x004e220000201c00 */
[----:B------:R-:W-:Y:S05]  /*4b20*/  BRA `(.L_x_710) ;  /* 0x0000000c00307947 */ /* 0x000fea0003800000 */
.L_x_711:
[----:B------:R-:W2:Y:S02]  /*4b30*/  LDG.E.U16 R2, desc[UR36][R4.64] ;  /* 0x0000002404027981 */ /* 0x000ea4000c1e1500 */
[----:B--2---:R-:W0:Y:S01]  /*4b40*/  I2F.F64.S16 R2, R2 ;  /* 0x0000000200027312 */ /* 0x004e220000101c00 */
[----:B------:R-:W-:Y:S05]  /*4b50*/  BRA `(.L_x_710) ;  /* 0x0000000c00247947 */ /* 0x000fea0003800000 */
.L_x_706:
        /* <DEDUP_REMOVED lines=10> */
.L_x_714:
[----:B------:R-:W2:Y:S02]  /*4c00*/  LDG.E.U16 R0, desc[UR36][R4.64] ;  /* 0x0000002404007981 */ /* 0x000ea4000c1e1500 */
[----:B--2---:R-:W-:-:S05]  /*4c10*/  HADD2.F32 R0, -RZ, R0.H0_H0 ;  /* 0x20000000ff007230 */ /* 0x004fca0000004100 */
[----:B------:R-:W-:-:S04]  /*4c20*/  FMUL.FTZ R0, R0, 1 ;  /* 0x3f80000000007820 */ /* 0x000fc80000410000 */
[----:B------:R0:W1:Y:S01]  /*4c30*/  F2F.F64.F32 R2, R0 ;  /* 0x0000000000027310 */ /* 0x0000620000201800 */
[----:B------:R-:W-:Y:S05]  /*4c40*/  BRA `(.L_x_710) ;  /* 0x0000000800e87947 */ /* 0x000fea0003800000 */
.L_x_713:
        /* <DEDUP_REMOVED lines=10> */
.L_x_716:
[----:B------:R-:W2:Y:S02]  /*4cf0*/  LDG.E.U16 R4, desc[UR36][R4.64] ;  /* 0x0000002404047981 */ /* 0x000ea4000c1e1500 */
[----:B--2---:R-:W-:-:S05]  /*4d00*/  HADD2.F32 R0, -RZ, R4.H0_H0 ;  /* 0x20000004ff007230 */ /* 0x004fca0000004100 */
[----:B------:R-:W-:-:S04]  /*4d10*/  FMUL.FTZ R0, R0, 1 ;  /* 0x3f80000000007820 */ /* 0x000fc80000410000 */
[----:B------:R0:W1:Y:S01]  /*4d20*/  F2F.F64.F32 R2, R0 ;  /* 0x0000000000027310 */ /* 0x0000620000201800 */
[----:B------:R-:W-:Y:S05]  /*4d30*/  BRA `(.L_x_710) ;  /* 0x0000000800ac7947 */ /* 0x000fea0003800000 */
.L_x_715:
[----:B------:R0:W5:Y:S01]  /*4d40*/  LDG.E.64 R2, desc[UR36][R4.64] ;  /* 0x0000002404027981 */ /* 0x000162000c1e1b00 */
[----:B------:R-:W-:Y:S05]  /*4d50*/  BRA `(.L_x_710) ;  /* 0x0000000800a47947 */ /* 0x000fea0003800000 */
.L_x_705:
        /* <DEDUP_REMOVED lines=9> */
[----:B------:R-:W-:Y:S01]  /*4df0*/  IMAD.MOV.U32 R2, RZ, RZ, RZ ;  /* 0x000000ffff027224 */ /* 0x000fe200078e00ff */
[----:B--2---:R-:W-:-:S04]  /*4e00*/  ISETP.NE.AND P0, PT, R4, RZ, PT ;  /* 0x000000ff0400720c */ /* 0x004fc80003f05270 */
[----:B------:R-:W-:Y:S01]  /*4e10*/  FSEL R3, RZ, 1.875, !P0 ;  /* 0x3ff00000ff037808 */ /* 0x000fe20004000000 */
[----:B------:R-:W-:Y:S08]  /*4e20*/  BRA `(.L_x_710) ;  /* 0x0000000800707947 */ /* 0x000ff00003800000 */
.L_x_719:
[----:B------:R0:W5:Y:S01]  /*4e30*/  LDG.E.64 R2, desc[UR36][R4.64] ;  /* 0x0000002404027981 */ /* 0x000162000c1e1b00 */
[----:B------:R-:W-:Y:S05]  /*4e40*/  BRA `(.L_x_710) ;  /* 0x0000000800687947 */ /* 0x000fea0003800000 */
.L_x_718:
        /* <DEDUP_REMOVED lines=23> */
[----:B------:R-:W-:-:S05]  /*4fc0*/  LOP3.LUT R3, R3, 0x80000000, R0, 0xf8, !PT ;  /* 0x8000000003037812 */ /* 0x000fca00078ef800 */
[----:B------:R-:W-:-:S06]  /*4fd0*/  FMUL.FTZ R3, R3, 1 ;  /* 0x3f80000003037820 */ /* 0x000fcc0000410000 */
[----:B------:R-:W0:Y:S01]  /*4fe0*/  F2F.F64.F32 R2, R3 ;  /* 0x0000000300027310 */ /* 0x000e220000201800 */
[----:B------:R-:W-:Y:S05]  /*4ff0*/  BRA `(.L_x_710) ;  /* 0x0000000400fc7947 */ /* 0x000fea0003800000 */
.L_x_721:
        /* <DEDUP_REMOVED lines=10> */
[----:B------:R-:W-:-:S05]  /*50a0*/  LOP3.LUT R0, R0, 0x80000000, R3, 0xf8, !PT ;  /* 0x8000000000007812 */ /* 0x000fca00078ef803 */
[----:B------:R-:W-:-:S04]  /*50b0*/  FMUL.FTZ R0, R0, 1 ;  /* 0x3f80000000007820 */ /* 0x000fc80000410000 */
[----:B------:R1:W2:Y:S01]  /*50c0*/  F2F.F64.F32 R2, R0 ;  /* 0x0000000000027310 */ /* 0x0002a20000201800 */
[----:B------:R-:W-:Y:S05]  /*50d0*/  BRA `(.L_x_710) ;  /* 0x0000000400c47947 */ /* 0x000fea0003800000 */
.L_x_720:
[----:B------:R-:W2:Y:S02]  /*50e0*/  LDG.E.U16 R0, desc[UR36][R4.64] ;  /* 0x0000002404007981 */ /* 0x000ea4000c1e1500 */
[----:B--2---:R-:W-:-:S05]  /*50f0*/  SHF.L.U32 R0, R0, 0x10, RZ ;  /* 0x0000001000007819 */ /* 0x004fca00000006ff */
[----:B------:R-:W-:-:S04]  /*5100*/  FMUL.FTZ R0, R0, 1 ;  /* 0x3f80000000007820 */ /* 0x000fc80000410000 */
[----:B------:R3:W4:Y:S01]  /*5110*/  F2F.F64.F32 R2, R0 ;  /* 0x0000000000027310 */ /* 0x0007220000201800 */
[----:B------:R-:W-:Y:S05]  /*5120*/  BRA `(.L_x_710) ;  /* 0x0000000400b07947 */ /* 0x000fea0003800000 */
.L_x_717:
        /* <DEDUP_REMOVED lines=11> */
.L_x_724:
        /* <DEDUP_REMOVED lines=21> */
.L_x_726:
[----:B------:R-:W-:Y:S05]  /*5330*/  BSYNC.RECONVERGENT B0 ;  /* 0x0000000000007941 */ /* 0x000fea0003800200 */
.L_x_725:
[----:B------:R-:W-:Y:S01]  /*5340*/  IMAD.SHL.U32 R0, R0, 0x100000, RZ ;  /* 0x0010000000007824 */ /* 0x000fe200078e00ff */
[----:B------:R-:W-:-:S04]  /*5350*/  LEA R2, R2, 0x3b800000, 0x17 ;  /* 0x3b80000002027811 */ /* 0x000fc800078eb8ff */
[----:B------:R-:W-:-:S05]  /*5360*/  LOP3.LUT R0, R2, R0, R7, 0xfe, !PT ;  /* 0x0000000002007212 */ /* 0x000fca00078efe07 */
[----:B------:R-:W-:-:S04]  /*5370*/  FMUL.FTZ R0, R0, 1 ;  /* 0x3f80000000007820 */ /* 0x000fc80000410000 */
[----:B------:R0:W1:Y:S01]  /*5380*/  F2F.F64.F32 R2, R0 ;  /* 0x0000000000027310 */ /* 0x0000620000201800 */
[----:B------:R-:W-:Y:S05]  /*5390*/  BRA `(.L_x_710) ;  /* 0x0000000400147947 */ /* 0x000fea0003800000 */
.L_x_723:
[----:B------:R-:W2:Y:S01]  /*53a0*/  LDG.E.U8 R4, desc[UR36][R4.64] ;  /* 0x0000002404047981 */ /* 0x000ea2000c1e1100 */
[----:B------:R-:W-:Y:S02]  /*53b0*/  CS2R R2, SRZ ;  /* 0x0000000000027805 */ /* 0x000fe4000001ff00 */
[----:B--2---:R-:W-:-:S13]  /*53c0*/  ISETP.NE.AND P0, PT, R4, RZ, PT ;  /* 0x000000ff0400720c */ /* 0x004fda0003f05270 */
[----:B------:R-:W-:Y:S05]  /*53d0*/  @!P0 BRA `(.L_x_710) ;  /* 0x0000000400048947 */ /* 0x000fea0003800000 */
[----:B------:R-:W-:-:S13]  /*53e0*/  ISETP.NE.AND P0, PT, R4, 0x80, PT ;  /* 0x000000800400780c */ /* 0x000fda0003f05270 */
[----:B------:R-:W-:Y:S01]  /*53f0*/  @!P0 MOV R2, 0x20000000 ;  /* 0x2000000000028802 */ /* 0x000fe20000000f00 */
        /* <DEDUP_REMOVED lines=15> */
.L_x_728:
[----:B------:R-:W-:Y:S05]  /*54f0*/  BSYNC.RECONVERGENT B0 ;  /* 0x0000000000007941 */ /* 0x000fea0003800200 */
.L_x_727:
[----:B------:R-:W-:Y:S01]  /*5500*/  IMAD.SHL.U32 R0, R0, 0x200000, RZ ;  /* 0x0020000000007824 */ /* 0x000fe200078e00ff */
[----:B------:R-:W-:-:S04]  /*5510*/  LEA R2, R2, 0x37800000, 0x17 ;  /* 0x3780000002027811 */ /* 0x000fc800078eb8ff */
[----:B------:R-:W-:-:S05]  /*5520*/  LOP3.LUT R0, R2, R0, R7, 0xfe, !PT ;  /* 0x0000000002007212 */ /* 0x000fca00078efe07 */
[----:B------:R-:W-:-:S04]  /*5530*/  FMUL.FTZ R0, R0, 1 ;  /* 0x3f80000000007820 */ /* 0x000fc80000410000 */
[----:B------:R0:W1:Y:S01]  /*5540*/  F2F.F64.F32 R2, R0 ;  /* 0x0000000000027310 */ /* 0x0000620000201800 */
[----:B------:R-:W-:Y:S05]  /*5550*/  BRA `(.L_x_710) ;  /* 0x0000000000a47947 */ /* 0x000fea0003800000 */
.L_x_722:
[----:B------:R-:W-:-:S09]  /*5560*/  UISETP.NE.AND UP0, UPT, UR4, 0x1c, UPT ;  /* 0x0000001c0400788c */ /* 0x000fd2000bf05270 */
[----:B------:R-:W-:Y:S05]  /*5570*/  BRA.U !UP0, `(.L_x_729) ;  /* 0x0000000108947547 */ /* 0x000fea000b800000 */
[----:B------:R-:W-:-:S09]  /*5580*/  UISETP.NE.AND UP0, UPT, UR4, 0x1d, UPT ;  /* 0x0000001d0400788c */ /* 0x000fd2000bf05270 */
[----:B------:R-:W-:Y:S05]  /*5590*/  BRA.U !UP0, `(.L_x_730) ;  /* 0x0000000108807547 */ /* 0x000fea000b800000 */
[----:B------:R-:W-:-:S09]  /*55a0*/  UISETP.NE.AND UP0, UPT, UR4, 0x2c, UPT ;  /* 0x0000002c0400788c */ /* 0x000fd2000bf05270 */
[----:B------:R-:W-:Y:S05]  /*55b0*/  BRA.U UP0, `(.L_x_709) ;  /* 0x0000000100307547 */ /* 0x000fea000b800000 */
[----:B------:R-:W2:Y:S01]  /*55c0*/  LDG.E.U8 R0, desc[UR36][R4.64] ;  /* 0x0000002404007981 */ /* 0x000ea2000c1e1100 */
[----:B------:R-:W-:Y:S02]  /*55d0*/  HFMA2 R3, -RZ, RZ, 0.5, 0 ;  /* 0x38000000ff037431 */ /* 0x000fe400000001ff */
        /* <DEDUP_REMOVED lines=8> */
[----:B------:R0:W1:Y:S01]  /*5660*/  @P0 F2F.F64.F32 R2, R0 ;  /* 0x0000000000020310 */ /* 0x0000620000201800 */
[----:B------:R-:W-:Y:S05]  /*5670*/  BRA `(.L_x_710) ;  /* 0x00000000005c7947 */ /* 0x000fea0003800000 */
.L_x_709:
[----:B------:R-:W-:Y:S01]  /*5680*/  MOV R2, 0x0 ;  /* 0x0000000000027802 */ /* 0x000fe20000000f00 */
[----:B------:R-:W0:Y:S01]  /*5690*/  LDCU.64 UR4, c[0x4][0x108] ;  /* 0x01002100ff0477ac */ /* 0x000e220008000a00 */
[----:B------:R-:W-:Y:S02]  /*56a0*/  HFMA2 R13, -RZ, RZ, 0, 0 ;  /* 0x00000000ff0d7431 */ /* 0x000fe400000001ff */
[----:B------:R-:W-:Y:S01]  /*56b0*/  IMAD.MOV.U32 R8, RZ, RZ, 0x4e ;  /* 0x0000004eff087424 */ /* 0x000fe200078e00ff */
[----:B------:R-:W1:Y:S01]  /*56c0*/  LDCU.64 UR6, c[0x4][0x110] ;  /* 0x01002200ff0677ac */ /* 0x000e620008000a00 */
[----:B------:R-:W2:Y:S01]  /*56d0*/  LDC.64 R2, c[0x4][R2] ;  /* 0x0100000002027b82 */ /* 0x000ea20000000a00 */
[----:B------:R-:W-:Y:S01]  /*56e0*/  IMAD.MOV.U32 R12, RZ, RZ, 0x1 ;  /* 0x00000001ff0c7424 */ /* 0x000fe200078e00ff */
[----:B------:R-:W3:Y:S01]  /*56f0*/  LDCU.64 UR8, c[0x4][0x8] ;  /* 0x01000100ff0877ac */ /* 0x000ee20008000a00 */
[----:B0-----:R-:W-:Y:S02]  /*5700*/  IMAD.U32 R4, RZ, RZ, UR4 ;  /* 0x00000004ff047e24 */ /* 0x001fe4000f8e00ff */
[----:B------:R-:W-:Y:S01]  /*5710*/  IMAD.U32 R5, RZ, RZ, UR5 ;  /* 0x00000005ff057e24 */ /* 0x000fe2000f8e00ff */
[----:B-1----:R-:W-:Y:S01]  /*5720*/  MOV R6, UR6 ;  /* 0x0000000600067c02 */ /* 0x002fe20008000f00 */
[----:B------:R-:W-:-:S02]  /*5730*/  IMAD.U32 R7, RZ, RZ, UR7 ;  /* 0x00000007ff077e24 */ /* 0x000fc4000f8e00ff */
[----:B---3--:R-:W-:Y:S01]  /*5740*/  IMAD.U32 R10, RZ, RZ, UR8 ;  /* 0x00000008ff0a7e24 */ /* 0x008fe2000f8e00ff */
[----:B------:R-:W-:-:S07]  /*5750*/  MOV R11, UR9 ;  /* 0x00000009000b7c02 */ /* 0x000fce0008000f00 */
[----:B------:R-:W-:-:S07]  /*5760*/  LEPC R20, `(.L_x_731) ;  /* 0x000000001014794e */ /* 0x000fce0000000000 */
[----:B--2---:R-:W-:Y:S05]  /*5770*/  CALL.ABS.NOINC R2 ;  /* 0x0000000002007343 */ /* 0x004fea0003c00000 */
.L_x_731:
[----:B------:R-:W-:Y:S01]  /*5780*/  CS2R R2, SRZ ;  /* 0x0000000000027805 */ /* 0x000fe2000001ff00 */
[----:B------:R-:W-:Y:S06]  /*5790*/  BRA `(.L_x_710) ;  /* 0x0000000000147947 */ /* 0x000fec0003800000 */
.L_x_730:
[----:B------:R-:W2:Y:S02]  /*57a0*/  LDG.E.64 R2, desc[UR36][R4.64] ;  /* 0x0000002404027981 */ /* 0x000ea4000c1e1b00 */
[----:B--2---:R-:W0:Y:S01]  /*57b0*/  I2F.F64.U64 R2, R2 ;  /* 0x0000000200027312 */ /* 0x004e220000301800 */
[----:B------:R-:W-:Y:S05]  /*57c0*/  BRA `(.L_x_710) ;  /* 0x0000000000087947 */ /* 0x000fea0003800000 */
.L_x_729:
[----:B------:R-:W2:Y:S02]  /*57d0*/  LDG.E R2, desc[UR36][R4.64] ;  /* 0x0000002404027981 */ /* 0x000ea4000c1e1900 */
[----:B--2---:R-:W0:Y:S02]  /*57e0*/  I2F.F64.U32 R2, R2 ;  /* 0x0000000200027312 */ /* 0x004e240000201800 */
.L_x_710:
[----:B------:R-:W-:Y:S05]  /*57f0*/  BSYNC.RECONVERGENT B7 ;  /* 0x0000000000077941 */ /* 0x000fea0003800200 */
.L_x_704:
[----:B------:R-:W1:Y:S01]  /*5800*/  LDC.64 R8, c[0x0][0x590] ;  /* 0x00016400ff087b82 */ /* 0x000e620000000a00 */
[----:B------:R-:W-:Y:S01]  /*5810*/  BSSY.RECONVERGENT B0, `(.L_x_732) ;  /* 0x000001f000007945 */ /* 0x000fe20003800200 */
[----:B0-----:R-:W-:Y:S02]  /*5820*/  IMAD.MOV.U32 R4, RZ, RZ, 0x0 ;  /* 0x00000000ff047424 */ /* 0x001fe400078e00ff */
[----:B------:R-:W-:Y:S01]  /*5830*/  IMAD.MOV.U32 R5, RZ, RZ, 0x3ff00000 ;  /* 0x3ff00000ff057424 */ /* 0x000fe200078e00ff */
[----:B-12-45:R-:W-:-:S14]  /*5840*/  DSETP.GT.AND P0, PT, R2, R8, PT ;  /* 0x000000080200722a */ /* 0x036fdc0003f04000 */
[----:B------:R-:W-:Y:S05]  /*5850*/  @!P0 BRA `(.L_x_733) ;  /* 0x0000000000688947 */ /* 0x000fea0003800000 */
[----:B------:R-:W-:Y:S01]  /*5860*/  UMOV UR4, 0x9abcaf48 ;  /* 0x9abcaf4800047882 */ /* 0x000fe20000000000 */
[----:B------:R-:W-:Y:S01]  /*5870*/  UMOV UR5, 0x3e7ad7f2 ;  /* 0x3e7ad7f200057882 */ /* 0x000fe20000000000 */
[----:B---3--:R-:W0:Y:S01]  /*5880*/  LDC R0, c[0x0][0x594] ;  /* 0x00016500ff007b82 */ /* 0x008e220000000800 */
[----:B------:R-:W-:Y:S01]  /*5890*/  DADD R4, R2, UR4 ;  /* 0x0000000402047e29 */ /* 0x000fe20008000000 */
[----:B------:R-:W-:Y:S01]  /*58a0*/  BSSY.RECONVERGENT B1, `(.L_x_734) ;  /* 0x0000013000017945 */ /* 0x000fe20003800200 */
[----:B------:R-:W-:-:S04]  /*58b0*/  MOV R2, 0x1 ;  /* 0x0000000100027802 */ /* 0x000fc80000000f00 */
        /* <DEDUP_REMOVED lines=15> */
[----:B------:R-:W-:Y:S02]  /*59b0*/  IMAD.MOV.U32 R2, RZ, RZ, R10 ;  /* 0x000000ffff027224 */ /* 0x000fe400078e000a */
[----:B------:R-:W-:-:S07]  /*59c0*/  IMAD.MOV.U32 R3, RZ, RZ, R11 ;  /* 0x000000ffff037224 */ /* 0x000fce00078e000b */
.L_x_735:
[----:B------:R-:W-:Y:S05]  /*59d0*/  BSYNC.RECONVERGENT B1 ;  /* 0x0000000000017941 */ /* 0x000fea0003800200 */
.L_x_734:
[----:B------:R-:W-:Y:S01]  /*59e0*/  MOV R4, R2 ;  /* 0x0000000200047202 */ /* 0x000fe20000000f00 */
[----:B------:R-:W-:-:S07]  /*59f0*/  IMAD.MOV.U32 R5, RZ, RZ, R3 ;  /* 0x000000ffff057224 */ /* 0x000fce00078e0003 */
.L_x_733:
[----:B------:R-:W-:Y:S05]  /*5a00*/  BSYNC.RECONVERGENT B0 ;  /* 0x0000000000007941 */ /* 0x000fea0003800200 */
.L_x_732:
[----:B------:R-:W0:Y:S01]  /*5a10*/  LDCU.64 UR6, c[0x0][0x580] ;  /* 0x0000b000ff0677ac */ /* 0x000e220008000a00 */
        /* <DEDUP_REMOVED lines=16> */
.L_x_739:
[----:B------:R-:W0:Y:S02]  /*5b20*/  F2I.S64.F64.TRUNC R4, R4 ;  /* 0x0000000400047311 */ /* 0x000e24000030d900 */
[----:B0-----:R-:W-:-:S05]  /*5b30*/  MOV R7, R4 ;  /* 0x0000000400077202 */ /* 0x001fca0000000f00 */
[----:B------:R4:W-:Y:S01]  /*5b40*/  STG.E.U8 desc[UR36][R2.64], R7 ;  /* 0x0000000702007986 */ /* 0x0009e2000c101124 */
[----:B------:R-:W-:Y:S05]  /*5b50*/  BRA `(.L_x_741) ;  /* 0x0000000c00e07947 */ /* 0x000fea0003800000 */
.L_x_738:
        /* <DEDUP_REMOVED lines=9> */
.L_x_743:
[----:B------:R-:W0:Y:S02]  /*5bf0*/  F2I.F64.TRUNC R5, R4 ;  /* 0x0000000400057311 */ /* 0x000e24000030d100 */
[----:B0-----:R2:W-:Y:S01]  /*5c00*/  STG.E desc[UR36][R2.64], R5 ;  /* 0x0000000502007986 */ /* 0x0015e2000c101924 */
[----:B------:R-:W-:Y:S05]  /*5c10*/  BRA `(.L_x_741) ;  /* 0x0000000c00b07947 */ /* 0x000fea0003800000 */
.L_x_742:
[----:B------:R-:W0:Y:S02]  /*5c20*/  F2I.F64.TRUNC R5, R4 ;  /* 0x0000000400057311 */ /* 0x000e24000030d100 */
[----:B0-----:R0:W-:Y:S01]  /*5c30*/  STG.E.U16 desc[UR36][R2.64], R5 ;  /* 0x0000000502007986 */ /* 0x0011e2000c101524 */
[----:B------:R-:W-:Y:S05]  /*5c40*/  BRA `(.L_x_741) ;  /* 0x0000000c00a47947 */ /* 0x000fea0003800000 */
.L_x_737:
        /* <DEDUP_REMOVED lines=13> */
.L_x_745:
[----:B------:R-:W-:Y:S01]  /*5d20*/  UMOV UR4, 0xf0000000 ;  /* 0xf000000000047882 */ /* 0x000fe20000000000 */
[----:B------:R-:W-:Y:S01]  /*5d30*/  UMOV UR5, 0x380fffff ;  /* 0x380fffff00057882 */ /* 0x000fe20000000000 */
[----:B---3--:R-:W0:Y:S01]  /*5d40*/  F2F.F32.F64 R0, R4 ;  /* 0x0000000400007310 */ /* 0x008e220000301000 */
[----:B------:R-:W-:-:S14]  /*5d50*/  DSETP.GEU.AND P0, PT, |R4|, UR4, PT ;  /* 0x0000000404007e2a */ /* 0x000fdc000bf0e200 */
[----:B0-----:R-:W-:-:S05]  /*5d60*/  @!P0 FMUL R0, R0, 1.175494350822287508e-38 ;  /* 0x0080000000008820 */ /* 0x001fca0000400000 */
[----:B------:R-:W-:-:S05]  /*5d70*/  F2FP.F16.F32.PACK_AB R0, RZ, R0 ;  /* 0x00000000ff00723e */ /* 0x000fca00000000ff */
[----:B------:R0:W-:Y:S01]  /*5d80*/  STG.E.U16 desc[UR36][R2.64], R0 ;  /* 0x0000000002007986 */ /* 0x0001e2000c101524 */
[----:B------:R-:W-:Y:S05]  /*5d90*/  BRA `(.L_x_741) ;  /* 0x0000000c00507947 */ /* 0x000fea0003800000 */
.L_x_744:
        /* <DEDUP_REMOVED lines=14> */
.L_x_747:
[----:B------:R-:W-:Y:S01]  /*5e80*/  UMOV UR4, 0xf0000000 ;  /* 0xf000000000047882 */ /* 0x000fe20000000000 */
[----:B------:R-:W-:Y:S01]  /*5e90*/  UMOV UR5, 0x380fffff ;  /* 0x380fffff00057882 */ /* 0x000fe20000000000 */
[----:B---3--:R-:W0:Y:S01]  /*5ea0*/  F2F.F32.F64 R0, R4 ;  /* 0x0000000400007310 */ /* 0x008e220000301000 */
[----:B------:R-:W-:-:S14]  /*5eb0*/  DSETP.GEU.AND P0, PT, |R4|, UR4, PT ;  /* 0x0000000404007e2a */ /* 0x000fdc000bf0e200 */
[----:B0-----:R-:W-:-:S05]  /*5ec0*/  @!P0 FMUL R0, R0, 1.175494350822287508e-38 ;  /* 0x0080000000008820 */ /* 0x001fca0000400000 */
[----:B------:R-:W-:-:S04]  /*5ed0*/  F2FP.F16.F32.PACK_AB R5, RZ, R0 ;  /* 0x00000000ff05723e */ /* 0x000fc800000000ff */
[----:B------:R-:W-:-:S05]  /*5ee0*/  PRMT R5, R5, 0x5410, RZ ;  /* 0x0000541005057816 */ /* 0x000fca00000000ff */
[----:B------:R0:W-:Y:S01]  /*5ef0*/  STG.E desc[UR36][R2.64], R5 ;  /* 0x0000000502007986 */ /* 0x0001e2000c101924 */
[----:B------:R-:W-:Y:S05]  /*5f00*/  BRA `(.L_x_741) ;  /* 0x0000000800f47947 */ /* 0x000fea0003800000 */
.L_x_746:
[----:B------:R0:W-:Y:S01]  /*5f10*/  STG.E.64 desc[UR36][R2.64], R4 ;  /* 0x0000000402007986 */ /* 0x0001e2000c101b24 */
[----:B------:R-:W-:Y:S05]  /*5f20*/  BRA `(.L_x_741) ;  /* 0x0000000800ec7947 */ /* 0x000fea0003800000 */
.L_x_736:
        /* <DEDUP_REMOVED lines=13> */
.L_x_751:
[----:B------:R-:W-:Y:S01]  /*6000*/  UMOV UR4, 0xf0000000 ;  /* 0xf000000000047882 */ /* 0x000fe20000000000 */
[----:B------:R-:W-:Y:S01]  /*6010*/  UMOV UR5, 0x380fffff ;  /* 0x380fffff00057882 */ /* 0x000fe20000000000 */
[----:B------:R-:W0:Y:S01]  /*6020*/  F2F.F32.F64 R7, R4 ;  /* 0x0000000400077310 */ /* 0x000e220000301000 */
[----:B------:R-:W-:Y:S01]  /*6030*/  DSETP.GEU.AND P0, PT, |R4|, UR4, PT ;  /* 0x0000000404007e2a */ /* 0x000fe2000bf0e200 */
[----:B------:R-:W-:Y:S01]  /*6040*/  BSSY.RECONVERGENT B0, `(.L_x_752) ;  /* 0x0000014000007945 */ /* 0x000fe20003800200 */
[----:B---3--:R-:W-:-:S12]  /*6050*/  IMAD.MOV.U32 R0, RZ, RZ, 0x80 ;  /* 0x00000080ff007424 */ /* 0x008fd800078e00ff */
[----:B0-----:R-:W-:-:S05]  /*6060*/  @!P0 FMUL R7, R7, 1.175494350822287508e-38 ;  /* 0x0080000007078820 */ /* 0x001fca0000400000 */
[----:B------:R-:W-:-:S04]  /*6070*/  LOP3.LUT R6, R7, 0x7fffffff, RZ, 0xc0, !PT ;  /* 0x7fffffff07067812 */ /* 0x000fc800078ec0ff */
        /* <DEDUP_REMOVED lines=13> */
[----:B------:R-:W-:-:S07]  /*6150*/  MOV R0, R4 ;  /* 0x0000000400007202 */ /* 0x000fce0000000f00 */
.L_x_754:
[----:B------:R-:W-:-:S04]  /*6160*/  SHF.R.U32.HI R5, RZ, 0x18, R7 ;  /* 0x00000018ff057819 */ /* 0x000fc80000011607 */
[----:B------:R-:W-:-:S07]  /*6170*/  LOP3.LUT R0, R0, 0x80, R5, 0xf8, !PT ;  /* 0x0000008000007812 */ /* 0x000fce00078ef805 */
.L_x_753:
[----:B------:R-:W-:Y:S05]  /*6180*/  BSYNC.RECONVERGENT B0 ;  /* 0x0000000000007941 */ /* 0x000fea0003800200 */
.L_x_752:
[----:B------:R0:W-:Y:S01]  /*6190*/  STG.E.U8 desc[UR36][R2.64], R0 ;  /* 0x0000000002007986 */ /* 0x0001e2000c101124 */
[----:B------:R-:W-:Y:S05]  /*61a0*/  BRA `(.L_x_741) ;  /* 0x00000008004c7947 */ /* 0x000fea0003800000 */
.L_x_750:
        /* <DEDUP_REMOVED lines=21> */
[----:B------:R-:W-:-:S07]  /*6300*/  IMAD.MOV.U32 R0, RZ, RZ, R4 ;  /* 0x000000ffff007224 */ /* 0x000fce00078e0004 */
.L_x_757:
[----:B------:R-:W-:-:S04]  /*6310*/  SHF.R.U32.HI R5, RZ, 0x18, R7 ;  /* 0x00000018ff057819 */ /* 0x000fc80000011607 */
[----:B------:R-:W-:-:S07]  /*6320*/  LOP3.LUT R0, R0, 0x80, R5, 0xf8, !PT ;  /* 0x0000008000007812 */ /* 0x000fce00078ef805 */
.L_x_756:
[----:B------:R-:W-:Y:S05]  /*6330*/  BSYNC.RECONVERGENT B0 ;  /* 0x0000000000007941 */ /* 0x000fea0003800200 */
.L_x_755:
[----:B------:R0:W-:Y:S01]  /*6340*/  STG.E.U8 desc[UR36][R2.64], R0 ;  /* 0x0000000002007986 */ /* 0x0001e2000c101124 */
[----:B------:R-:W-:Y:S05]  /*6350*/  BRA `(.L_x_741) ;  /* 0x0000000400e07947 */ /* 0x000fea0003800000 */
.L_x_749:
        /* <DEDUP_REMOVED lines=8> */
[----:B------:R0:W1:Y:S01]  /*63e0*/  F2F.F32.F64 R8, R4 ;  /* 0x0000000400087310 */ /* 0x0000620000301000 */
[----:B------:R-:W-:Y:S01]  /*63f0*/  DSETP.GEU.AND P0, PT, |R4|, UR4, PT ;  /* 0x0000000404007e2a */ /* 0x000fe2000bf0e200 */
[----:B0-----:R-:W-:-:S13]  /*6400*/  HFMA2 R5, -RZ, RZ, 0, 1.5199184417724609375e-05 ;  /* 0x000000ffff057431 */ /* 0x001fda00000001ff */
[----:B-1----:R-:W-:-:S05]  /*6410*/  @!P0 FMUL R8, R8, 1.175494350822287508e-38 ;  /* 0x0080000008088820 */ /* 0x002fca0000400000 */
[----:B------:R-:W-:-:S04]  /*6420*/  SHF.R.U32.HI R6, RZ, 0x17, R8 ;  /* 0x00000017ff067819 */ /* 0x000fc80000011608 */
[----:B------:R-:W-:-:S04]  /*6430*/  LOP3.LUT R7, R6, 0xff, RZ, 0xc0, !PT ;  /* 0x000000ff06077812 */ /* 0x000fc800078ec0ff */
[----:B------:R-:W-:-:S13]  /*6440*/  ISETP.NE.AND P1, PT, R7, 0xff, PT ;  /* 0x000000ff0700780c */ /* 0x000fda0003f25270 */
[--C-:B---3--:R-:W-:Y:S02]  /*6450*/  @P1 SHF.R.U32.HI R0, RZ, 0x16, R8.reuse ;  /* 0x00000016ff001819 */ /* 0x108fe40000011608 */
[----:B------:R-:W-:Y:S02]  /*6460*/  @P1 LOP3.LUT P0, RZ, R7, 0x3fffff, R8, 0xf8, !PT ;  /* 0x003fffff07ff1812 */ /* 0x000fe4000780f808 */
        /* <DEDUP_REMOVED lines=9> */
.L_x_759:
[----:B------:R-:W0:Y:S02]  /*6500*/  F2I.U64.F64.TRUNC R4, R4 ;  /* 0x0000000400047311 */ /* 0x000e24000030d800 */
[----:B0-----:R0:W-:Y:S01]  /*6510*/  STG.E.64 desc[UR36][R2.64], R4 ;  /* 0x0000000402007986 */ /* 0x0011e2000c101b24 */
[----:B------:R-:W-:Y:S05]  /*6520*/  BRA `(.L_x_741) ;  /* 0x00000004006c7947 */ /* 0x000fea0003800000 */
.L_x_758:
[----:B------:R-:W0:Y:S02]  /*6530*/  F2I.U32.F64.TRUNC R5, R4 ;  /* 0x0000000400057311 */ /* 0x000e24000030d000 */
[----:B0-----:R0:W-:Y:S01]  /*6540*/  STG.E desc[UR36][R2.64], R5 ;  /* 0x0000000502007986 */ /* 0x0011e2000c101924 */
[----:B------:R-:W-:Y:S05]  /*6550*/  BRA `(.L_x_741) ;  /* 0x0000000400607947 */ /* 0x000fea0003800000 */
.L_x_748:
        /* <DEDUP_REMOVED lines=10> */
.L_x_761:
[----:B------:R-:W-:-:S05]  /*6600*/  CS2R R6, SRZ ;  /* 0x0000000000067805 */ /* 0x000fca000001ff00 */
[----:B------:R0:W-:Y:S01]  /*6610*/  STG.E.128 desc[UR36][R2.64], R4 ;  /* 0x0000000402007986 */ /* 0x0001e2000c101d24 */
[----:B------:R-:W-:Y:S05]  /*6620*/  BRA `(.L_x_741) ;  /* 0x00000004002c7947 */ /* 0x000fea0003800000 */
.L_x_760:
[----:B------:R-:W-:-:S09]  /*6630*/  UISETP.NE.AND UP0, UPT, UR4, 0xf, UPT ;  /* 0x0000000f0400788c */ /* 0x000fd2000bf05270 */
[----:B------:R-:W-:Y:S05]  /*6640*/  BRA.U !UP0, `(.L_x_762) ;  /* 0x0000000508087547 */ /* 0x000fea000b800000 */
[----:B------:R-:W-:-:S09]  /*6650*/  UISETP.NE.AND UP0, UPT, UR4, 0x17, UPT ;  /* 0x000000170400788c */ /* 0x000fd2000bf05270 */
[----:B------:R-:W-:Y:S05]  /*6660*/  BRA.U !UP0, `(.L_x_763) ;  /* 0x0000000108a07547 */ /* 0x000fea000b800000 */
[----:B------:R-:W-:-:S09]  /*6670*/  UISETP.NE.AND UP0, UPT, UR4, 0x18, UPT ;  /* 0x000000180400788c */ /* 0x000fd2000bf05270 */
[----:B------:R-:W-:Y:S05]  /*6680*/  BRA.U !UP0, `(.L_x_764) ;  /* 0x0000000108447547 */ /* 0x000fea000b800000 */
.L_x_740:
[----:B---3--:R-:W-:Y:S01]  /*6690*/  MOV R0, 0x0 ;  /* 0x0000000000007802 */ /* 0x008fe20000000f00 */
        /* <DEDUP_REMOVED lines=15> */
.L_x_765:
[----:B------:R-:W-:Y:S05]  /*6790*/  BRA `(.L_x_741) ;  /* 0x0000000000d07947 */ /* 0x000fea0003800000 */
.L_x_764:
[----:B------:R-:W-:Y:S01]  /*67a0*/  UMOV UR4, 0xf0000000 ;  /* 0xf000000000047882 */ /* 0x000fe20000000000 */
[----:B------:R-:W-:Y:S01]  /*67b0*/  UMOV UR5, 0x380fffff ;  /* 0x380fffff00057882 */ /* 0x000fe20000000000 */
[----:B------:R-:W0:Y:S01]  /*67c0*/  F2F.F32.F64 R9, R4 ;  /* 0x0000000400097310 */ /* 0x000e220000301000 */
[----:B------:R-:W-:Y:S01]  /*67d0*/  DSETP.GEU.AND P0, PT, |R4|, UR4, PT ;  /* 0x0000000404007e2a */ /* 0x000fe2000bf0e200 */
[----:B------:R-:W-:Y:S01]  /*67e0*/  BSSY.RECONVERGENT B0, `(.L_x_766) ;  /* 0x000000d000007945 */ /* 0x000fe20003800200 */
[----:B---3--:R-:W-:-:S12]  /*67f0*/  IMAD.MOV.U32 R0, RZ, RZ, 0x7f ;  /* 0x0000007fff007424 */ /* 0x008fd800078e00ff */
[----:B0-----:R-:W-:-:S05]  /*6800*/  @!P0 FMUL R9, R9, 1.175494350822287508e-38 ;  /* 0x0080000009098820 */ /* 0x001fca0000400000 */
[----:B------:R-:W-:Y:S02]  /*6810*/  LOP3.LUT R6, R9, 0x7fffffff, RZ, 0xc0, !PT ;  /* 0x7fffffff09067812 */ /* 0x000fe400078ec0ff */
[----:B------:R-:W-:Y:S02]  /*6820*/  SHF.R.U32.HI R7, RZ, 0x18, R9 ;  /* 0x00000018ff077819 */ /* 0x000fe40000011609 */
        /* <DEDUP_REMOVED lines=8> */
.L_x_767:
[----:B------:R-:W-:Y:S05]  /*68b0*/  BSYNC.RECONVERGENT B0 ;  /* 0x0000000000007941 */ /* 0x000fea0003800200 */
.L_x_766:
[----:B------:R-:W-:-:S05]  /*68c0*/  LOP3.LUT R7, R0, 0x80, R7, 0xf8, !PT ;  /* 0x0000008000077812 */ /* 0x000fca00078ef807 */
[----:B------:R0:W-:Y:S01]  /*68d0*/  STG.E.U8 desc[UR36][R2.64], R7 ;  /* 0x0000000702007986 */ /* 0x0001e2000c101124 */
[----:B------:R-:W-:Y:S05]  /*68e0*/  BRA `(.L_x_741) ;  /* 0x00000000007c7947 */ /* 0x000fea0003800000 */
.L_x_763:
[----:B------:R-:W-:Y:S01]  /*68f0*/  UMOV UR4, 0xf0000000 ;  /* 0xf000000000047882 */ /* 0x000fe20000000000 */
[----:B------:R-:W-:Y:S01]  /*6900*/  UMOV UR5, 0x380fffff ;  /* 0x380fffff00057882 */ /* 0x000fe20000000000 */
[----:B------:R-:W0:Y:S01]  /*6910*/  F2F.F32.F64 R7, R4 ;  /* 0x0000000400077310 */ /* 0x000e220000301000 */
[----:B------:R-:W-:Y:S01]  /*6920*/  DSETP.GEU.AND P0, PT, |R4|, UR4, PT ;  /* 0x0000000404007e2a */ /* 0x000fe2000bf0e200 */
[----:B------:R-:W-:-:S13]  /*6930*/  BSSY.RECONVERGENT B0, `(.L_x_768) ;  /* 0x000000f000007945 */ /* 0x000fda0003800200 */
[----:B0-----:R-:W-:-:S05]  /*6940*/  @!P0 FMUL R7, R7, 1.175494350822287508e-38 ;  /* 0x0080000007078820 */ /* 0x001fca0000400000 */
[----:B------:R-:W-:-:S04]  /*6950*/  LOP3.LUT R6, R7, 0x7fffffff, RZ, 0xc0, !PT ;  /* 0x7fffffff07067812 */ /* 0x000fc800078ec0ff */
[----:B------:R-:W-:-:S13]  /*6960*/  ISETP.GT.U32.AND P0, PT, R6, 0x477fffff, PT ;  /* 0x477fffff0600780c */ /* 0x000fda0003f04070 */
[----:B------:R-:W-:Y:S05]  /*6970*/  @P0 BRA `(.L_x_769) ;  /* 0x00000000001c0947 */ /* 0x000fea0003800000 */
[----:B------:R-:W-:-:S13]  /*6980*/  ISETP.GE.U32.AND P0, PT, R6, 0x38800000, PT ;  /* 0x388000000600780c */ /* 0x000fda0003f06070 */
[----:B---3--:R-:W-:-:S04]  /*6990*/  @P0 SHF.R.U32.HI R0, RZ, 0x15, R7 ;  /* 0x00000015ff000819 */ /* 0x008fc80000011607 */
[----:B------:R-:W-:-:S04]  /*69a0*/  @P0 LOP3.LUT R0, R0, 0x1, RZ, 0xc0, !PT ;  /* 0x0000000100000812 */ /* 0x000fc800078ec0ff */
[----:B------:R-:W-:-:S04]  /*69b0*/  @P0 IADD3 R0, PT, PT, R7, 0x80fffff, R0 ;  /* 0x080fffff07000810 */ /* 0x000fc80007ffe000 */
[----:B------:R-:W-:Y:S01]  /*69c0*/  @P0 SHF.R.U32.HI R0, RZ, 0x15, R0 ;  /* 0x00000015ff000819 */ /* 0x000fe20000011600 */
[----:B------:R-:W-:Y:S01]  /*69d0*/  @!P0 FADD.FTZ R0, R6, 128 ;  /* 0x4300000006008421 */ /* 0x000fe20000010000 */
[----:B------:R-:W-:Y:S06]  /*69e0*/  BRA `(.L_x_770) ;  /* 0x00000000000c7947 */ /* 0x000fec0003800000 */
.L_x_769:
[----:B---3--:R-:W-:Y:S01]  /*69f0*/  IMAD.MOV.U32 R0, RZ, RZ, 0x7f ;  /* 0x0000007fff007424 */ /* 0x008fe200078e00ff */
[----:B------:R-:W-:-:S04]  /*6a00*/  ISETP.GT.U32.AND P0, PT, R6, 0x7f800000, PT ;  /* 0x7f8000000600780c */ /* 0x000fc80003f04070 */
[----:B------:R-:W-:-:S09]  /*6a10*/  SEL R0, R0, 0x7c, P0 ;  /* 0x0000007c00007807 */ /* 0x000fd20000000000 */
.L_x_770:
[----:B------:R-:W-:Y:S05]  /*6a20*/  BSYNC.RECONVERGENT B0 ;  /* 0x0000000000007941 */ /* 0x000fea0003800200 */
.L_x_768:
[----:B------:R-:W-:-:S04]  /*6a30*/  SHF.R.U32.HI R5, RZ, 0x18, R7 ;  /* 0x00000018ff057819 */ /* 0x000fc80000011607 */
[----:B------:R-:W-:-:S05]  /*6a40*/  LOP3.LUT R5, R0, 0x80, R5, 0xf8, !PT ;  /* 0x0000008000057812 */ /* 0x000fca00078ef805 */
[----:B------:R0:W-:Y:S01]  /*6a50*/  STG.E.U8 desc[UR36][R2.64], R5 ;  /* 0x0000000502007986 */ /* 0x0001e2000c101124 */
[----:B------:R-:W-:Y:S05]  /*6a60*/  BRA `(.L_x_741) ;  /* 0x00000000001c7947 */ /* 0x000fea0003800000 */
.L_x_762:
[----:B------:R-:W-:Y:S01]  /*6a70*/  UMOV UR4, 0xf0000000 ;  /* 0xf000000000047882 */ /* 0x000fe20000000000 */
[----:B------:R-:W-:Y:S01]  /*6a80*/  UMOV UR5, 0x380fffff ;  /* 0x380fffff00057882 */ /* 0x000fe20000000000 */
[----:B---3--:R-:W0:Y:S01]  /*6a90*/  F2F.F32.F64 R0, R4 ;  /* 0x0000000400007310 */ /* 0x008e220000301000 */
[----:B------:R-:W-:-:S14]  /*6aa0*/  DSETP.GEU.AND P0, PT, |R4|, UR4, PT ;  /* 0x0000000404007e2a */ /* 0x000fdc000bf0e200 */
[----:B0-----:R-:W-:-:S05]  /*6ab0*/  @!P0 FMUL R0, R0, 1.175494350822287508e-38 ;  /* 0x0080000000008820 */ /* 0x001fca0000400000 */
[----:B------:R-:W-:-:S05]  /*6ac0*/  F2FP.BF16.F32.PACK_AB R0, RZ, R0 ;  /* 0x00000000ff00723e */ /* 0x000fca00000010ff */
[----:B------:R0:W-:Y:S02]  /*6ad0*/  STG.E.U16 desc[UR36][R2.64], R0 ;  /* 0x0000000002007986 */ /* 0x0001e4000c101524 */
.L_x_741:
[----:B------:R-:W-:-:S07]  /*6ae0*/  IADD3 R17, PT, PT, R17, 0x80, RZ ;  /* 0x0000008011117810 */ /* 0x000fce0007ffe0ff */
.L_x_702:
[----:B------:R-:W-:Y:S05]  /*6af0*/  BSYNC.RECONVERGENT B6 ;  /* 0x0000000000067941 */ /* 0x000fea0003800200 */
.L_x_701:
        /* <DEDUP_REMOVED lines=307> */
.L_x_773:
[----:B------:R-:W1:Y:S01]  /*7e30*/  LDCU.64 UR6, c[0x0][0x588] ;  /* 0x0000b100ff0677ac */ /* 0x000e620008000a00 */
[----:B------:R-:W-:Y:S01]  /*7e40*/  BSSY.RECONVERGENT B7, `(.L_x_774) ;  /* 0x00000ec000077945 */ /* 0x000fe20003800200 */
[----:B------:R-:W-:-:S04]  /*7e50*/  UPRMT UR4, UR44, 0x9910, URZ ;  /* 0x000099102c047896 */ /* 0x000fc800080000ff */
[----:B------:R-:W-:Y:S01]  /*7e60*/  UISETP.GT.AND UP0, UPT, UR4, 0x9, UPT ;  /* 0x000000090400788c */ /* 0x000fe2000bf04270 */
[----:B-1----:R-:W-:-:S04]  /*7e70*/  IADD3 R4, P0, PT, R0, UR6, RZ ;  /* 0x0000000600047c10 */ /* 0x002fc8000ff1e0ff */
[----:B--2---:R-:W-:-:S04]  /*7e80*/  IADD3.X R5, PT, PT, RZ, UR7, RZ, P0, !PT ;  /* 0x00000007ff057c10 */ /* 0x004fc800087fe4ff */
        /* <DEDUP_REMOVED lines=10> */
[----:B--2---:R-:W3:Y:S01]  /*7f30*/  I2F.F64.S16 R2, R2 ;  /* 0x0000000200027312 */ /* 0x004ee20000101c00 */
[----:B------:R-:W-:Y:S05]  /*7f40*/  BRA `(.L_x_780) ;  /* 0x0000000c006c7947 */ /* 0x000fea0003800000 */
.L_x_778:
[----:B------:R-:W2:Y:S02]  /*7f50*/  LDG.E.U8 R2, desc[UR36][R4.64] ;  /* 0x0000002404027981 */ /* 0x000ea4000c1e1100 */
[----:B--2---:R-:W4:Y:S01]  /*7f60*/  I2F.F64.U16 R2, R2 ;  /* 0x0000000200027312 */ /* 0x004f220000101800 */
[----:B------:R-:W-:Y:S05]  /*7f70*/  BRA `(.L_x_780) ;  /* 0x0000000c00607947 */ /* 0x000fea0003800000 */
.L_x_777:
[----:B------:R-:W-:-:S09]  /*7f80*/  UISETP.NE.AND UP0, UPT, UR4, 0x2, UPT ;  /* 0x000000020400788c */ /* 0x000fd2000bf05270 */
[----:B------:R-:W-:Y:S05]  /*7f90*/  BRA.U !UP0, `(.L_x_781) ;  /* 0x0000000108287547 */ /* 0x000fea000b800000 */
[----:B------:R-:W-:-:S09]  /*7fa0*/  UISETP.NE.AND UP0, UPT, UR4, 0x3, UPT ;  /* 0x000000030400788c */ /* 0x000fd2000bf05270 */
[----:B------:R-:W-:Y:S05]  /*7fb0*/  BRA.U !UP0, `(.L_x_782) ;  /* 0x0000000108147547 */ /* 0x000fea000b800000 */
[----:B------:R-:W-:-:S09]  /*7fc0*/  UISETP.NE.AND UP0, UPT, UR4, 0x4, UPT ;  /* 0x000000040400788c */ /* 0x000fd2000bf05270 */
[----:B------:R-:W-:Y:S05]  /*7fd0*/  BRA.U UP0, `(.L_x_779) ;  /* 0x0000000900ec7547 */ /* 0x000fea000b800000 */
[----:B------:R-:W2:Y:S02]  /*7fe0*/  LDG.E.64 R2, desc[UR36][R4.64] ;  /* 0x0000002404027981 */ /* 0x000ea4000c1e1b00 */
[----:B--2---:R-:W1:Y:S01]  /*7ff0*/  I2F.F64.S64 R2, R2 ;  /* 0x0000000200027312 */ /* 0x004e620000301c00 */
[----:B------:R-:W-:Y:S05]  /*8000*/  BRA `(.L_x_780) ;  /* 0x0000000c003c7947 */ /* 0x000fea0003800000 */
.L_x_782:
[----:B------:R-:W2:Y:S02]  /*8010*/  LDG.E R2, desc[UR36][R4.64] ;  /* 0x0000002404027981 */ /* 0x000ea4000c1e1900 */
[----:B--2---:R-:W2:Y:S01]  /*8020*/  I2F.F64 R2, R2 ;  /* 0x0000000200027312 */ /* 0x004ea20000201c00 */
[----:B------:R-:W-:Y:S05]  /*8030*/  BRA `(.L_x_780) ;  /* 0x0000000c00307947 */ /* 0x000fea0003800000 */
.L_x_781:
[----:B------:R-:W2:Y:S02]  /*8040*/  LDG.E.U16 R2, desc[UR36][R4.64] ;  /* 0x0000002404027981 */ /* 0x000ea4000c1e1500 */
[----:B--2---:R-:W0:Y:S01]  /*8050*/  I2F.F64.S16 R2, R2 ;  /* 0x0000000200027312 */ /* 0x004e220000101c00 */
[----:B------:R-:W-:Y:S05]  /*8060*/  BRA `(.L_x_780) ;  /* 0x0000000c00247947 */ /* 0x000fea0003800000 */
.L_x_776:
        /* <DEDUP_REMOVED lines=10> */
.L_x_784:
[----:B------:R-:W2:Y:S02]  /*8110*/  LDG.E.U16 R0, desc[UR36][R4.64] ;  /* 0x0000002404007981 */ /* 0x000ea4000c1e1500 */
[----:B--2---:R-:W-:-:S05]  /*8120*/  HADD2.F32 R0, -RZ, R0.H0_H0 ;  /* 0x20000000ff007230 */ /* 0x004fca0000004100 */
[----:B------:R-:W-:-:S04]  /*8130*/  FMUL.FTZ R0, R0, 1 ;  /* 0x3f80000000007820 */ /* 0x000fc80000410000 */
[----:B------:R0:W1:Y:S01]  /*8140*/  F2F.F64.F32 R2, R0 ;  /* 0x0000000000027310 */ /* 0x0000620000201800 */
[----:B------:R-:W-:Y:S05]  /*8150*/  BRA `(.L_x_780) ;  /* 0x0000000800e87947 */ /* 0x000fea0003800000 */
.L_x_783:
        /* <DEDUP_REMOVED lines=10> */
.L_x_786:
[----:B------:R-:W2:Y:S02]  /*8200*/  LDG.E.U16 R4, desc[UR36][R4.64] ;  /* 0x0000002404047981 */ /* 0x000ea4000c1e1500 */
[----:B--2---:R-:W-:-:S05]  /*8210*/  HADD2.F32 R0, -RZ, R4.H0_H0 ;  /* 0x20000004ff007230 */ /* 0x004fca0000004100 */
[----:B------:R-:W-:-:S04]  /*8220*/  FMUL.FTZ R0, R0, 1 ;  /* 0x3f80000000007820 */ /* 0x000fc80000410000 */
[----:B------:R0:W1:Y:S01]  /*8230*/  F2F.F64.F32 R2, R0 ;  /* 0x0000000000027310 */ /* 0x0000620000201800 */
[----:B------:R-:W-:Y:S05]  /*8240*/  BRA `(.L_x_780) ;  /* 0x0000000800ac7947 */ /* 0x000fea0003800000 */
.L_x_785:
[----:B------:R0:W5:Y:S01]  /*8250*/  LDG.E.64 R2, desc[UR36][R4.64] ;  /* 0x0000002404027981 */ /* 0x000162000c1e1b00 */
[----:B------:R-:W-:Y:S05]  /*8260*/  BRA `(.L_x_780) ;  /* 0x0000000800a47947 */ /* 0x000fea0003800000 */
.L_x_775:
        /* <DEDUP_REMOVED lines=13> */
.L_x_789:
[----:B------:R0:W5:Y:S01]  /*8340*/  LDG.E.64 R2, desc[UR36][R4.64] ;  /* 0x0000002404027981 */ /* 0x000162000c1e1b00 */
[----:B------:R-:W-:Y:S05]  /*8350*/  BRA `(.L_x_780) ;  /* 0x0000000800687947 */ /* 0x000fea0003800000 */
.L_x_788:
        /* <DEDUP_REMOVED lines=27> */
.L_x_791:
        /* <DEDUP_REMOVED lines=12> */
[----:B------:R0:W1:Y:S01]  /*85d0*/  F2F.F64.F32 R2, R0 ;  /* 0x0000000000027310 */ /* 0x0000620000201800 */
[----:B------:R-:W-:Y:S05]  /*85e0*/  BRA `(.L_x_780) ;  /* 0x0000000400c47947 */ /* 0x000fea0003800000 */
.L_x_790:
[----:B------:R-:W2:Y:S02]  /*85f0*/  LDG.E.U16 R0, desc[UR36][R4.64] ;  /* 0x0000002404007981 */ /* 0x000ea4000c1e1500 */
[----:B--2---:R-:W-:-:S04]  /*8600*/  IMAD.U32 R0, R0, 0x10000, RZ ;  /* 0x0001000000007824 */ /* 0x004fc800078e00ff */
[----:B------:R-:W-:-:S04]  /*8610*/  FMUL.FTZ R0, R0, 1 ;  /* 0x3f80000000007820 */ /* 0x000fc80000410000 */
[----:B------:R0:W1:Y:S01]  /*8620*/  F2F.F64.F32 R2, R0 ;  /* 0x0000000000027310 */ /* 0x0000620000201800 */
[----:B------:R-:W-:Y:S05]  /*8630*/  BRA `(.L_x_780) ;  /* 0x0000000400b07947 */ /* 0x000fea0003800000 */
.L_x_787:
        /* <DEDUP_REMOVED lines=11> */
.L_x_794:
        /* <DEDUP_REMOVED lines=21> */
.L_x_796:
[----:B------:R-:W-:Y:S05]  /*8840*/  BSYNC.RECONVERGENT B0 ;  /* 0x0000000000007941 */ /* 0x000fea0003800200 */
.L_x_795:
[----:B------:R-:W-:Y:S02]  /*8850*/  SHF.L.U32 R0, R0, 0x14, RZ ;  /* 0x0000001400007819 */ /* 0x000fe400000006ff */
[----:B------:R-:W-:-:S04]  /*8860*/  LEA R2, R2, 0x3b800000, 0x17 ;  /* 0x3b80000002027811 */ /* 0x000fc800078eb8ff */
[----:B------:R-:W-:-:S05]  /*8870*/  LOP3.LUT R0, R2, R0, R7, 0xfe, !PT ;  /* 0x0000000002007212 */ /* 0x000fca00078efe07 */
[----:B------:R-:W-:-:S04]  /*8880*/  FMUL.FTZ R0, R0, 1 ;  /* 0x3f80000000007820 */ /* 0x000fc80000410000 */
[----:B------:R0:W1:Y:S01]  /*8890*/  F2F.F64.F32 R2, R0 ;  /* 0x0000000000027310 */ /* 0x0000620000201800 */
[----:B------:R-:W-:Y:S05]  /*88a0*/  BRA `(.L_x_780) ;  /* 0x0000000400147947 */ /* 0x000fea0003800000 */
.L_x_793:
        /* <DEDUP_REMOVED lines=21> */
.L_x_798:
[----:B------:R-:W-:Y:S05]  /*8a00*/  BSYNC.RECONVERGENT B0 ;  /* 0x0000000000007941 */ /* 0x000fea0003800200 */
.L_x_797:
[----:B------:R-:W-:Y:S01]  /*8a10*/  IMAD.SHL.U32 R0, R0, 0x200000, RZ ;  /* 0x0020000000007824 */ /* 0x000fe200078e00ff */
[----:B------:R-:W-:-:S04]  /*8a20*/  LEA R2, R2, 0x37800000, 0x17 ;  /* 0x3780000002027811 */ /* 0x000fc800078eb8ff */
[----:B------:R-:W-:-:S05]  /*8a30*/  LOP3.LUT R0, R2, R0, R7, 0xfe, !PT ;  /* 0x0000000002007212 */ /* 0x000fca00078efe07 */
[----:B------:R-:W-:-:S04]  /*8a40*/  FMUL.FTZ R0, R0, 1 ;  /* 0x3f80000000007820 */ /* 0x000fc80000410000 */
[----:B------:R0:W1:Y:S01]  /*8a50*/  F2F.F64.F32 R2, R0 ;  /* 0x0000000000027310 */ /* 0x0000620000201800 */
[----:B------:R-:W-:Y:S05]  /*8a60*/  BRA `(.L_x_780) ;  /* 0x0000000000a47947 */ /* 0x000fea0003800000 */
.L_x_792:
[----:B------:R-:W-:-:S09]  /*8a70*/  UISETP.NE.AND UP0, UPT, UR4, 0x1c, UPT ;  /* 0x0000001c0400788c */ /* 0x000fd2000bf05270 */
[----:B------:R-:W-:Y:S05]  /*8a80*/  BRA.U !UP0, `(.L_x_799) ;  /* 0x0000000108947547 */ /* 0x000fea000b800000 */
[----:B------:R-:W-:-:S09]  /*8a90*/  UISETP.NE.AND UP0, UPT, UR4, 0x1d, UPT ;  /* 0x0000001d0400788c */ /* 0x000fd2000bf05270 */
[----:B------:R-:W-:Y:S05]  /*8aa0*/  BRA.U !UP0, `(.L_x_800) ;  /* 0x0000000108807547 */ /* 0x000fea000b800000 */
[----:B------:R-:W-:-:S09]  /*8ab0*/  UISETP.NE.AND UP0, UPT, UR4, 0x2c, UPT ;  /* 0x0000002c0400788c */ /* 0x000fd2000bf05270 */
[----:B------:R-:W-:Y:S05]  /*8ac0*/  BRA.U UP0, `(.L_x_779) ;  /* 0x0000000100307547 */ /* 0x000fea000b800000 */
[----:B------:R-:W2:Y:S01]  /*8ad0*/  LDG.E.U8 R0, desc[UR36][R4.64] ;  /* 0x0000002404007981 */ /* 0x000ea2000c1e1100 */
[----:B------:R-:W-:Y:S02]  /*8ae0*/  HFMA2 R2, -RZ, RZ, 0, 0 ;  /* 0x00000000ff027431 */ /* 0x000fe400000001ff */
[----:B------:R-:W-:Y:S01]  /*8af0*/  IMAD.MOV.U32 R3, RZ, RZ, 0x38000000 ;  /* 0x38000000ff037424 */ /* 0x000fe200078e00ff */
[----:B--2---:R-:W-:-:S13]  /*8b00*/  ISETP.NE.AND P0, PT, R0, RZ, PT ;  /* 0x000000ff0000720c */ /* 0x004fda0003f05270 */
[----:B------:R-:W-:Y:S05]  /*8b10*/  @!P0 BRA `(.L_x_780) ;  /* 0x0000000000788947 */ /* 0x000fea0003800000 */
[----:B------:R-:W-:-:S13]  /*8b20*/  ISETP.NE.AND P0, PT, R0, 0xff, PT ;  /* 0x000000ff0000780c */ /* 0x000fda0003f05270 */
[----:B------:R-:W-:Y:S01]  /*8b30*/  @P0 SHF.L.U32 R0, R0, 0x17, RZ ;  /* 0x0000001700000819 */ /* 0x000fe200000006ff */
[----:B------:R-:W-:Y:S01]  /*8b40*/  @!P0 IMAD.MOV.U32 R2, RZ, RZ, 0x20000000 ;  /* 0x20000000ff028424 */ /* 0x000fe200078e00ff */
[----:B------:R-:W-:-:S03]  /*8b50*/  @!P0 MOV R3, 0x7ff80000 ;  /* 0x7ff8000000038802 */ /* 0x000fc60000000f00 */
[----:B------:R-:W-:-:S04]  /*8b60*/  @P0 FMUL.FTZ R0, R0, 1 ;  /* 0x3f80000000000820 */ /* 0x000fc80000410000 */
[----:B------:R0:W1:Y:S01]  /*8b70*/  @P0 F2F.F64.F32 R2, R0 ;  /* 0x0000000000020310 */ /* 0x0000620000201800 */
[----:B------:R-:W-:Y:S05]  /*8b80*/  BRA `(.L_x_780) ;  /* 0x00000000005c7947 */ /* 0x000fea0003800000 */
.L_x_779:
        /* <DEDUP_REMOVED lines=10> */
[----:B-1----:R-:W-:Y:S01]  /*8c30*/  IMAD.U32 R6, RZ, RZ, UR6 ;  /* 0x00000006ff067e24 */ /* 0x002fe2000f8e00ff */
[----:B------:R-:W-:Y:S01]  /*8c40*/  MOV R7, UR7 ;  /* 0x0000000700077c02 */ /* 0x000fe20008000f00 */
[----:B---3--:R-:W-:Y:S01]  /*8c50*/  IMAD.U32 R10, RZ, RZ, UR8 ;  /* 0x00000008ff0a7e24 */ /* 0x008fe2000f8e00ff */
[----:B------:R-:W-:-:S07]  /*8c60*/  MOV R11, UR9 ;  /* 0x00000009000b7c02 */ /* 0x000fce0008000f00 */
[----:B------:R-:W-:-:S07]  /*8c70*/  LEPC R20, `(.L_x_801) ;  /* 0x000000001014794e */ /* 0x000fce0000000000 */
[----:B--2---:R-:W-:Y:S05]  /*8c80*/  CALL.ABS.NOINC R2 ;  /* 0x0000000002007343 */ /* 0x004fea0003c00000 */
.L_x_801:
[----:B------:R-:W-:Y:S01]  /*8c90*/  CS2R R2, SRZ ;  /* 0x0000000000027805 */ /* 0x000fe2000001ff00 */
[----:B------:R-:W-:Y:S06]  /*8ca0*/  BRA `(.L_x_780) ;  /* 0x0000000000147947 */ /* 0x000fec0003800000 */
.L_x_800:
[----:B------:R-:W2:Y:S02]  /*8cb0*/  LDG.E.64 R2, desc[UR36][R4.64] ;  /* 0x0000002404027981 */ /* 0x000ea4000c1e1b00 */
[----:B--2---:R-:W0:Y:S01]  /*8cc0*/  I2F.F64.U64 R2, R2 ;  /* 0x0000000200027312 */ /* 0x004e220000301800 */
[----:B------:R-:W-:Y:S05]  /*8cd0*/  BRA `(.L_x_780) ;  /* 0x0000000000087947 */ /* 0x000fea0003800000 */
.L_x_799:
[----:B------:R-:W2:Y:S02]  /*8ce0*/  LDG.E R2, desc[UR36][R4.64] ;  /* 0x0000002404027981 */ /* 0x000ea4000c1e1900 */
[----:B--2---:R-:W0:Y:S02]  /*8cf0*/  I2F.F64.U32 R2, R2 ;  /* 0x0000000200027312 */ /* 0x004e240000201800 */
.L_x_780:
[----:B------:R-:W-:Y:S05]  /*8d00*/  BSYNC.RECONVERGENT B7 ;  /* 0x0000000000077941 */ /* 0x000fea0003800200 */
.L_x_774:
[----:B------:R-:W1:Y:S01]  /*8d10*/  LDC.64 R8, c[0x0][0x590] ;  /* 0x00016400ff087b82 */ /* 0x000e620000000a00 */
[----:B------:R-:W-:Y:S01]  /*8d20*/  BSSY.RECONVERGENT B0, `(.L_x_802) ;  /* 0x000001f000007945 */ /* 0x000fe20003800200 */
[----:B0-----:R-:W-:Y:S01]  /*8d30*/  MOV R4, 0x0 ;  /* 0x0000000000047802 */ /* 0x001fe20000000f00 */
[----:B------:R-:W-:Y:S01]  /*8d40*/  IMAD.MOV.U32 R5, RZ, RZ, 0x3ff00000 ;  /* 0x3ff00000ff057424 */ /* 0x000fe200078e00ff */
[----:B-12345:R-:W-:-:S14]  /*8d50*/  DSETP.GT.AND P0, PT, R2, R8, PT ;  /* 0x000000080200722a */ /* 0x03efdc0003f04000 */
[----:B------:R-:W-:Y:S05]  /*8d60*/  @!P0 BRA `(.L_x_803) ;  /* 0x0000000000688947 */ /* 0x000fea0003800000 */
[----:B------:R-:W-:Y:S01]  /*8d70*/  UMOV UR4, 0x9abcaf48 ;  /* 0x9abcaf4800047882 */ /* 0x000fe20000000000 */
[----:B------:R-:W-:Y:S01]  /*8d80*/  UMOV UR5, 0x3e7ad7f2 ;  /* 0x3e7ad7f200057882 */ /* 0x000fe20000000000 */
[----:B------:R-:W0:Y:S01]  /*8d90*/  LDC R0, c[0x0][0x594] ;  /* 0x00016500ff007b82 */ /* 0x000e220000000800 */
        /* <DEDUP_REMOVED lines=20> */
.L_x_805:
[----:B------:R-:W-:Y:S05]  /*8ee0*/  BSYNC.RECONVERGENT B1 ;  /* 0x0000000000017941 */ /* 0x000fea0003800200 */
.L_x_804:
[----:B------:R-:W-:Y:S01]  /*8ef0*/  IMAD.MOV.U32 R4, RZ, RZ, R2 ;  /* 0x000000ffff047224 */ /* 0x000fe200078e0002 */
[----:B------:R-:W-:-:S07]  /*8f00*/  MOV R5, R3 ;  /* 0x0000000300057202 */ /* 0x000fce0000000f00 */
.L_x_803:
[----:B------:R-:W-:Y:S05]  /*8f10*/  BSYNC.RECONVERGENT B0 ;  /* 0x0000000000007941 */ /* 0x000fea0003800200 */
.L_x_802:
        /* <DEDUP_REMOVED lines=17> */
.L_x_809:
[----:B------:R-:W0:Y:S02]  /*9030*/  F2I.S64.F64.TRUNC R4, R4 ;  /* 0x0000000400047311 */ /* 0x000e24000030d900 */
[----:B0-----:R-:W-:-:S05]  /*9040*/  MOV R7, R4 ;  /* 0x0000000400077202 */ /* 0x001fca0000000f00 */
[----:B------:R0:W-:Y:S01]  /*9050*/  STG.E.U8 desc[UR36][R2.64], R7 ;  /* 0x0000000702007986 */ /* 0x0001e2000c101124 */
[----:B------:R-:W-:Y:S05]  /*9060*/  BRA `(.L_x_811) ;  /* 0x0000000c00e07947 */ /* 0x000fea0003800000 */
.L_x_808:
        /* <DEDUP_REMOVED lines=9> */
.L_x_813:
[----:B------:R-:W0:Y:S02]  /*9100*/  F2I.F64.TRUNC R5, R4 ;  /* 0x0000000400057311 */ /* 0x000e24000030d100 */
[----:B0-----:R0:W-:Y:S01]  /*9110*/  STG.E desc[UR36][R2.64], R5 ;  /* 0x0000000502007986 */ /* 0x0011e2000c101924 */
[----:B------:R-:W-:Y:S05]  /*9120*/  BRA `(.L_x_811) ;  /* 0x0000000c00b07947 */ /* 0x000fea0003800000 */
.L_x_812:
[----:B------:R-:W0:Y:S02]  /*9130*/  F2I.F64.TRUNC R5, R4 ;  /* 0x0000000400057311 */ /* 0x000e24000030d100 */
[----:B0-----:R0:W-:Y:S01]  /*9140*/  STG.E.U16 desc[UR36][R2.64], R5 ;  /* 0x0000000502007986 */ /* 0x0011e2000c101524 */
[----:B------:R-:W-:Y:S05]  /*9150*/  BRA `(.L_x_811) ;  /* 0x0000000c00a47947 */ /* 0x000fea0003800000 */
.L_x_807:
        /* <DEDUP_REMOVED lines=13> */
.L_x_815:
[----:B------:R-:W-:Y:S01]  /*9230*/  UMOV UR4, 0xf0000000 ;  /* 0xf000000000047882 */ /* 0x000fe20000000000 */
[----:B------:R-:W-:Y:S01]  /*9240*/  UMOV UR5, 0x380fffff ;  /* 0x380fffff00057882 */ /* 0x000fe20000000000 */
[----:B------:R-:W0:Y:S01]  /*9250*/  F2F.F32.F64 R0, R4 ;  /* 0x0000000400007310 */ /* 0x000e220000301000 */
[----:B------:R-:W-:-:S14]  /*9260*/  DSETP.GEU.AND P0, PT, |R4|, UR4, PT ;  /* 0x0000000404007e2a */ /* 0x000fdc000bf0e200 */
[----:B0-----:R-:W-:-:S05]  /*9270*/  @!P0 FMUL R0, R0, 1.175494350822287508e-38 ;  /* 0x0080000000008820 */ /* 0x001fca0000400000 */
[----:B------:R-:W-:-:S05]  /*9280*/  F2FP.F16.F32.PACK_AB R0, RZ, R0 ;  /* 0x00000000ff00723e */ /* 0x000fca00000000ff */
[----:B------:R0:W-:Y:S01]  /*9290*/  STG.E.U16 desc[UR36][R2.64], R0 ;  /* 0x0000000002007986 */ /* 0x0001e2000c101524 */
[----:B------:R-:W-:Y:S05]  /*92a0*/  BRA `(.L_x_811) ;  /* 0x0000000c00507947 */ /* 0x000fea0003800000 */
.L_x_814:
        /* <DEDUP_REMOVED lines=14> */
.L_x_817:
[----:B------:R-:W-:Y:S01]  /*9390*/  UMOV UR4, 0xf0000000 ;  /* 0xf000000000047882 */ /* 0x000fe20000000000 */
[----:B------:R-:W-:Y:S01]  /*93a0*/  UMOV UR5, 0x380fffff ;  /* 0x380fffff00057882 */ /* 0x000fe20000000000 */
[----:B------:R-:W0:Y:S01]  /*93b0*/  F2F.F32.F64 R0, R4 ;  /* 0x0000000400007310 */ /* 0x000e220000301000 */
[----:B------:R-:W-:-:S14]  /*93c0*/  DSETP.GEU.AND P0, PT, |R4|, UR4, PT ;  /* 0x0000000404007e2a */ /* 0x000fdc000bf0e200 */
[----:B0-----:R-:W-:-:S05]  /*93d0*/  @!P0 FMUL R0, R0, 1.175494350822287508e-38 ;  /* 0x0080000000008820 */ /* 0x001fca0000400000 */
[----:B------:R-:W-:-:S04]  /*93e0*/  F2FP.F16.F32.PACK_AB R5, RZ, R0 ;  /* 0x00000000ff05723e */ /* 0x000fc800000000ff */
[----:B------:R-:W-:-:S05]  /*93f0*/  PRMT R5, R5, 0x5410, RZ ;  /* 0x0000541005057816 */ /* 0x000fca00000000ff */
[----:B------:R0:W-:Y:S01]  /*9400*/  STG.E desc[UR36][R2.64], R5 ;  /* 0x0000000502007986 */ /* 0x0001e2000c101924 */
[----:B------:R-:W-:Y:S05]  /*9410*/  BRA `(.L_x_811) ;  /* 0x0000000800f47947 */ /* 0x000fea0003800000 */
.L_x_816:
[----:B------:R0:W-:Y:S01]  /*9420*/  STG.E.64 desc[UR36][R2.64], R4 ;  /* 0x0000000402007986 */ /* 0x0001e2000c101b24 */
[----:B------:R-:W-:Y:S05]  /*9430*/  BRA `(.L_x_811) ;  /* 0x0000000800ec7947 */ /* 0x000fea0003800000 */
.L_x_806:
        /* <DEDUP_REMOVED lines=13> */
.L_x_821:
[----:B------:R-:W-:Y:S01]  /*9510*/  UMOV UR4, 0xf0000000 ;  /* 0xf000000000047882 */ /* 0x000fe20000000000 */
[----:B------:R-:W-:Y:S01]  /*9520*/  UMOV UR5, 0x380fffff ;  /* 0x380fffff00057882 */ /* 0x000fe20000000000 */
[----:B------:R-:W0:Y:S01]  /*9530*/  F2F.F32.F64 R7, R4 ;  /* 0x0000000400077310 */ /* 0x000e220000301000 */
[----:B------:R-:W-:Y:S01]  /*9540*/  DSETP.GEU.AND P0, PT, |R4|, UR4, PT ;  /* 0x0000000404007e2a */ /* 0x000fe2000bf0e200 */
[----:B------:R-:W-:Y:S01]  /*9550*/  BSSY.RECONVERGENT B0, `(.L_x_822) ;  /* 0x0000014000007945 */ /* 0x000fe20003800200 */
[----:B------:R-:W-:-:S12]  /*9560*/  MOV R0, 0x80 ;  /* 0x0000008000007802 */ /* 0x000fd80000000f00 */
        /* <DEDUP_REMOVED lines=16> */
.L_x_824:
[----:B------:R-:W-:-:S04]  /*9670*/  SHF.R.U32.HI R5, RZ, 0x18, R7 ;  /* 0x00000018ff057819 */ /* 0x000fc80000011607 */
[----:B------:R-:W-:-:S07]  /*9680*/  LOP3.LUT R0, R0, 0x80, R5, 0xf8, !PT ;  /* 0x0000008000007812 */ /* 0x000fce00078ef805 */
.L_x_823:
[----:B------:R-:W-:Y:S05]  /*9690*/  BSYNC.RECONVERGENT B0 ;  /* 0x0000000000007941 */ /* 0x000fea0003800200 */
.L_x_822:
[----:B------:R3:W-:Y:S01]  /*96a0*/  STG.E.U8 desc[UR36][R2.64], R0 ;  /* 0x0000000002007986 */ /* 0x0007e2000c101124 */
[----:B------:R-:W-:Y:S05]  /*96b0*/  BRA `(.L_x_811) ;  /* 0x00000008004c7947 */ /* 0x000fea0003800000 */
.L_x_820:
        /* <DEDUP_REMOVED lines=22> */
.L_x_827:
[----:B------:R-:W-:-:S04]  /*9820*/  SHF.R.U32.HI R5, RZ, 0x18, R7 ;  /* 0x00000018ff057819 */ /* 0x000fc80000011607 */
[----:B------:R-:W-:-:S07]  /*9830*/  LOP3.LUT R0, R0, 0x80, R5, 0xf8, !PT ;  /* 0x0000008000007812 */ /* 0x000fce00078ef805 */
.L_x_826:
[----:B------:R-:W-:Y:S05]  /*9840*/  BSYNC.RECONVERGENT B0 ;  /* 0x0000000000007941 */ /* 0x000fea0003800200 */
.L_x_825:
[----:B------:R0:W-:Y:S01]  /*9850*/  STG.E.U8 desc[UR36][R2.64], R0 ;  /* 0x0000000002007986 */ /* 0x0001e2000c101124 */
[----:B------:R-:W-:Y:S05]  /*9860*/  BRA `(.L_x_811) ;  /* 0x0000000400e07947 */ /* 0x000fea0003800000 */
.L_x_819:
        /* <DEDUP_REMOVED lines=15> */
[--C-:B------:R-:W-:Y:S02]  /*9960*/  @P1 SHF.R.U32.HI R0, RZ, 0x16, R8.reuse ;  /* 0x00000016ff001819 */ /* 0x100fe40000011608 */
        /* <DEDUP_REMOVED lines=10> */
.L_x_829:
[----:B------:R-:W0:Y:S02]  /*9a10*/  F2I.U64.F64.TRUNC R4, R4 ;  /* 0x0000000400047311 */ /* 0x000e24000030d800 */
[----:B0-----:R1:W-:Y:S01]  /*9a20*/  STG.E.64 desc[UR36][R2.64], R4 ;  /* 0x0000000402007986 */ /* 0x0013e2000c101b24 */
[----:B------:R-:W-:Y:S05]  /*9a30*/  BRA `(.L_x_811) ;  /* 0x00000004006c7947 */ /* 0x000fea0003800000 */
.L_x_828:
[----:B------:R-:W0:Y:S02]  /*9a40*/  F2I.U32.F64.TRUNC R5, R4 ;  /* 0x0000000400057311 */ /* 0x000e24000030d000 */
[----:B0-----:R0:W-:Y:S01]  /*9a50*/  STG.E desc[UR36][R2.64], R5 ;  /* 0x0000000502007986 */ /* 0x0011e2000c101924 */
[----:B------:R-:W-:Y:S05]  /*9a60*/  BRA `(.L_x_811) ;  /* 0x0000000400607947 */ /* 0x000fea0003800000 */
.L_x_818:
        /* <DEDUP_REMOVED lines=10> */
.L_x_831:
[----:B------:R-:W-:-:S05]  /*9b10*/  CS2R R6, SRZ ;  /* 0x0000000000067805 */ /* 0x000fca000001ff00 */
[----:B------:R0:W-:Y:S01]  /*9b20*/  STG.E.128 desc[UR36][R2.64], R4 ;  /* 0x0000000402007986 */ /* 0x0001e2000c101d24 */
[----:B------:R-:W-:Y:S05]  /*9b30*/  BRA `(.L_x_811) ;  /* 0x00000004002c7947 */ /* 0x000fea0003800000 */
.L_x_830:
[----:B------:R-:W-:-:S09]  /*9b40*/  UISETP.NE.AND UP0, UPT, UR4, 0xf, UPT ;  /* 0x0000000f0400788c */ /* 0x000fd2000bf05270 */
[----:B------:R-:W-:Y:S05]  /*9b50*/  BRA.U !UP0, `(.L_x_832) ;  /* 0x0000000508087547 */ /* 0x000fea000b800000 */
[----:B------:R-:W-:-:S09]  /*9b60*/  UISETP.NE.AND UP0, UPT, UR4, 0x17, UPT ;  /* 0x000000170400788c */ /* 0x000fd2000bf05270 */
[----:B------:R-:W-:Y:S05]  /*9b70*/  BRA.U !UP0, `(.L_x_833) ;  /* 0x0000000108a07547 */ /* 0x000fea000b800000 */
[----:B------:R-:W-:-:S09]  /*9b80*/  UISETP.NE.AND UP0, UPT, UR4, 0x18, UPT ;  /* 0x000000180400788c */ /* 0x000fd2000bf05270 */
[----:B------:R-:W-:Y:S05]  /*9b90*/  BRA.U !UP0, `(.L_x_834) ;  /* 0x0000000108447547 */ /* 0x000fea000b800000 */
.L_x_810:
        /* <DEDUP_REMOVED lines=16> */
.L_x_835:
[----:B------:R-:W-:Y:S05]  /*9ca0*/  BRA `(.L_x_811) ;  /* 0x0000000000d07947 */ /* 0x000fea0003800000 */
.L_x_834:
[----:B------:R-:W-:Y:S01]  /*9cb0*/  UMOV UR4, 0xf0000000 ;  /* 0xf000000000047882 */ /* 0x000fe20000000000 */
[----:B------:R-:W-:Y:S01]  /*9cc0*/  UMOV UR5, 0x380fffff ;  /* 0x380fffff00057882 */ /* 0x000fe20000000000 */
[----:B------:R-:W0:Y:S01]  /*9cd0*/  F2F.F32.F64 R9, R4 ;  /* 0x0000000400097310 */ /* 0x000e220000301000 */
[----:B------:R-:W-:Y:S01]  /*9ce0*/  DSETP.GEU.AND P0, PT, |R4|, UR4, PT ;  /* 0x0000000404007e2a */ /* 0x000fe2000bf0e200 */
[----:B------:R-:W-:Y:S01]  /*9cf0*/  BSSY.RECONVERGENT B0, `(.L_x_836) ;  /* 0x000000d000007945 */ /* 0x000fe20003800200 */
[----:B------:R-:W-:-:S12]  /*9d00*/  IMAD.MOV.U32 R0, RZ, RZ, 0x7f ;  /* 0x0000007fff007424 */ /* 0x000fd800078e00ff */
        /* <DEDUP_REMOVED lines=11> */
.L_x_837:
[----:B------:R-:W-:Y:S05]  /*9dc0*/  BSYNC.RECONVERGENT B0 ;  /* 0x0000000000007941 */ /* 0x000fea0003800200 */
.L_x_836:
[----:B------:R-:W-:-:S05]  /*9dd0*/  LOP3.LUT R7, R0, 0x80, R7, 0xf8, !PT ;  /* 0x0000008000077812 */ /* 0x000fca00078ef807 */
[----:B------:R0:W-:Y:S01]  /*9de0*/  STG.E.U8 desc[UR36][R2.64], R7 ;  /* 0x0000000702007986 */ /* 0x0001e2000c101124 */
[----:B------:R-:W-:Y:S05]  /*9df0*/  BRA `(.L_x_811) ;  /* 0x00000000007c7947 */ /* 0x000fea0003800000 */
.L_x_833:
        /* <DEDUP_REMOVED lines=16> */
.L_x_839:
[----:B------:R-:W-:Y:S02]  /*9f00*/  ISETP.GT.U32.AND P0, PT, R6, 0x7f800000, PT ;  /* 0x7f8000000600780c */ /* 0x000fe40003f04070 */
[----:B------:R-:W-:-:S04]  /*9f10*/  MOV R0, 0x7f ;  /* 0x0000007f00007802 */ /* 0x000fc80000000f00 */
[----:B------:R-:W-:-:S07]  /*9f20*/  SEL R0, R0, 0x7c, P0 ;  /* 0x0000007c00007807 */ /* 0x000fce0000000000 */
.L_x_840:
[----:B------:R-:W-:Y:S05]  /*9f30*/  BSYNC.RECONVERGENT B0 ;  /* 0x0000000000007941 */ /* 0x000fea0003800200 */
.L_x_838:
[----:B------:R-:W-:-:S04]  /*9f40*/  SHF.R.U32.HI R5, RZ, 0x18, R7 ;  /* 0x00000018ff057819 */ /* 0x000fc80000011607 */
[----:B------:R-:W-:-:S05]  /*9f50*/  LOP3.LUT R5, R0, 0x80, R5, 0xf8, !PT ;  /* 0x0000008000057812 */ /* 0x000fca00078ef805 */
[----:B------:R0:W-:Y:S01]  /*9f60*/  STG.E.U8 desc[UR36][R2.64], R5 ;  /* 0x0000000502007986 */ /* 0x0001e2000c101124 */
[----:B------:R-:W-:Y:S05]  /*9f70*/  BRA `(.L_x_811) ;  /* 0x00000000001c7947 */ /* 0x000fea0003800000 */
.L_x_832:
[----:B------:R-:W-:Y:S01]  /*9f80*/  UMOV UR4, 0xf0000000 ;  /* 0xf000000000047882 */ /* 0x000fe20000000000 */
[----:B------:R-:W-:Y:S01]  /*9f90*/  UMOV UR5, 0x380fffff ;  /* 0x380fffff00057882 */ /* 0x000fe20000000000 */
[----:B------:R-:W0:Y:S01]  /*9fa0*/  F2F.F32.F64 R0, R4 ;  /* 0x0000000400007310 */ /* 0x000e220000301000 */
[----:B------:R-:W-:-:S14]  /*9fb0*/  DSETP.GEU.AND P0, PT, |R4|, UR4, PT ;  /* 0x0000000404007e2a */ /* 0x000fdc000bf0e200 */
[----:B0-----:R-:W-:-:S05]  /*9fc0*/  @!P0 FMUL R0, R0, 1.175494350822287508e-38 ;  /* 0x0080000000008820 */ /* 0x001fca0000400000 */
[----:B------:R-:W-:-:S05]  /*9fd0*/  F2FP.BF16.F32.PACK_AB R0, RZ, R0 ;  /* 0x00000000ff00723e */ /* 0x000fca00000010ff */
[----:B------:R0:W-:Y:S02]  /*9fe0*/  STG.E.U16 desc[UR36][R2.64], R0 ;  /* 0x0000000002007986 */ /* 0x0001e4000c101524 */
.L_x_811:
[----:B------:R-:W-:-:S07]  /*9ff0*/  VIADD R17, R17, 0x80 ;  /* 0x0000008011117836 */ /* 0x000fce0000000000 */
.L_x_772:
[----:B------:R-:W-:Y:S05]  /*a000*/  BSYNC.RECONVERGENT B6 ;  /* 0x0000000000067941 */ /* 0x000fea0003800200 */
.L_x_771:
[----:B------:R-:W5:Y:S02]  /*a010*/  LDCU UR4, c[0x0][0x380] ;  /* 0x00007000ff0477ac */ /* 0x000f640008000800 */
[----:B-----5:R-:W-:-:S13]  /*a020*/  ISETP.GE.AND P0, PT, R17, UR4, PT ;  /* 0x0000000411007c0c */ /* 0x020fda000bf06270 */
[----:B------:R-:W-:Y:S05]  /*a030*/  @P0 EXIT ;  /* 0x000000000000094d */ /* 0x000fea0003800000 */
[----:B------:R-:W5:Y:S01]  /*a040*/  LDCU UR4, c[0x0][0x388] ;  /* 0x00007100ff0477ac */ /* 0x000f620008000800 */
[----:B0--34-:R-:W-:Y:S01]  /*a050*/  MOV R0, RZ ;  /* 0x000000ff00007202 */ /* 0x019fe20000000f00 */
[----:B------:R-:W-:Y:S01]  /*a060*/  IMAD.MOV.U32 R16, RZ, RZ, RZ ;  /* 0x000000ffff107224 */ /* 0x000fe200078e00ff */
[----:B-----5:R-:W-:-:S09]  /*a070*/  UISETP.NE.AND UP0, UPT, UR4, URZ, UPT ;  /* 0x000000ff0400728c */ /* 0x020fd2000bf05270 */
[----:B------:R-:W-:Y:S05]  /*a080*/  BRA.U !UP0, `(.L_x_841) ;  /* 0x0000001108a87547 */ /* 0x000fea000b800000 */
[----:B------:R-:W1:Y:S01]  /*a090*/  LDCU.64 UR4, c[0x0][0x390] ;  /* 0x00007200ff0477ac */ /* 0x000e620008000a00 */
[----:B------:R-:W-:Y:S01]  /*a0a0*/  HFMA2 R16, -RZ, RZ, 0, 0 ;  /* 0x00000000ff107431 */ /* 0x000fe200000001ff */
        /* <DEDUP_REMOVED lines=296> */
.L_x_841:
[----:B------:R-:W1:Y:S01]  /*b330*/  LDCU.128 UR8, c[0x0][0x580] ;  /* 0x0000b000ff0877ac */ /* 0x000e620008000c00 */
[----:B------:R-:W-:Y:S01]  /*b340*/  BSSY.RECONVERGENT B6, `(.L_x_842) ;  /* 0x00000ee000067945 */ /* 0x000fe20003800200 */
[----:B------:R-:W-:-:S04]  /*b350*/  UPRMT UR4, UR44, 0x9910, URZ ;  /* 0x000099102c047896 */ /* 0x000fc800080000ff */
[----:B------:R-:W-:Y:S01]  /*b360*/  UISETP.GT.AND UP0, UPT, UR4, 0x9, UPT ;  /* 0x000000090400788c */ /* 0x000fe2000bf04270 */
[----:B-1----:R-:W-:Y:S02]  /*b370*/  IADD3 R4, P1, PT, R0, UR10, RZ ;  /* 0x0000000a00047c10 */ /* 0x002fe4000ff3e0ff */
[----:B------:R-:W-:-:S03]  /*b380*/  IADD3 R16, P0, PT, R16, UR8, RZ ;  /* 0x0000000810107c10 */ /* 0x000fc6000ff1e0ff */
[----:B--2---:R-:W-:Y:S01]  /*b390*/  IMAD.X R5, RZ, RZ, UR11, P1 ;  /* 0x0000000bff057e24 */ /* 0x004fe200088e06ff */
        /* <DEDUP_REMOVED lines=13> */
.L_x_846:
[----:B------:R-:W2:Y:S02]  /*b470*/  LDG.E.U8 R2, desc[UR36][R4.64] ;  /* 0x0000002404027981 */ /* 0x000ea4000c1e1100 */
[----:B--2---:R-:W4:Y:S01]  /*b480*/  I2F.F64.U16 R2, R2 ;  /* 0x0000000200027312 */ /* 0x004f220000101800 */
[----:B------:R-:W-:Y:S05]  /*b490*/  BRA `(.L_x_848) ;  /* 0x0000000c00607947 */ /* 0x000fea0003800000 */
.L_x_845:
        /* <DEDUP_REMOVED lines=9> */
.L_x_850:
[----:B------:R-:W2:Y:S02]  /*b530*/  LDG.E R2, desc[UR36][R4.64] ;  /* 0x0000002404027981 */ /* 0x000ea4000c1e1900 */
[----:B--2---:R-:W2:Y:S01]  /*b540*/  I2F.F64 R2, R2 ;  /* 0x0000000200027312 */ /* 0x004ea20000201c00 */
[----:B------:R-:W-:Y:S05]  /*b550*/  BRA `(.L_x_848) ;  /* 0x0000000c00307947 */ /* 0x000fea0003800000 */
.L_x_849:
[----:B------:R-:W2:Y:S02]  /*b560*/  LDG.E.U16 R2, desc[UR36][R4.64] ;  /* 0x0000002404027981 */ /* 0x000ea4000c1e1500 */
[----:B--2---:R-:W0:Y:S01]  /*b570*/  I2F.F64.S16 R2, R2 ;  /* 0x0000000200027312 */ /* 0x004e220000101c00 */
[----:B------:R-:W-:Y:S05]  /*b580*/  BRA `(.L_x_848) ;  /* 0x0000000c00247947 */ /* 0x000fea0003800000 */
.L_x_844:
        /* <DEDUP_REMOVED lines=10> */
.L_x_852:
[----:B------:R-:W2:Y:S02]  /*b630*/  LDG.E.U16 R0, desc[UR36][R4.64] ;  /* 0x0000002404007981 */ /* 0x000ea4000c1e1500 */
[----:B--2---:R-:W-:-:S05]  /*b640*/  HADD2.F32 R0, -RZ, R0.H0_H0 ;  /* 0x20000000ff007230 */ /* 0x004fca0000004100 */
[----:B------:R-:W-:-:S04]  /*b650*/  FMUL.FTZ R0, R0, 1 ;  /* 0x3f80000000007820 */ /* 0x000fc80000410000 */
[----:B------:R0:W1:Y:S01]  /*b660*/  F2F.F64.F32 R2, R0 ;  /* 0x0000000000027310 */ /* 0x0000620000201800 */
[----:B------:R-:W-:Y:S05]  /*b670*/  BRA `(.L_x_848) ;  /* 0x0000000800e87947 */ /* 0x000fea0003800000 */
.L_x_851:
        /* <DEDUP_REMOVED lines=10> */
.L_x_854:
[----:B------:R-:W2:Y:S02]  /*b720*/  LDG.E.U16 R4, desc[UR36][R4.64] ;  /* 0x0000002404047981 */ /* 0x000ea4000c1e1500 */
[----:B--2---:R-:W-:-:S05]  /*b730*/  HADD2.F32 R0, -RZ, R4.H0_H0 ;  /* 0x20000004ff007230 */ /* 0x004fca0000004100 */
[----:B------:R-:W-:-:S04]  /*b740*/  FMUL.FTZ R0, R0, 1 ;  /* 0x3f80000000007820 */ /* 0x000fc80000410000 */
[----:B------:R0:W1:Y:S01]  /*b750*/  F2F.F64.F32 R2, R0 ;  /* 0x0000000000027310 */ /* 0x0000620000201800 */
[----:B------:R-:W-:Y:S05]  /*b760*/  BRA `(.L_x_848) ;  /* 0x0000000800ac7947 */ /* 0x000fea0003800000 */
.L_x_853:
[----:B------:R0:W5:Y:S01]  /*b770*/  LDG.E.64 R2, desc[UR36][R4.64] ;  /* 0x0000002404027981 */ /* 0x000162000c1e1b00 */
[----:B------:R-:W-:Y:S05]  /*b780*/  BRA `(.L_x_848) ;  /* 0x0000000800a47947 */ /* 0x000fea0003800000 */
.L_x_843:
        /* <DEDUP_REMOVED lines=13> */
.L_x_857:
[----:B------:R0:W5:Y:S01]  /*b860*/  LDG.E.64 R2, desc[UR36][R4.64] ;  /* 0x0000002404027981 */ /* 0x000162000c1e1b00 */
[----:B------:R-:W-:Y:S05]  /*b870*/  BRA `(.L_x_848) ;  /* 0x0000000800687947 */ /* 0x000fea0003800000 */
.L_x_856:
[----:B------:R-:W-:-:S09]  /*b880*/  UISETP.NE.AND UP0, UPT, UR4, 0xf, UPT ;  /* 0x0000000f0400788c */ /* 0x000fd2000bf05270 */
[----:B------:R-:W-:Y:S05]  /*b890*/  BRA.U !UP0, `(.L_x_858) ;  /* 0x00000001089c7547 */ /* 0x000fea000b800000 */
[----:B------:R-:W-:-:S09]  /*b8a0*/  UISETP.NE.AND UP0, UPT, UR4, 0x17, UPT ;  /* 0x000000170400788c */ /* 0x000fd2000bf05270 */
[----:B------:R-:W-:Y:S05]  /*b8b0*/  BRA.U !UP0, `(.L_x_859) ;  /* 0x00000001085c7547 */ /* 0x000fea000b800000 */
[----:B------:R-:W-:-:S09]  /*b8c0*/  UISETP.NE.AND UP0, UPT, UR4, 0x18, UPT ;  /* 0x000000180400788c */ /* 0x000fd2000bf05270 */
[----:B------:R-:W-:Y:S05]  /*b8d0*/  BRA.U UP0, `(.L_x_847) ;  /* 0x0000000500f47547 */ /* 0x000fea000b800000 */
[----:B------:R-:W2:Y:S01]  /*b8e0*/  LDG.E.U8 R0, desc[UR36][R4.64] ;  /* 0x0000002404007981 */ /* 0x000ea2000c1e1100 */
[----:B------:R-:W-:Y:S02]  /*b8f0*/  HFMA2 R6, -RZ, RZ, 0, 1.847743988037109375e-06 ;  /* 0x0000001fff067431 */ /* 0x000fe400000001ff */
[----:B--2---:R-:W-:-:S05]  /*b900*/  IMAD.SHL.U32 R0, R0, 0x1000000, RZ ;  /* 0x0100000000007824 */ /* 0x004fca00078e00ff */
[C---:B------:R-:W-:Y:S02]  /*b910*/  LOP3.LUT R2, R0.reuse, 0x7f000000, RZ, 0xc0, !PT ;  /* 0x7f00000000027812 */ /* 0x040fe400078ec0ff */
[----:B------:R-:W-:Y:S02]  /*b920*/  LOP3.LUT P0, RZ, R0, 0x7f000000, RZ, 0xc0, !PT ;  /* 0x7f00000000ff7812 */ /* 0x000fe4000780c0ff */
[----:B------:R-:W0:Y:S02]  /*b930*/  FLO.U32 R3, R2 ;  /* 0x0000000200037300 */ /* 0x000e2400000e0000 */
[----:B0-----:R-:W-:-:S05]  /*b940*/  IMAD.MOV R3, RZ, RZ, -R3 ;  /* 0x000000ffff037224 */ /* 0x001fca00078e0a03 */
[----:B------:R-:W-:-:S04]  /*b950*/  VIADDMNMX.U32 R3, R3, R6, 0x4, !PT ;  /* 0x0000000403037446 */ /* 0x000fc80007800006 */
[----:B------:R-:W-:-:S04]  /*b960*/  IADD3 R3, PT, PT, R3, -0x4, RZ ;  /* 0xfffffffc03037810 */ /* 0x000fc80007ffe0ff */
[C---:B------:R-:W-:Y:S01]  /*b970*/  SHF.L.U32 R6, R2.reuse, R3, RZ ;  /* 0x0000000302067219 */ /* 0x040fe200000006ff */
[----:B------:R-:W-:Y:S01]  /*b980*/  IMAD.SHL.U32 R7, R3, 0x800000, RZ ;  /* 0x0080000003077824 */ /* 0x000fe200078e00ff */
[----:B------:R-:W-:-:S04]  /*b990*/  IADD3 R3, PT, PT, R2, 0x1000000, RZ ;  /* 0x0100000002037810 */ /* 0x000fc80007ffe0ff */
        /* <DEDUP_REMOVED lines=9> */
.L_x_859:
[----:B------:R-:W2:Y:S02]  /*ba30*/  LDG.E.U8 R3, desc[UR36][R4.64] ;  /* 0x0000002404037981 */ /* 0x000ea4000c1e1100 */
[C---:B--2---:R-:W-:Y:S01]  /*ba40*/  SHF.L.U32 R0, R3.reuse, 0x19, RZ ;  /* 0x0000001903007819 */ /* 0x044fe200000006ff */
        /* <DEDUP_REMOVED lines=12> */
.L_x_858:
[----:B------:R-:W2:Y:S02]  /*bb10*/  LDG.E.U16 R0, desc[UR36][R4.64] ;  /* 0x0000002404007981 */ /* 0x000ea4000c1e1500 */
[----:B--2---:R-:W-:-:S05]  /*bb20*/  SHF.L.U32 R0, R0, 0x10, RZ ;  /* 0x0000001000007819 */ /* 0x004fca00000006ff */
[----:B------:R-:W-:-:S04]  /*bb30*/  FMUL.FTZ R0, R0, 1 ;  /* 0x3f80000000007820 */ /* 0x000fc80000410000 */
[----:B------:R0:W1:Y:S01]  /*bb40*/  F2F.F64.F32 R2, R0 ;  /* 0x0000000000027310 */ /* 0x0000620000201800 */
[----:B------:R-:W-:Y:S05]  /*bb50*/  BRA `(.L_x_848) ;  /* 0x0000000400b07947 */ /* 0x000fea0003800000 */
.L_x_855:
        /* <DEDUP_REMOVED lines=11> */
.L_x_862:
        /* <DEDUP_REMOVED lines=21> */
.L_x_864:
[----:B------:R-:W-:Y:S05]  /*bd60*/  BSYNC.RECONVERGENT B0 ;  /* 0x0000000000007941 */ /* 0x000fea0003800200 */
.L_x_863:
[----:B------:R-:W-:Y:S01]  /*bd70*/  IMAD.SHL.U32 R0, R0, 0x100000, RZ ;  /* 0x0010000000007824 */ /* 0x000fe200078e00ff */
[----:B------:R-:W-:-:S04]  /*bd80*/  LEA R2, R2, 0x3b800000, 0x17 ;  /* 0x3b80000002027811 */ /* 0x000fc800078eb8ff */
[----:B------:R-:W-:-:S05]  /*bd90*/  LOP3.LUT R0, R2, R0, R7, 0xfe, !PT ;  /* 0x0000000002007212 */ /* 0x000fca00078efe07 */
[----:B------:R-:W-:-:S04]  /*bda0*/  FMUL.FTZ R0, R0, 1 ;  /* 0x3f80000000007820 */ /* 0x000fc80000410000 */
[----:B------:R0:W1:Y:S01]  /*bdb0*/  F2F.F64.F32 R2, R0 ;  /* 0x0000000000027310 */ /* 0x0000620000201800 */
[----:B------:R-:W-:Y:S05]  /*bdc0*/  BRA `(.L_x_848) ;  /* 0x0000000400147947 */ /* 0x000fea0003800000 */
.L_x_861:
        /* <DEDUP_REMOVED lines=21> */
.L_x_866:
[----:B------:R-:W-:Y:S05]  /*bf20*/  BSYNC.RECONVERGENT B0 ;  /* 0x0000000000007941 */ /* 0x000fea0003800200 */
.L_x_865:
[----:B------:R-:W-:Y:S02]  /*bf30*/  SHF.L.U32 R0, R0, 0x15, RZ ;  /* 0x0000001500007819 */ /* 0x000fe400000006ff */
[----:B------:R-:W-:-:S04]  /*bf40*/  LEA R2, R2, 0x37800000, 0x17 ;  /* 0x3780000002027811 */ /* 0x000fc800078eb8ff */
[----:B------:R-:W-:-:S05]  /*bf50*/  LOP3.LUT R0, R2, R0, R7, 0xfe, !PT ;  /* 0x0000000002007212 */ /* 0x000fca00078efe07 */
[----:B------:R-:W-:-:S04]  /*bf60*/  FMUL.FTZ R0, R0, 1 ;  /* 0x3f80000000007820 */ /* 0x000fc80000410000 */
[----:B------:R0:W1:Y:S01]  /*bf70*/  F2F.F64.F32 R2, R0 ;  /* 0x0000000000027310 */ /* 0x0000620000201800 */
[----:B------:R-:W-:Y:S05]  /*bf80*/  BRA `(.L_x_848) ;  /* 0x0000000000a47947 */ /* 0x000fea0003800000 */
.L_x_860:
        /* <DEDUP_REMOVED lines=18> */
.L_x_847:
[----:B------:R-:W-:Y:S01]  /*c0b0*/  MOV R0, 0x0 ;  /* 0x0000000000007802 */ /* 0x000fe20000000f00 */
[----:B------:R-:W0:Y:S01]  /*c0c0*/  LDCU.64 UR4, c[0x4][0x108] ;  /* 0x01002100ff0477ac */ /* 0x000e220008000a00 */
[----:B------:R-:W-:Y:S02]  /*c0d0*/  HFMA2 R8, -RZ, RZ, 0, 4.64916229248046875e-06 ;  /* 0x0000004eff087431 */ /* 0x000fe400000001ff */
        /* <DEDUP_REMOVED lines=13> */
.L_x_869:
[----:B------:R-:W-:Y:S01]  /*c1b0*/  CS2R R2, SRZ ;  /* 0x0000000000027805 */ /* 0x000fe2000001ff00 */
[----:B------:R-:W-:Y:S06]  /*c1c0*/  BRA `(.L_x_848) ;  /* 0x0000000000147947 */ /* 0x000fec0003800000 */
.L_x_868:
[----:B------:R-:W2:Y:S02]  /*c1d0*/  LDG.E.64 R2, desc[UR36][R4.64] ;  /* 0x0000002404027981 */ /* 0x000ea4000c1e1b00 */
[----:B--2---:R-:W0:Y:S01]  /*c1e0*/  I2F.F64.U64 R2, R2 ;  /* 0x0000000200027312 */ /* 0x004e220000301800 */
[----:B------:R-:W-:Y:S05]  /*c1f0*/  BRA `(.L_x_848) ;  /* 0x0000000000087947 */ /* 0x000fea0003800000 */
.L_x_867:
[----:B------:R-:W2:Y:S02]  /*c200*/  LDG.E R2, desc[UR36][R4.64] ;  /* 0x0000002404027981 */ /* 0x000ea4000c1e1900 */
[----:B--2---:R-:W0:Y:S02]  /*c210*/  I2F.F64.U32 R2, R2 ;  /* 0x0000000200027312 */ /* 0x004e240000201800 */
.L_x_848:
[----:B------:R-:W-:Y:S05]  /*c220*/  BSYNC.RECONVERGENT B6 ;  /* 0x0000000000067941 */ /* 0x000fea0003800200 */
.L_x_842:
[----:B------:R-:W1:Y:S01]  /*c230*/  LDC.64 R8, c[0x0][0x590] ;  /* 0x00016400ff087b82 */ /* 0x000e620000000a00 */
[----:B------:R-:W-:Y:S01]  /*c240*/  BSSY.RECONVERGENT B0, `(.L_x_870) ;  /* 0x000001f000007945 */ /* 0x000fe20003800200 */
[----:B0-----:R-:W-:Y:S01]  /*c250*/  IMAD.MOV.U32 R4, RZ, RZ, 0x0 ;  /* 0x00000000ff047424 */ /* 0x001fe200078e00ff */
[----:B------:R-:W-:Y:S01]  /*c260*/  MOV R5, 0x3ff00000 ;  /* 0x3ff0000000057802 */ /* 0x000fe20000000f00 */
[----:B-12345:R-:W-:-:S14]  /*c270*/  DSETP.GT.AND P0, PT, R2, R8, PT ;  /* 0x000000080200722a */ /* 0x03efdc0003f04000 */
[----:B------:R-:W-:Y:S05]  /*c280*/  @!P0 BRA `(.L_x_871) ;  /* 0x0000000000688947 */ /* 0x000fea0003800000 */
[----:B------:R-:W-:Y:S01]  /*c290*/  UMOV UR4, 0x9abcaf48 ;  /* 0x9abcaf4800047882 */ /* 0x000fe20000000000 */
[----:B------:R-:W-:Y:S01]  /*c2a0*/  UMOV UR5, 0x3e7ad7f2 ;  /* 0x3e7ad7f200057882 */ /* 0x000fe20000000000 */
[----:B------:R-:W0:Y:S01]  /*c2b0*/  LDC R0, c[0x0][0x594] ;  /* 0x00016500ff007b82 */ /* 0x000e220000000800 */
        /* <DEDUP_REMOVED lines=18> */
[----:B------:R-:W-:Y:S01]  /*c3e0*/  MOV R2, R10 ;  /* 0x0000000a00027202 */ /* 0x000fe20000000f00 */
[----:B------:R-:W-:-:S07]  /*c3f0*/  IMAD.MOV.U32 R3, RZ, RZ, R11 ;  /* 0x000000ffff037224 */ /* 0x000fce00078e000b */
.L_x_873:
[----:B------:R-:W-:Y:S05]  /*c400*/  BSYNC.RECONVERGENT B1 ;  /* 0x0000000000017941 */ /* 0x000fea0003800200 */
.L_x_872:
[----:B------:R-:W-:Y:S01]  /*c410*/  MOV R4, R2 ;  /* 0x0000000200047202 */ /* 0x000fe20000000f00 */
[----:B------:R-:W-:-:S07]  /*c420*/  IMAD.MOV.U32 R5, RZ, RZ, R3 ;  /* 0x000000ffff057224 */ /* 0x000fce00078e0003 */
.L_x_871:
[----:B------:R-:W-:Y:S05]  /*c430*/  BSYNC.RECONVERGENT B0 ;  /* 0x0000000000007941 */ /* 0x000fea0003800200 */
.L_x_870:
[----:B------:R-:W-:-:S04]  /*c440*/  UPRMT UR4, UR39, 0x9910, URZ ;  /* 0x0000991027047896 */ /* 0x000fc800080000ff */
[----:B------:R-:W-:-:S09]  /*c450*/  UISETP.GT.AND UP0, UPT, UR4, 0x9, UPT ;  /* 0x000000090400788c */ /* 0x000fd2000bf04270 */
        /* <DEDUP_REMOVED lines=10> */
[----:B0-----:R-:W-:Y:S01]  /*c500*/  STG.E.U8 desc[UR36][R16.64], R5 ;  /* 0x0000000510007986 */ /* 0x001fe2000c101124 */
[----:B------:R-:W-:Y:S05]  /*c510*/  EXIT ;  /* 0x000000000000794d */ /* 0x000fea0003800000 */
.L_x_877:
[----:B------:R-:W0:Y:S02]  /*c520*/  F2I.S64.F64.TRUNC R4, R4 ;  /* 0x0000000400047311 */ /* 0x000e24000030d900 */
[----:B0-----:R-:W-:-:S05]  /*c530*/  MOV R3, R4 ;  /* 0x0000000400037202 */ /* 0x001fca0000000f00 */
[----:B------:R-:W-:Y:S01]  /*c540*/  STG.E.U8 desc[UR36][R16.64], R3 ;  /* 0x0000000310007986 */ /* 0x000fe2000c101124 */
[----:B------:R-:W-:Y:S05]  /*c550*/  EXIT ;  /* 0x000000000000794d */ /* 0x000fea0003800000 */
.L_x_876:
[----:B------:R-:W-:-:S09]  /*c560*/  UISETP.NE.AND UP0, UPT, UR4, 0x2, UPT ;  /* 0x000000020400788c */ /* 0x000fd2000bf05270 */
[----:B------:R-:W-:Y:S05]  /*c570*/  BRA.U !UP0, `(.L_x_879) ;  /* 0x0000000108287547 */ /* 0x000fea000b800000 */
[----:B------:R-:W-:-:S09]  /*c580*/  UISETP.NE.AND UP0, UPT, UR4, 0x3, UPT ;  /* 0x000000030400788c */ /* 0x000fd2000bf05270 */
[----:B------:R-:W-:Y:S05]  /*c590*/  BRA.U !UP0, `(.L_x_880) ;  /* 0x0000000108147547 */ /* 0x000fea000b800000 */
[----:B------:R-:W-:-:S09]  /*c5a0*/  UISETP.NE.AND UP0, UPT, UR4, 0x4, UPT ;  /* 0x000000040400788c */ /* 0x000fd2000bf05270 */
[----:B------:R-:W-:Y:S05]  /*c5b0*/  BRA.U UP0, `(.L_x_878) ;  /* 0x0000000900b47547 */ /* 0x000fea000b800000 */
[----:B------:R-:W0:Y:S02]  /*c5c0*/  F2I.S64.F64.TRUNC R4, R4 ;  /* 0x0000000400047311 */ /* 0x000e24000030d900 */
[----:B0-----:R-:W-:Y:S01]  /*c5d0*/  STG.E.64 desc[UR36][R16.64], R4 ;  /* 0x0000000410007986 */ /* 0x001fe2000c101b24 */
[----:B------:R-:W-:Y:S05]  /*c5e0*/  EXIT ;  /* 0x000000000000794d */ /* 0x000fea0003800000 */
.L_x_880:
[----:B------:R-:W0:Y:S02]  /*c5f0*/  F2I.F64.TRUNC R5, R4 ;  /* 0x0000000400057311 */ /* 0x000e24000030d100 */
[----:B0-----:R-:W-:Y:S01]  /*c600*/  STG.E desc[UR36][R16.64], R5 ;  /* 0x0000000510007986 */ /* 0x001fe2000c101924 */
[----:B------:R-:W-:Y:S05]  /*c610*/  EXIT ;  /* 0x000000000000794d */ /* 0x000fea0003800000 */
.L_x_879:
[----:B------:R-:W0:Y:S02]  /*c620*/  F2I.F64.TRUNC R5, R4 ;  /* 0x0000000400057311 */ /* 0x000e24000030d100 */
[----:B0-----:R-:W-:Y:S01]  /*c630*/  STG.E.U16 desc[UR36][R16.64], R5 ;  /* 0x0000000510007986 */ /* 0x001fe2000c101524 */
[----:B------:R-:W-:Y:S05]  /*c640*/  EXIT ;  /* 0x000000000000794d */ /* 0x000fea0003800000 */
.L_x_875:
        /* <DEDUP_REMOVED lines=11> */
[----:B------:R-:W-:Y:S01]  /*c700*/  STG.E desc[UR36][R16.64], R3 ;  /* 0x0000000310007986 */ /* 0x000fe2000c101924 */
[----:B------:R-:W-:Y:S05]  /*c710*/  EXIT ;  /* 0x000000000000794d */ /* 0x000fea0003800000 */
.L_x_882:
[----:B------:R-:W-:Y:S01]  /*c720*/  UMOV UR4, 0xf0000000 ;  /* 0xf000000000047882 */ /* 0x000fe20000000000 */
[----:B------:R-:W-:Y:S01]  /*c730*/  UMOV UR5, 0x380fffff ;  /* 0x380fffff00057882 */ /* 0x000fe20000000000 */
[----:B------:R-:W0:Y:S01]  /*c740*/  F2F.F32.F64 R0, R4 ;  /* 0x0000000400007310 */ /* 0x000e220000301000 */
[----:B------:R-:W-:-:S14]  /*c750*/  DSETP.GEU.AND P0, PT, |R4|, UR4, PT ;  /* 0x0000000404007e2a */ /* 0x000fdc000bf0e200 */
[----:B0-----:R-:W-:-:S05]  /*c760*/  @!P0 FMUL R0, R0, 1.175494350822287508e-38 ;  /* 0x0080000000008820 */ /* 0x001fca0000400000 */
[----:B------:R-:W-:-:S05]  /*c770*/  F2FP.F16.F32.PACK_AB R0, RZ, R0 ;  /* 0x00000000ff00723e */ /* 0x000fca00000000ff */
[----:B------:R-:W-:Y:S01]  /*c780*/  STG.E.U16 desc[UR36][R16.64], R0 ;  /* 0x0000000010007986 */ /* 0x000fe2000c101524 */
[----:B------:R-:W-:Y:S05]  /*c790*/  EXIT ;  /* 0x000000000000794d */ /* 0x000fea0003800000 */
.L_x_881:
        /* <DEDUP_REMOVED lines=12> */
[----:B------:R-:W-:Y:S01]  /*c860*/  STG.E.64 desc[UR36][R16.64], R2 ;  /* 0x0000000210007986 */ /* 0x000fe2000c101b24 */
[----:B------:R-:W-:Y:S05]  /*c870*/  EXIT ;  /* 0x000000000000794d */ /* 0x000fea0003800000 */
.L_x_884:
[----:B------:R-:W-:Y:S01]  /*c880*/  UMOV UR4, 0xf0000000 ;  /* 0xf000000000047882 */ /* 0x000fe20000000000 */
[----:B------:R-:W-:Y:S01]  /*c890*/  UMOV UR5, 0x380fffff ;  /* 0x380fffff00057882 */ /* 0x000fe20000000000 */
[----:B------:R-:W0:Y:S01]  /*c8a0*/  F2F.F32.F64 R0, R4 ;  /* 0x0000000400007310 */ /* 0x000e220000301000 */
[----:B------:R-:W-:-:S14]  /*c8b0*/  DSETP.GEU.AND P0, PT, |R4|, UR4, PT ;  /* 0x0000000404007e2a */ /* 0x000fdc000bf0e200 */
[----:B0-----:R-:W-:-:S05]  /*c8c0*/  @!P0 FMUL R0, R0, 1.175494350822287508e-38 ;  /* 0x0080000000008820 */ /* 0x001fca0000400000 */
[----:B------:R-:W-:-:S04]  /*c8d0*/  F2FP.F16.F32.PACK_AB R3, RZ, R0 ;  /* 0x00000000ff03723e */ /* 0x000fc800000000ff */
[----:B------:R-:W-:-:S05]  /*c8e0*/  PRMT R3, R3, 0x5410, RZ ;  /* 0x0000541003037816 */ /* 0x000fca00000000ff */
[----:B------:R-:W-:Y:S01]  /*c8f0*/  STG.E desc[UR36][R16.64], R3 ;  /* 0x0000000310007986 */ /* 0x000fe2000c101924 */
[----:B------:R-:W-:Y:S05]  /*c900*/  EXIT ;  /* 0x000000000000794d */ /* 0x000fea0003800000 */
.L_x_883:
[----:B------:R-:W-:Y:S01]  /*c910*/  STG.E.64 desc[UR36][R16.64], R4 ;  /* 0x0000000410007986 */ /* 0x000fe2000c101b24 */
[----:B------:R-:W-:Y:S05]  /*c920*/  EXIT ;  /* 0x000000000000794d */ /* 0x000fea0003800000 */
.L_x_874:
        /* <DEDUP_REMOVED lines=11> */
[----:B0-----:R-:W-:Y:S01]  /*c9e0*/  STG.E.U16 desc[UR36][R16.64], R5 ;  /* 0x0000000510007986 */ /* 0x001fe2000c101524 */
[----:B------:R-:W-:Y:S05]  /*c9f0*/  EXIT ;  /* 0x000000000000794d */ /* 0x000fea0003800000 */
.L_x_888:
        /* <DEDUP_REMOVED lines=21> */
.L_x_891:
[----:B------:R-:W-:-:S04]  /*cb50*/  SHF.R.U32.HI R3, RZ, 0x18, R3 ;  /* 0x00000018ff037819 */ /* 0x000fc80000011603 */
[----:B------:R-:W-:-:S04]  /*cb60*/  LOP3.LUT R0, R0, 0x80, R3, 0xf8, !PT ;  /* 0x0000008000007812 */ /* 0x000fc800078ef803 */
[----:B------:R-:W-:-:S07]  /*cb70*/  PRMT R8, R0, 0x7610, R8 ;  /* 0x0000761000087816 */ /* 0x000fce0000000008 */
.L_x_890:
[----:B------:R-:W-:Y:S05]  /*cb80*/  BSYNC.RECONVERGENT B0 ;  /* 0x0000000000007941 */ /* 0x000fea0003800200 */
.L_x_889:
[----:B------:R-:W-:Y:S01]  /*cb90*/  STG.E.U8 desc[UR36][R16.64], R8 ;  /* 0x0000000810007986 */ /* 0x000fe2000c101124 */
[----:B------:R-:W-:Y:S05]  /*cba0*/  EXIT ;  /* 0x000000000000794d */ /* 0x000fea0003800000 */
.L_x_887:
[----:B------:R-:W-:Y:S01]  /*cbb0*/  UMOV UR4, 0xf0000000 ;  /* 0xf000000000047882 */ /* 0x000fe20000000000 */
[----:B------:R-:W-:Y:S01]  /*cbc0*/  UMOV UR5, 0x380fffff ;  /* 0x380fffff00057882 */ /* 0x000fe20000000000 */
[----:B------:R-:W0:Y:S01]  /*cbd0*/  F2F.F32.F64 R3, R4 ;  /* 0x0000000400037310 */ /* 0x000e220000301000 */
[----:B------:R-:W-:Y:S01]  /*cbe0*/  DSETP.GEU.AND P0, PT, |R4|, UR4, PT ;  /* 0x0000000404007e2a */ /* 0x000fe2000bf0e200 */
[----:B------:R-:W-:Y:S01]  /*cbf0*/  BSSY.RECONVERGENT B0, `(.L_x_892) ;  /* 0x0000014000007945 */ /* 0x000fe20003800200 */
[----:B------:R-:W-:-:S12]  /*cc00*/  IMAD.MOV.U32 R8, RZ, RZ, 0x80 ;  /* 0x00000080ff087424 */ /* 0x000fd800078e00ff */
        /* <DEDUP_REMOVED lines=15> */
.L_x_894:
[----:B------:R-:W-:-:S04]  /*cd00*/  SHF.R.U32.HI R3, RZ, 0x18, R3 ;  /* 0x00000018ff037819 */ /* 0x000fc80000011603 */
[----:B------:R-:W-:-:S04]  /*cd10*/  LOP3.LUT R0, R0, 0x80, R3, 0xf8, !PT ;  /* 0x0000008000007812 */ /* 0x000fc800078ef803 */
[----:B------:R-:W-:-:S07]  /*cd20*/  PRMT R8, R0, 0x7610, R8 ;  /* 0x0000761000087816 */ /* 0x000fce0000000008 */
.L_x_893:
[----:B------:R-:W-:Y:S05]  /*cd30*/  BSYNC.RECONVERGENT B0 ;  /* 0x0000000000007941 */ /* 0x000fea0003800200 */
.L_x_892:
[----:B------:R-:W-:Y:S01]  /*cd40*/  STG.E.U8 desc[UR36][R16.64], R8 ;  /* 0x0000000810007986 */ /* 0x000fe2000c101124 */
[----:B------:R-:W-:Y:S05]  /*cd50*/  EXIT ;  /* 0x000000000000794d */ /* 0x000fea0003800000 */
.L_x_886:
        /* <DEDUP_REMOVED lines=26> */
.L_x_896:
[----:B------:R-:W0:Y:S02]  /*cf00*/  F2I.U64.F64.TRUNC R4, R4 ;  /* 0x0000000400047311 */ /* 0x000e24000030d800 */
[----:B0-----:R-:W-:Y:S01]  /*cf10*/  STG.E.64 desc[UR36][R16.64], R4 ;  /* 0x0000000410007986 */ /* 0x001fe2000c101b24 */
[----:B------:R-:W-:Y:S05]  /*cf20*/  EXIT ;  /* 0x000000000000794d */ /* 0x000fea0003800000 */
.L_x_895:
[----:B------:R-:W0:Y:S02]  /*cf30*/  F2I.U32.F64.TRUNC R5, R4 ;  /* 0x0000000400057311 */ /* 0x000e24000030d000 */
[----:B0-----:R-:W-:Y:S01]  /*cf40*/  STG.E desc[UR36][R16.64], R5 ;  /* 0x0000000510007986 */ /* 0x001fe2000c101924 */
[----:B------:R-:W-:Y:S05]  /*cf50*/  EXIT ;  /* 0x000000000000794d */ /* 0x000fea0003800000 */
.L_x_885:
        /* <DEDUP_REMOVED lines=8> */
[----:B------:R-:W-:Y:S01]  /*cfe0*/  STG.E.U8 desc[UR36][R16.64], R3 ;  /* 0x0000000310007986 */ /* 0x000fe2000c101124 */
[----:B------:R-:W-:Y:S05]  /*cff0*/  EXIT ;  /* 0x000000000000794d */ /* 0x000fea0003800000 */
.L_x_898:
[----:B------:R-:W-:-:S05]  /*d000*/  CS2R R6, SRZ ;  /* 0x0000000000067805 */ /* 0x000fca000001ff00 */
[----:B------:R-:W-:Y:S01]  /*d010*/  STG.E.128 desc[UR36][R16.64], R4 ;  /* 0x0000000410007986 */ /* 0x000fe2000c101d24 */
[----:B------:R-:W-:Y:S05]  /*d020*/  EXIT ;  /* 0x000000000000794d */ /* 0x000fea0003800000 */
.L_x_897:
[----:B------:R-:W-:-:S09]  /*d030*/  UISETP.NE.AND UP0, UPT, UR4, 0xf, UPT ;  /* 0x0000000f0400788c */ /* 0x000fd2000bf05270 */
[----:B------:R-:W-:Y:S05]  /*d040*/  BRA.U !UP0, `(.L_x_899) ;  /* 0x0000000508087547 */ /* 0x000fea000b800000 */
[----:B------:R-:W-:-:S09]  /*d050*/  UISETP.NE.AND UP0, UPT, UR4, 0x17, UPT ;  /* 0x000000170400788c */ /* 0x000fd2000bf05270 */
[----:B------:R-:W-:Y:S05]  /*d060*/  BRA.U !UP0, `(.L_x_900) ;  /* 0x0000000108a07547 */ /* 0x000fea000b800000 */
[----:B------:R-:W-:-:S09]  /*d070*/  UISETP.NE.AND UP0, UPT, UR4, 0x18, UPT ;  /* 0x000000180400788c */ /* 0x000fd2000bf05270 */
[----:B------:R-:W-:Y:S05]  /*d080*/  BRA.U !UP0, `(.L_x_901) ;  /* 0x0000000108447547 */ /* 0x000fea000b800000 */
.L_x_878:
        /* <DEDUP_REMOVED lines=16> */
.L_x_902:
[----:B------:R-:W-:Y:S05]  /*d190*/  EXIT ;  /* 0x000000000000794d */ /* 0x000fea0003800000 */
.L_x_901:
        /* <DEDUP_REMOVED lines=17> */
.L_x_904:
[----:B------:R-:W-:Y:S05]  /*d2b0*/  BSYNC.RECONVERGENT B0 ;  /* 0x0000000000007941 */ /* 0x000fea0003800200 */
.L_x_903:
[----:B------:R-:W-:-:S05]  /*d2c0*/  LOP3.LUT R3, R0, 0x80, R3, 0xf8, !PT ;  /* 0x0000008000037812 */ /* 0x000fca00078ef803 */
[----:B------:R-:W-:Y:S01]  /*d2d0*/  STG.E.U8 desc[UR36][R16.64], R3 ;  /* 0x0000000310007986 */ /* 0x000fe2000c101124 */
[----:B------:R-:W-:Y:S05]  /*d2e0*/  EXIT ;  /* 0x000000000000794d */ /* 0x000fea0003800000 */
.L_x_900:
        /* <DEDUP_REMOVED lines=16> */
.L_x_906:
[----:B------:R-:W-:Y:S02]  /*d3f0*/  ISETP.GT.U32.AND P0, PT, R2, 0x7f800000, PT ;  /* 0x7f8000000200780c */ /* 0x000fe40003f04070 */
[----:B------:R-:W-:-:S04]  /*d400*/  MOV R0, 0x7f ;  /* 0x0000007f00007802 */ /* 0x000fc80000000f00 */
[----:B------:R-:W-:-:S07]  /*d410*/  SEL R0, R0, 0x7c, P0 ;  /* 0x0000007c00007807 */ /* 0x000fce0000000000 */
.L_x_907:
[----:B------:R-:W-:Y:S05]  /*d420*/  BSYNC.RECONVERGENT B0 ;  /* 0x0000000000007941 */ /* 0x000fea0003800200 */
.L_x_905:
[----:B------:R-:W-:-:S04]  /*d430*/  SHF.R.U32.HI R3, RZ, 0x18, R3 ;  /* 0x00000018ff037819 */ /* 0x000fc80000011603 */
[----:B------:R-:W-:-:S05]  /*d440*/  LOP3.LUT R3, R0, 0x80, R3, 0xf8, !PT ;  /* 0x0000008000037812 */ /* 0x000fca00078ef803 */
[----:B------:R-:W-:Y:S01]  /*d450*/  STG.E.U8 desc[UR36][R16.64], R3 ;  /* 0x0000000310007986 */ /* 0x000fe2000c101124 */
[----:B------:R-:W-:Y:S05]  /*d460*/  EXIT ;  /* 0x000000000000794d */ /* 0x000fea0003800000 */
.L_x_899:
[----:B------:R-:W-:Y:S01]  /*d470*/  UMOV UR4, 0xf0000000 ;  /* 0xf000000000047882 */ /* 0x000fe20000000000 */
[----:B------:R-:W-:Y:S01]  /*d480*/  UMOV UR5, 0x380fffff ;  /* 0x380fffff00057882 */ /* 0x000fe20000000000 */
[----:B------:R-:W0:Y:S01]  /*d490*/  F2F.F32.F64 R0, R4 ;  /* 0x0000000400007310 */ /* 0x000e220000301000 */
[----:B------:R-:W-:-:S14]  /*d4a0*/  DSETP.GEU.AND P0, PT, |R4|, UR4, PT ;  /* 0x0000000404007e2a */ /* 0x000fdc000bf0e200 */
[----:B0-----:R-:W-:-:S05]  /*d4b0*/  @!P0 FMUL R0, R0, 1.175494350822287508e-38 ;  /* 0x0080000000008820 */ /* 0x001fca0000400000 */
[----:B------:R-:W-:-:S05]  /*d4c0*/  F2FP.BF16.F32.PACK_AB R0, RZ, R0 ;  /* 0x00000000ff00723e */ /* 0x000fca00000010ff */
[----:B------:R-:W-:Y:S01]  /*d4d0*/  STG.E.U16 desc[UR36][R16.64], R0 ;  /* 0x0000000010007986 */ /* 0x000fe2000c101524 */
[----:B------:R-:W-:Y:S05]  /*d4e0*/  EXIT ;  /* 0x000000000000794d */ /* 0x000fea0003800000 */
        .weak           $__internal_0_$__cuda_sm20_div_rn_f64_full
        .type           $__internal_0_$__cuda_sm20_div_rn_f64_full,@function
        .size           $__internal_0_$__cuda_sm20_div_rn_f64_full,(.L_x_1485 - $__internal_0_$__cuda_sm20_div_rn_f64_full)
$__internal_0_$__cuda_sm20_div_rn_f64_full:
[C---:B------:R-:W-:Y:S01]  /*d4f0*/  FSETP.GEU.AND P0, PT, |R5|.reuse, 1.469367938527859385e-39, PT ;  /* 0x001000000500780b */ /* 0x040fe20003f0e200 */
[----:B------:R-:W-:Y:S01]  /*d500*/  IMAD.MOV.U32 R19, RZ, RZ, 0x1ca00000 ;  /* 0x1ca00000ff137424 */ /* 0x000fe200078e00ff */
[C---:B------:R-:W-:Y:S02]  /*d510*/  LOP3.LUT R6, R5.reuse, 0x800fffff, RZ, 0xc0, !PT ;  /* 0x800fffff05067812 */ /* 0x040fe400078ec0ff */
[----:B------:R-:W-:Y:S02]  /*d520*/  MOV R10, 0x1 ;  /* 0x00000001000a7802 */ /* 0x000fe40000000f00 */
[----:B------:R-:W-:Y:S01]  /*d530*/  LOP3.LUT R7, R6, 0x3ff00000, RZ, 0xfc, !PT ;  /* 0x3ff0000006077812 */ /* 0x000fe200078efcff */
[----:B------:R-:W-:Y:S01]  /*d540*/  IMAD.MOV.U32 R6, RZ, RZ, R4 ;  /* 0x000000ffff067224 */ /* 0x000fe200078e0004 */
[----:B------:R-:W-:-:S05]  /*d550*/  LOP3.LUT R15, R5, 0x7ff00000, RZ, 0xc0, !PT ;  /* 0x7ff00000050f7812 */ /* 0x000fca00078ec0ff */
[----:B------:R-:W-:-:S06]  /*d560*/  @!P0 DMUL R6, R4, 8.98846567431157953865e+307 ;  /* 0x7fe0000004068828 */ /* 0x000fcc0000000000 */
[----:B------:R-:W0:Y:S02]  /*d570*/  MUFU.RCP64H R11, R7 ;  /* 0x00000007000b7308 */ /* 0x000e240000001800 */
[----:B0-----:R-:W-:-:S08]  /*d580*/  DFMA R2, R10, -R6, 1 ;  /* 0x3ff000000a02742b */ /* 0x001fd00000000806 */
[----:B------:R-:W-:Y:S01]  /*d590*/  DFMA R8, R2, R2, R2 ;  /* 0x000000020208722b */ /* 0x000fe20000000002 */
[----:B------:R-:W-:Y:S01]  /*d5a0*/  MOV R3, UR41 ;  /* 0x0000002900037c02 */ /* 0x000fe20008000f00 */
[----:B------:R-:W-:-:S03]  /*d5b0*/  IMAD.U32 R2, RZ, RZ, UR40 ;  /* 0x00000028ff027e24 */ /* 0x000fc6000f8e00ff */
[----:B------:R-:W-:-:S03]  /*d5c0*/  LOP3.LUT R18, R3, 0x7ff00000, RZ, 0xc0, !PT ;  /* 0x7ff0000003127812 */ /* 0x000fc600078ec0ff */
[----:B------:R-:W-:Y:S01]  /*d5d0*/  DFMA R10, R10, R8, R10 ;  /* 0x000000080a0a722b */ /* 0x000fe2000000000a */
[----:B------:R-:W-:Y:S01]  /*d5e0*/  ISETP.GE.U32.AND P1, PT, R18, R15, PT ;  /* 0x0000000f1200720c */ /* 0x000fe20003f26070 */
[----:B------:R-:W-:Y:S01]  /*d5f0*/  IMAD.MOV.U32 R8, RZ, RZ, R2 ;  /* 0x000000ffff087224 */ /* 0x000fe200078e0002 */
[----:B------:R-:W-:Y:S02]  /*d600*/  MOV R20, R18 ;  /* 0x0000001200147202 */ /* 0x000fe40000000f00 */
[----:B------:R-:W-:Y:S02]  /*d610*/  SEL R9, R19, 0x63400000, !P1 ;  /* 0x6340000013097807 */ /* 0x000fe40004800000 */
[----:B------:R-:W-:Y:S01]  /*d620*/  FSETP.GEU.AND P1, PT, |R3|, 1.469367938527859385e-39, PT ;  /* 0x001000000300780b */ /* 0x000fe20003f2e200 */
[----:B------:R-:W-:Y:S01]  /*d630*/  DFMA R12, R10, -R6, 1 ;  /* 0x3ff000000a0c742b */ /* 0x000fe20000000806 */
[----:B------:R-:W-:-:S07]  /*d640*/  LOP3.LUT R9, R9, 0x800fffff, R3, 0xf8, !PT ;  /* 0x800fffff09097812 */ /* 0x000fce00078ef803 */
[----:B------:R-:W-:-:S04]  /*d650*/  DFMA R10, R10, R12, R10 ;  /* 0x0000000c0a0a722b */ /* 0x000fc8000000000a */
[----:B------:R-:W-:Y:S07]  /*d660*/  @P1 BRA `(.L_x_908) ;  /* 0x0000000000201947 */ /* 0x000fee0003800000 */
[----:B------:R-:W-:Y:S02]  /*d670*/  LOP3.LUT R13, R5, 0x7ff00000, RZ, 0xc0, !PT ;  /* 0x7ff00000050d7812 */ /* 0x000fe400078ec0ff */
[----:B------:R-:W-:Y:S02]  /*d680*/  MOV R12, RZ ;  /* 0x000000ff000c7202 */ /* 0x000fe40000000f00 */
[----:B------:R-:W-:-:S04]  /*d690*/  ISETP.GE.U32.AND P1, PT, R18, R13, PT ;  /* 0x0000000d1200720c */ /* 0x000fc80003f26070 */
[----:B------:R-:W-:-:S04]  /*d6a0*/  SEL R13, R19, 0x63400000, !P1 ;  /* 0x63400000130d7807 */ /* 0x000fc80004800000 */
[----:B------:R-:W-:-:S04]  /*d6b0*/  LOP3.LUT R13, R13, 0x80000000, R3, 0xf8, !PT ;  /* 0x800000000d0d7812 */ /* 0x000fc800078ef803 */
[----:B------:R-:W-:-:S06]  /*d6c0*/  LOP3.LUT R13, R13, 0x100000, RZ, 0xfc, !PT ;  /* 0x001000000d0d7812 */ /* 0x000fcc00078efcff */
[----:B------:R-:W-:-:S10]  /*d6d0*/  DFMA R8, R8, 2, -R12 ;  /* 0x400000000808782b */ /* 0x000fd4000000080c */
[----:B------:R-:W-:-:S07]  /*d6e0*/  LOP3.LUT R20, R9, 0x7ff00000, RZ, 0xc0, !PT ;  /* 0x7ff0000009147812 */ /* 0x000fce00078ec0ff */
.L_x_908:
[----:B------:R-:W-:Y:S01]  /*d6f0*/  IMAD.MOV.U32 R21, RZ, RZ, R15 ;  /* 0x000000ffff157224 */ /* 0x000fe200078e000f */
[----:B------:R-:W-:Y:S01]  /*d700*/  @!P0 LOP3.LUT R21, R7, 0x7ff00000, RZ, 0xc0, !PT ;  /* 0x7ff0000007158812 */ /* 0x000fe200078ec0ff */
[----:B------:R-:W-:Y:S01]  /*d710*/  DMUL R12, R10, R8 ;  /* 0x000000080a0c7228 */ /* 0x000fe20000000000 */
[----:B------:R-:W-:Y:S01]  /*d720*/  IADD3 R22, PT, PT, R20, -0x1, RZ ;  /* 0xffffffff14167810 */ /* 0x000fe20007ffe0ff */
[----:B------:R-:W-:Y:S02]  /*d730*/  BSSY.RECONVERGENT B2, `(.L_x_909) ;  /* 0x0000037000027945 */ /* 0x000fe40003800200 */
[----:B------:R-:W-:Y:S01]  /*d740*/  VIADD R23, R21, 0xffffffff ;  /* 0xffffffff15177836 */ /* 0x000fe20000000000 */
[----:B------:R-:W-:-:S03]  /*d750*/  ISETP.GT.U32.AND P0, PT, R22, 0x7feffffe, PT ;  /* 0x7feffffe1600780c */ /* 0x000fc60003f04070 */
[----:B------:R-:W-:Y:S01]  /*d760*/  DFMA R14, R12, -R6, R8 ;  /* 0x800000060c0e722b */ /* 0x000fe20000000008 */
[----:B------:R-:W-:-:S07]  /*d770*/  ISETP.GT.U32.OR P0, PT, R23, 0x7feffffe, P0 ;  /* 0x7feffffe1700780c */ /* 0x000fce0000704470 */
[----:B------:R-:W-:-:S06]  /*d780*/  DFMA R14, R10, R14, R12 ;  /* 0x0000000e0a0e722b */ /* 0x000fcc000000000c */
[----:B------:R-:W-:Y:S05]  /*d790*/  @P0 BRA `(.L_x_910) ;  /* 0x00000000006c0947 */ /* 0x000fea0003800000 */
[----:B------:R-:W-:Y:S02]  /*d7a0*/  LOP3.LUT R3, R5, 0x7ff00000, RZ, 0xc0, !PT ;  /* 0x7ff0000005037812 */ /* 0x000fe400078ec0ff */
[----:B------:R-:W-:Y:S02]  /*d7b0*/  MOV R12, RZ ;  /* 0x000000ff000c7202 */ /* 0x000fe40000000f00 */
[CC--:B------:R-:W-:Y:S02]  /*d7c0*/  VIADDMNMX R2, R18.reuse, -R3.reuse, 0xb9600000, !PT ;  /* 0xb960000012027446 */ /* 0x0c0fe40007800903 */
[----:B------:R-:W-:Y:S02]  /*d7d0*/  ISETP.GE.U32.AND P0, PT, R18, R3, PT ;  /* 0x000000031200720c */ /* 0x000fe40003f06070 */
[----:B------:R-:W-:Y:S02]  /*d7e0*/  VIMNMX R2, PT, PT, R2, 0x46a00000, PT ;  /* 0x46a0000002027848 */ /* 0x000fe40003fe0100 */
[----:B------:R-:W-:-:S04]  /*d7f0*/  SEL R19, R19, 0x63400000, !P0 ;  /* 0x6340000013137807 */ /* 0x000fc80004000000 */
[----:B------:R-:W-:-:S05]  /*d800*/  IADD3 R2, PT, PT, -R19, R2, RZ ;  /* 0x0000000213027210 */ /* 0x000fca0007ffe1ff */
[----:B------:R-:W-:-:S06]  /*d810*/  VIADD R13, R2, 0x7fe00000 ;  /* 0x7fe00000020d7836 */ /* 0x000fcc0000000000 */
[----:B------:R-:W-:-:S10]  /*d820*/  DMUL R10, R14, R12 ;  /* 0x0000000c0e0a7228 */ /* 0x000fd40000000000 */
[----:B------:R-:W-:-:S13]  /*d830*/  FSETP.GTU.AND P0, PT, |R11|, 1.469367938527859385e-39, PT ;  /* 0x001000000b00780b */ /* 0x000fda0003f0c200 */
[----:B------:R-:W-:Y:S05]  /*d840*/  @P0 BRA `(.L_x_911) ;  /* 0x0000000000940947 */ /* 0x000fea0003800000 */
[----:B------:R-:W-:Y:S01]  /*d850*/  DFMA R6, R14, -R6, R8 ;  /* 0x800000060e06722b */ /* 0x000fe20000000008 */
[----:B------:R-:W-:-:S09]  /*d860*/  IMAD.MOV.U32 R12, RZ, RZ, RZ ;  /* 0x000000ffff0c7224 */ /* 0x000fd200078e00ff */
[C---:B------:R-:W-:Y:S02]  /*d870*/  FSETP.NEU.AND P0, PT, R7.reuse, RZ, PT ;  /* 0x000000ff0700720b */ /* 0x040fe40003f0d000 */
[----:B------:R-:W-:-:S04]  /*d880*/  LOP3.LUT R3, R7, 0x80000000, R5, 0x48, !PT ;  /* 0x8000000007037812 */ /* 0x000fc800078e4805 */
[----:B------:R-:W-:-:S07]  /*d890*/  LOP3.LUT R13, R3, R13, RZ, 0xfc, !PT ;  /* 0x0000000d030d7212 */ /* 0x000fce00078efcff */
[----:B------:R-:W-:Y:S05]  /*d8a0*/  @!P0 BRA `(.L_x_911) ;  /* 0x00000000007c8947 */ /* 0x000fea0003800000 */
[----:B------:R-:W-:Y:S01]  /*d8b0*/  IADD3 R5, PT, PT, -R2, RZ, RZ ;  /* 0x000000ff02057210 */ /* 0x000fe20007ffe1ff */
[----:B------:R-:W-:Y:S01]  /*d8c0*/  IMAD.MOV.U32 R4, RZ, RZ, RZ ;  /* 0x000000ffff047224 */ /* 0x000fe200078e00ff */
[----:B------:R-:W-:-:S05]  /*d8d0*/  DMUL.RP R12, R14, R12 ;  /* 0x0000000c0e0c7228 */ /* 0x000fca0000008000 */
[----:B------:R-:W-:-:S05]  /*d8e0*/  DFMA R4, R10, -R4, R14 ;  /* 0x800000040a04722b */ /* 0x000fca000000000e */
[----:B------:R-:W-:Y:S02]  /*d8f0*/  LOP3.LUT R3, R13, R3, RZ, 0x3c, !PT ;  /* 0x000000030d037212 */ /* 0x000fe400078e3cff */
[----:B------:R-:W-:-:S04]  /*d900*/  IADD3 R4, PT, PT, -R2, -0x43300000, RZ ;  /* 0xbcd0000002047810 */ /* 0x000fc80007ffe1ff */
[----:B------:R-:W-:-:S04]  /*d910*/  FSETP.NEU.AND P0, PT, |R5|, R4, PT ;  /* 0x000000040500720b */ /* 0x000fc80003f0d200 */
[----:B------:R-:W-:Y:S02]  /*d920*/  FSEL R10, R12, R10, !P0 ;  /* 0x0000000a0c0a7208 */ /* 0x000fe40004000000 */
[----:B------:R-:W-:Y:S01]  /*d930*/  FSEL R11, R3, R11, !P0 ;  /* 0x0000000b030b7208 */ /* 0x000fe20004000000 */
[----:B------:R-:W-:Y:S06]  /*d940*/  BRA `(.L_x_911) ;  /* 0x0000000000547947 */ /* 0x000fec0003800000 */
.L_x_910:
[----:B------:R-:W-:-:S14]  /*d950*/  DSETP.NAN.AND P0, PT, R2, R2, PT ;  /* 0x000000020200722a */ /* 0x000fdc0003f08000 */
[----:B------:R-:W-:Y:S05]  /*d960*/  @P0 BRA `(.L_x_912) ;  /* 0x0000000000440947 */ /* 0x000fea0003800000 */
[----:B------:R-:W-:-:S14]  /*d970*/  DSETP.NAN.AND P0, PT, R4, R4, PT ;  /* 0x000000040400722a */ /* 0x000fdc0003f08000 */
[----:B------:R-:W-:Y:S05]  /*d980*/  @P0 BRA `(.L_x_913) ;  /* 0x0000000000300947 */ /* 0x000fea0003800000 */
[----:B------:R-:W-:Y:S01]  /*d990*/  ISETP.NE.AND P0, PT, R20, R21, PT ;  /* 0x000000151400720c */ /* 0x000fe20003f05270 */
[----:B------:R-:W-:Y:S01]  /*d9a0*/  IMAD.MOV.U32 R11, RZ, RZ, -0x80000 ;  /* 0xfff80000ff0b7424 */ /* 0x000fe200078e00ff */
[----:B------:R-:W-:-:S11]  /*d9b0*/  MOV R10, 0x0 ;  /* 0x00000000000a7802 */ /* 0x000fd60000000f00 */
[----:B------:R-:W-:Y:S05]  /*d9c0*/  @!P0 BRA `(.L_x_911) ;  /* 0x0000000000348947 */ /* 0x000fea0003800000 */
[----:B------:R-:W-:Y:S02]  /*d9d0*/  ISETP.NE.AND P0, PT, R20, 0x7ff00000, PT ;  /* 0x7ff000001400780c */ /* 0x000fe40003f05270 */
[----:B------:R-:W-:Y:S02]  /*d9e0*/  LOP3.LUT R11, R3, 0x80000000, R5, 0x48, !PT ;  /* 0x80000000030b7812 */ /* 0x000fe400078e4805 */
[----:B------:R-:W-:-:S13]  /*d9f0*/  ISETP.EQ.OR P0, PT, R21, RZ, !P0 ;  /* 0x000000ff1500720c */ /* 0x000fda0004702670 */
[----:B------:R-:W-:Y:S02]  /*da00*/  @P0 LOP3.LUT R2, R11, 0x7ff00000, RZ, 0xfc, !PT ;  /* 0x7ff000000b020812 */ /* 0x000fe400078efcff */
[----:B------:R-:W-:Y:S01]  /*da10*/  @!P0 MOV R10, RZ ;  /* 0x000000ff000a8202 */ /* 0x000fe20000000f00 */
[----:B------:R-:W-:Y:S01]  /*da20*/  @P0 IMAD.MOV.U32 R10, RZ, RZ, RZ ;  /* 0x000000ffff0a0224 */ /* 0x000fe200078e00ff */
[----:B------:R-:W-:Y:S01]  /*da30*/  @P0 MOV R11, R2 ;  /* 0x00000002000b0202 */ /* 0x000fe20000000f00 */
[----:B------:R-:W-:Y:S06]  /*da40*/  BRA `(.L_x_911) ;  /* 0x0000000000147947 */ /* 0x000fec0003800000 */
.L_x_913:
[----:B------:R-:W-:Y:S01]  /*da50*/  LOP3.LUT R11, R5, 0x80000, RZ, 0xfc, !PT ;  /* 0x00080000050b7812 */ /* 0x000fe200078efcff */
[----:B------:R-:W-:Y:S01]  /*da60*/  IMAD.MOV.U32 R10, RZ, RZ, R4 ;  /* 0x000000ffff0a7224 */ /* 0x000fe200078e0004 */
[----:B------:R-:W-:Y:S06]  /*da70*/  BRA `(.L_x_911) ;  /* 0x0000000000087947 */ /* 0x000fec0003800000 */
.L_x_912:
[----:B------:R-:W-:Y:S02]  /*da80*/  LOP3.LUT R11, R3, 0x80000, RZ, 0xfc, !PT ;  /* 0x00080000030b7812 */ /* 0x000fe400078efcff */
[----:B------:R-:W-:-:S07]  /*da90*/  MOV R10, R2 ;  /* 0x00000002000a7202 */ /* 0x000fce0000000f00 */
.L_x_911:
[----:B------:R-:W-:Y:S05]  /*daa0*/  BSYNC.RECONVERGENT B2 ;  /* 0x0000000000027941 */ /* 0x000fea0003800200 */
.L_x_909:
[----:B------:R-:W-:Y:S02]  /*dab0*/  HFMA2 R3, -RZ, RZ, 0, 0 ;  /* 0x00000000ff037431 */ /* 0x000fe400000001ff */
[----:B------:R-:W-:-:S04]  /*dac0*/  IMAD.MOV.U32 R2, RZ, RZ, R0 ;  /* 0x000000ffff027224 */ /* 0x000fc800078e0000 */
[----:B------:R-:W-:Y:S05]  /*dad0*/  RET.REL.NODEC R2 `(_ZN2at6native18elementwise_kernelILi128ELi4EZNS0_15gpu_kernel_implIZZZNS0_53_GLOBAL__N__52d73765_15_RenormKernel_cu_b2145a98_319224renorm_scale_factor_implERNS_18TensorIteratorBaseEdENKUlvE_clEvENKUlvE_clEvEUldE_EEvS5_RKT_EUliE_EEviT1_) ;  /* 0xffffff2402487950 */ /* 0x000fea0003c3ffff */
.L_x_914:
        /* <DEDUP_REMOVED lines=10> */
.L_x_1485:


//--------------------- .text._ZN2at6native27unrolled_elementwise_kernelIZZZNS0_53_GLOBAL__N__52d73765_15_RenormKernel_cu_b2145a98_319224renorm_scale_factor_implERNS_18TensorIteratorBaseEdENKUlvE_clEvENKUlvE_clEvEUldE_St5arrayIPcLm2EELi4E23TrivialOffsetCalculatorILi1EjESC_NS0_6memory12LoadWithCastILi1EEENSD_13StoreWithCastILi1EEEEEviT_T0_T2_T3_T4_T5_ --------------------------
	.section	.text._ZN2at6native27unrolled_elementwise_kernelIZZZNS0_53_GLOBAL__N__52d73765_15_RenormKernel_cu_b2145a98_319224renorm_scale_factor_implERNS_18TensorIteratorBaseEdENKUlvE_clEvENKUlvE_clEvEUldE_St5arrayIPcLm2EELi4E23TrivialOffsetCalculatorILi1EjESC_NS0_6memory12LoadWithCastILi1EEENSD_13StoreWithCastILi1EEEEEviT_T0_T2_T3_T4_T5_,"ax",@progbits
	.align	128
        .global         _ZN2at6native27unrolled_elementwise_kernelIZZZNS0_53_GLOBAL__N__52d73765_15_RenormKernel_cu_b2145a98_319224renorm_scale_factor_implERNS_18TensorIteratorBaseEdENKUlvE_clEvENKUlvE_clEvEUldE_St5arrayIPcLm2EELi4E23TrivialOffsetCalculatorILi1EjESC_NS0_6memory12LoadWithCastILi1EEENSD_13StoreWithCastILi1EEEEEviT_T0_T2_T3_T4_T5_
        .type           _ZN2at6native27unrolled_elementwise_kernelIZZZNS0_53_GLOBAL__N__52d73765_15_RenormKernel_cu_b2145a98_319224renorm_scale_factor_implERNS_18TensorIteratorBaseEdENKUlvE_clEvENKUlvE_clEvEUldE_St5arrayIPcLm2EELi4E23TrivialOffsetCalculatorILi1EjESC_NS0_6memory12LoadWithCastILi1EEENSD_13StoreWithCastILi1EEEEEviT_T0_T2_T3_T4_T5_,@function
        .size           _ZN2at6native27unrolled_elementwise_kernelIZZZNS0_53_GLOBAL__N__52d73765_15_RenormKernel_cu_b2145a98_319224renorm_scale_factor_implERNS_18TensorIteratorBaseEdENKUlvE_clEvENKUlvE_clEvEUldE_St5arrayIPcLm2EELi4E23TrivialOffsetCalculatorILi1EjESC_NS0_6memory12LoadWithCastILi1EEENSD_13StoreWithCastILi1EEEEEviT_T0_T2_T3_T4_T5_,(.L_x_1486 - _ZN2at6native27unrolled_elementwise_kernelIZZZNS0_53_GLOBAL__N__52d73765_15_RenormKernel_cu_b2145a98_319224renorm_scale_factor_implERNS_18TensorIteratorBaseEdENKUlvE_clEvENKUlvE_clEvEUldE_St5arrayIPcLm2EELi4E23TrivialOffsetCalculatorILi1EjESC_NS0_6memory12LoadWithCastILi1EEENSD_13StoreWithCastILi1EEEEEviT_T0_T2_T3_T4_T5_)
        .other          _ZN2at6native27unrolled_elementwise_kernelIZZZNS0_53_GLOBAL__N__52d73765_15_RenormKernel_cu_b2145a98_319224renorm_scale_factor_implERNS_18TensorIteratorBaseEdENKUlvE_clEvENKUlvE_clEvEUldE_St5arrayIPcLm2EELi4E23TrivialOffsetCalculatorILi1EjESC_NS0_6memory12LoadWithCastILi1EEENSD_13StoreWithCastILi1EEEEEviT_T0_T2_T3_T4_T5_,@"STO_CUDA_ENTRY STV_DEFAULT"
_ZN2at6native27unrolled_elementwise_kernelIZZZNS0_53_GLOBAL__N__52d73765_15_RenormKernel_cu_b2145a98_319224renorm_scale_factor_implERNS_18TensorIteratorBaseEdENKUlvE_clEvENKUlvE_clEvEUldE_St5arrayIPcLm2EELi4E23TrivialOffsetCalculatorILi1EjESC_NS0_6memory12LoadWithCastILi1EEENSD_13StoreWithCastILi1EEEEEviT_T0_T2_T3_T4_T5_:
.text._ZN2at6native27unrolled_elementwise_kernelIZZZNS0_53_GLOBAL__N__52d73765_15_RenormKernel_cu_b2145a98_319224renorm_scale_factor_implERNS_18TensorIteratorBaseEdENKUlvE_clEvENKUlvE_clEvEUldE_St5arrayIPcLm2EELi4E23TrivialOffsetCalculatorILi1EjESC_NS0_6memory12LoadWithCastILi1EEENSD_13StoreWithCastILi1EEEEEviT_T0_T2_T3_T4_T5_:
[----:B------:R-:W0:Y:S01]  /*0000*/  LDC R1, c[0x0][0x37c] ;  /* 0x0000df00ff017b82 */ /* 0x000e220000000800 */
[----:B------:R-:W1:Y:S07]  /*0010*/  S2R R22, SR_CTAID.X ;  /* 0x0000000000167919 */ /* 0x000e6e0000002500 */
[----:B------:R-:W1:Y:S01]  /*0020*/  LDC R3, c[0x0][0x380] ;  /* 0x0000e000ff037b82 */ /* 0x000e620000000800 */
[----:B------:R-:W2:Y:S01]  /*0030*/  LDCU.64 UR36, c[0x0][0x358] ;  /* 0x00006b00ff2477ac */ /* 0x000ea20008000a00 */
[----:B------:R-:W-:Y:S01]  /*0040*/  BSSY.RECONVERGENT B7, `(.L_x_915) ;  /* 0x00000fb000077945 */ /* 0x000fe20003800200 */
[----:B------:R-:W3:Y:S01]  /*0050*/  S2R R29, SR_TID.X ;  /* 0x00000000001d7919 */ /* 0x000ee20000002100 */
[----:B------:R-:W-:Y:S01]  /*0060*/  CS2R R26, SRZ ;  /* 0x00000000001a7805 */ /* 0x000fe2000001ff00 */
        /* <DEDUP_REMOVED lines=24> */
[----:B--2---:R0:W1:Y:S01]  /*01f0*/  I2F.F64.S16 R26, R4 ;  /* 0x00000004001a7312 */ /* 0x0040620000101c00 */
[----:B------:R-:W-:Y:S05]  /*0200*/  BRA `(.L_x_923) ;  /* 0x0000000c00707947 */ /* 0x000fea0003800000 */
.L_x_921:
[----:B------:R-:W2:Y:S02]  /*0210*/  LDG.E.U8 R4, desc[UR36][R4.64] ;  /* 0x0000002404047981 */ /* 0x000ea4000c1e1100 */
[----:B--2---:R0:W1:Y:S01]  /*0220*/  I2F.F64.U16 R26, R4 ;  /* 0x00000004001a7312 */ /* 0x0040620000101800 */
[----:B------:R-:W-:Y:S05]  /*0230*/  BRA `(.L_x_923) ;  /* 0x0000000c00647947 */ /* 0x000fea0003800000 */
.L_x_920:
        /* <DEDUP_REMOVED lines=9> */
.L_x_925:
[----:B------:R-:W2:Y:S02]  /*02d0*/  LDG.E R4, desc[UR36][R4.64] ;  /* 0x0000002404047981 */ /* 0x000ea4000c1e1900 */
[----:B--2---:R1:W2:Y:S01]  /*02e0*/  I2F.F64 R26, R4 ;  /* 0x00000004001a7312 */ /* 0x0042a20000201c00 */
[----:B------:R-:W-:Y:S05]  /*02f0*/  BRA `(.L_x_923) ;  /* 0x0000000c00347947 */ /* 0x000fea0003800000 */
.L_x_924:
[----:B------:R-:W2:Y:S02]  /*0300*/  LDG.E.U16 R4, desc[UR36][R4.64] ;  /* 0x0000002404047981 */ /* 0x000ea4000c1e1500 */
[----:B--2---:R3:W4:Y:S01]  /*0310*/  I2F.F64.S16 R26, R4 ;  /* 0x00000004001a7312 */ /* 0x0047220000101c00 */
[----:B------:R-:W-:Y:S05]  /*0320*/  BRA `(.L_x_923) ;  /* 0x0000000c00287947 */ /* 0x000fea0003800000 */
.L_x_919:
        /* <DEDUP_REMOVED lines=10> */
.L_x_927:
[----:B------:R-:W2:Y:S02]  /*03d0*/  LDG.E.U16 R0, desc[UR36][R4.64] ;  /* 0x0000002404007981 */ /* 0x000ea4000c1e1500 */
[----:B--2---:R-:W-:-:S05]  /*03e0*/  HADD2.F32 R0, -RZ, R0.H0_H0 ;  /* 0x20000000ff007230 */ /* 0x004fca0000004100 */
[----:B------:R-:W-:-:S04]  /*03f0*/  FMUL.FTZ R0, R0, 1 ;  /* 0x3f80000000007820 */ /* 0x000fc80000410000 */
[----:B------:R0:W1:Y:S01]  /*0400*/  F2F.F64.F32 R26, R0 ;  /* 0x00000000001a7310 */ /* 0x0000620000201800 */
[----:B------:R-:W-:Y:S05]  /*0410*/  BRA `(.L_x_923) ;  /* 0x0000000800ec7947 */ /* 0x000fea0003800000 */
.L_x_926:
        /* <DEDUP_REMOVED lines=10> */
.L_x_929:
[----:B------:R-:W2:Y:S02]  /*04c0*/  LDG.E.U16 R4, desc[UR36][R4.64] ;  /* 0x0000002404047981 */ /* 0x000ea4000c1e1500 */
[----:B--2---:R-:W-:-:S05]  /*04d0*/  HADD2.F32 R0, -RZ, R4.H0_H0 ;  /* 0x20000004ff007230 */ /* 0x004fca0000004100 */
[----:B------:R-:W-:-:S04]  /*04e0*/  FMUL.FTZ R0, R0, 1 ;  /* 0x3f80000000007820 */ /* 0x000fc80000410000 */
[----:B------:R0:W1:Y:S01]  /*04f0*/  F2F.F64.F32 R26, R0 ;  /* 0x00000000001a7310 */ /* 0x0000620000201800 */
[----:B------:R-:W-:Y:S05]  /*0500*/  BRA `(.L_x_923) ;  /* 0x0000000800b07947 */ /* 0x000fea0003800000 */
.L_x_928:
[----:B------:R0:W5:Y:S01]  /*0510*/  LDG.E.64 R26, desc[UR36][R4.64] ;  /* 0x00000024041a7981 */ /* 0x000162000c1e1b00 */
[----:B------:R-:W-:Y:S05]  /*0520*/  BRA `(.L_x_923) ;  /* 0x0000000800a87947 */ /* 0x000fea0003800000 */
.L_x_918:
        /* <DEDUP_REMOVED lines=13> */
.L_x_932:
[----:B------:R0:W5:Y:S01]  /*0600*/  LDG.E.64 R26, desc[UR36][R4.64] ;  /* 0x00000024041a7981 */ /* 0x000162000c1e1b00 */
[----:B------:R-:W-:Y:S05]  /*0610*/  BRA `(.L_x_923) ;  /* 0x00000008006c7947 */ /* 0x000fea0003800000 */
.L_x_931:
        /* <DEDUP_REMOVED lines=23> */
[----:B------:R-:W-:-:S05]  /*0790*/  LOP3.LUT R3, R3, 0x80000000, R0, 0xf8, !PT ;  /* 0x8000000003037812 */ /* 0x000fca00078ef800 */
[----:B------:R-:W-:-:S04]  /*07a0*/  FMUL.FTZ R3, R3, 1 ;  /* 0x3f80000003037820 */ /* 0x000fc80000410000 */
[----:B------:R0:W1:Y:S01]  /*07b0*/  F2F.F64.F32 R26, R3 ;  /* 0x00000003001a7310 */ /* 0x0000620000201800 */
[----:B------:R-:W-:Y:S05]  /*07c0*/  BRA `(.L_x_923) ;  /* 0x0000000800007947 */ /* 0x000fea0003800000 */
.L_x_934:
        /* <DEDUP_REMOVED lines=11> */
[----:B------:R-:W-:-:S05]  /*0880*/  LOP3.LUT R0, R0, 0x80000000, R3, 0xf8, !PT ;  /* 0x8000000000007812 */ /* 0x000fca00078ef803 */
[----:B------:R-:W-:-:S04]  /*0890*/  FMUL.FTZ R0, R0, 1 ;  /* 0x3f80000000007820 */ /* 0x000fc80000410000 */
[----:B------:R0:W1:Y:S01]  /*08a0*/  F2F.F64.F32 R26, R0 ;  /* 0x00000000001a7310 */ /* 0x0000620000201800 */
[----:B------:R-:W-:Y:S05]  /*08b0*/  BRA `(.L_x_923) ;  /* 0x0000000400c47947 */ /* 0x000fea0003800000 */
.L_x_933:
[----:B------:R-:W2:Y:S02]  /*08c0*/  LDG.E.U16 R0, desc[UR36][R4.64] ;  /* 0x0000002404007981 */ /* 0x000ea4000c1e1500 */
[----:B--2---:R-:W-:-:S04]  /*08d0*/  IMAD.U32 R0, R0, 0x10000, RZ ;  /* 0x0001000000007824 */ /* 0x004fc800078e00ff */
[----:B------:R-:W-:-:S04]  /*08e0*/  FMUL.FTZ R0, R0, 1 ;  /* 0x3f80000000007820 */ /* 0x000fc80000410000 */
[----:B------:R0:W1:Y:S01]  /*08f0*/  F2F.F64.F32 R26, R0 ;  /* 0x00000000001a7310 */ /* 0x0000620000201800 */
[----:B------:R-:W-:Y:S05]  /*0900*/  BRA `(.L_x_923) ;  /* 0x0000000400b07947 */ /* 0x000fea0003800000 */
.L_x_930:
        /* <DEDUP_REMOVED lines=9> */
[----:B--2---:R0:W1:Y:S01]  /*09a0*/  I2F.F64.U16 R26, R4 ;  /* 0x00000004001a7312 */ /* 0x0040620000101800 */
[----:B------:R-:W-:Y:S05]  /*09b0*/  BRA `(.L_x_923) ;  /* 0x0000000400847947 */ /* 0x000fea0003800000 */
.L_x_937:
        /* <DEDUP_REMOVED lines=21> */
.L_x_939:
[----:B------:R-:W-:Y:S05]  /*0b10*/  BSYNC.RECONVERGENT B0 ;  /* 0x0000000000007941 */ /* 0x000fea0003800200 */
.L_x_938:
[----:B------:R-:W-:Y:S01]  /*0b20*/  IMAD.SHL.U32 R0, R0, 0x100000, RZ ;  /* 0x0010000000007824 */ /* 0x000fe200078e00ff */
[----:B------:R-:W-:-:S04]  /*0b30*/  LEA R3, R3, 0x3b800000, 0x17 ;  /* 0x3b80000003037811 */ /* 0x000fc800078eb8ff */
[----:B------:R-:W-:-:S05]  /*0b40*/  LOP3.LUT R0, R3, R0, R7, 0xfe, !PT ;  /* 0x0000000003007212 */ /* 0x000fca00078efe07 */
[----:B------:R-:W-:-:S04]  /*0b50*/  FMUL.FTZ R0, R0, 1 ;  /* 0x3f80000000007820 */ /* 0x000fc80000410000 */
[----:B------:R0:W1:Y:S01]  /*0b60*/  F2F.F64.F32 R26, R0 ;  /* 0x00000000001a7310 */ /* 0x0000620000201800 */
[----:B------:R-:W-:Y:S05]  /*0b70*/  BRA `(.L_x_923) ;  /* 0x0000000400147947 */ /* 0x000fea0003800000 */
.L_x_936:
        /* <DEDUP_REMOVED lines=21> */
.L_x_941:
[----:B------:R-:W-:Y:S05]  /*0cd0*/  BSYNC.RECONVERGENT B0 ;  /* 0x0000000000007941 */ /* 0x000fea0003800200 */
.L_x_940:
[----:B------:R-:W-:Y:S01]  /*0ce0*/  IMAD.SHL.U32 R0, R0, 0x200000, RZ ;  /* 0x0020000000007824 */ /* 0x000fe200078e00ff */
[----:B------:R-:W-:-:S04]  /*0cf0*/  LEA R3, R3, 0x37800000, 0x17 ;  /* 0x3780000003037811 */ /* 0x000fc800078eb8ff */
[----:B------:R-:W-:-:S05]  /*0d00*/  LOP3.LUT R0, R3, R0, R7, 0xfe, !PT ;  /* 0x0000000003007212 */ /* 0x000fca00078efe07 */
[----:B------:R-:W-:-:S04]  /*0d10*/  FMUL.FTZ R0, R0, 1 ;  /* 0x3f80000000007820 */ /* 0x000fc80000410000 */
[----:B------:R0:W1:Y:S01]  /*0d20*/  F2F.F64.F32 R26, R0 ;  /* 0x00000000001a7310 */ /* 0x0000620000201800 */
[----:B------:R-:W-:Y:S05]  /*0d30*/  BRA `(.L_x_923) ;  /* 0x0000000000a47947 */ /* 0x000fea0003800000 */
.L_x_935:
[----:B------:R-:W-:-:S09]  /*0d40*/  UISETP.NE.AND UP0, UPT, UR4, 0x1c, UPT ;  /* 0x0000001c0400788c */ /* 0x000fd2000bf05270 */
[----:B------:R-:W-:Y:S05]  /*0d50*/  BRA.U !UP0, `(.L_x_942) ;  /* 0x0000000108947547 */ /* 0x000fea000b800000 */
[----:B------:R-:W-:-:S09]  /*0d60*/  UISETP.NE.AND UP0, UPT, UR4, 0x1d, UPT ;  /* 0x0000001d0400788c */ /* 0x000fd2000bf05270 */
[----:B------:R-:W-:Y:S05]  /*0d70*/  BRA.U !UP0, `(.L_x_943) ;  /* 0x0000000108807547 */ /* 0x000fea000b800000 */
[----:B------:R-:W-:-:S09]  /*0d80*/  UISETP.NE.AND UP0, UPT, UR4, 0x2c, UPT ;  /* 0x0000002c0400788c */ /* 0x000fd2000bf05270 */
[----:B------:R-:W-:Y:S05]  /*0d90*/  BRA.U !UP0, `(.L_x_944) ;  /* 0x0000000108487547 */ /* 0x000fea000b800000 */
.L_x_922:
        /* <DEDUP_REMOVED lines=15> */
[----:B--2---:R-:W-:Y:S05]  /*0e90*/  CALL.ABS.NOINC R14 ;  /* 0x000000000e007343 */ /* 0x004fea0003c00000 */
.L_x_945:
[----:B------:R-:W-:Y:S01]  /*0ea0*/  CS2R R26, SRZ ;  /* 0x00000000001a7805 */ /* 0x000fe2000001ff00 */
[----:B------:R-:W-:Y:S06]  /*0eb0*/  BRA `(.L_x_923) ;  /* 0x0000000000447947 */ /* 0x000fec0003800000 */
.L_x_944:
[----:B------:R-:W2:Y:S01]  /*0ec0*/  LDG.E.U8 R0, desc[UR36][R4.64] ;  /* 0x0000002404007981 */ /* 0x000ea2000c1e1100 */
[----:B------:R-:W-:Y:S02]  /*0ed0*/  IMAD.MOV.U32 R26, RZ, RZ, 0x0 ;  /* 0x00000000ff1a7424 */ /* 0x000fe400078e00ff */
[----:B------:R-:W-:Y:S01]  /*0ee0*/  IMAD.MOV.U32 R27, RZ, RZ, 0x38000000 ;  /* 0x38000000ff1b7424 */ /* 0x000fe200078e00ff */
[----:B--2---:R-:W-:-:S13]  /*0ef0*/  ISETP.NE.AND P0, PT, R0, RZ, PT ;  /* 0x000000ff0000720c */ /* 0x004fda0003f05270 */
[----:B------:R-:W-:Y:S05]  /*0f00*/  @!P0 BRA `(.L_x_923) ;  /* 0x0000000000308947 */ /* 0x000fea0003800000 */
[----:B------:R-:W-:-:S13]  /*0f10*/  ISETP.NE.AND P0, PT, R0, 0xff, PT ;  /* 0x000000ff0000780c */ /* 0x000fda0003f05270 */
[----:B------:R-:W-:Y:S02]  /*0f20*/  @P0 IMAD.SHL.U32 R0, R0, 0x800000, RZ ;  /* 0x0080000000000824 */ /* 0x000fe400078e00ff */
[----:B------:R-:W-:Y:S02]  /*0f30*/  @!P0 IMAD.MOV.U32 R26, RZ, RZ, 0x20000000 ;  /* 0x20000000ff1a8424 */ /* 0x000fe400078e00ff */
[----:B------:R-:W-:Y:S02]  /*0f40*/  @!P0 IMAD.MOV.U32 R27, RZ, RZ, 0x7ff80000 ;  /* 0x7ff80000ff1b8424 */ /* 0x000fe400078e00ff */
[----:B------:R-:W-:-:S04]  /*0f50*/  @P0 FMUL.FTZ R0, R0, 1 ;  /* 0x3f80000000000820 */ /* 0x000fc80000410000 */
[----:B------:R0:W1:Y:S01]  /*0f60*/  @P0 F2F.F64.F32 R26, R0 ;  /* 0x00000000001a0310 */ /* 0x0000620000201800 */
[----:B------:R-:W-:Y:S05]  /*0f70*/  BRA `(.L_x_923) ;  /* 0x0000000000147947 */ /* 0x000fea0003800000 */
.L_x_943:
[----:B------:R-:W2:Y:S02]  /*0f80*/  LDG.E.64 R26, desc[UR36][R4.64] ;  /* 0x00000024041a7981 */ /* 0x000ea4000c1e1b00 */
[----:B--2---:R-:W0:Y:S01]  /*0f90*/  I2F.F64.U64 R26, R26 ;  /* 0x0000001a001a7312 */ /* 0x004e220000301800 */
[----:B------:R-:W-:Y:S05]  /*0fa0*/  BRA `(.L_x_923) ;  /* 0x0000000000087947 */ /* 0x000fea0003800000 */
.L_x_942:
[----:B------:R-:W2:Y:S02]  /*0fb0*/  LDG.E R4, desc[UR36][R4.64] ;  /* 0x0000002404047981 */ /* 0x000ea4000c1e1900 */
[----:B--2---:R0:W1:Y:S02]  /*0fc0*/  I2F.F64.U32 R26, R4 ;  /* 0x00000004001a7312 */ /* 0x0040640000201800 */
.L_x_923:
[----:B------:R-:W-:Y:S05]  /*0fd0*/  BSYNC.RECONVERGENT B6 ;  /* 0x0000000000067941 */ /* 0x000fea0003800200 */
.L_x_917:
[----:B------:R-:W-:-:S07]  /*0fe0*/  VIADD R29, R23, 0x80 ;  /* 0x00000080171d7836 */ /* 0x000fce0000000000 */
.L_x_916:
[----:B------:R-:W-:Y:S05]  /*0ff0*/  BSYNC.RECONVERGENT B7 ;  /* 0x0000000000077941 */ /* 0x000fea0003800200 */
.L_x_915:
[----:B------:R-:W-:Y:S01]  /*1000*/  ISETP.GE.AND P0, PT, R29, R2, PT ;  /* 0x000000021d00720c */ /* 0x000fe20003f06270 */
[----:B------:R-:W-:Y:S01]  /*1010*/  BSSY.RECONVERGENT B7, `(.L_x_946) ;  /* 0x00000f6000077945 */ /* 0x000fe20003800200 */
[----:B------:R-:W-:-:S11]  /*1020*/  CS2R R24, SRZ ;  /* 0x0000000000187805 */ /* 0x000fd6000001ff00 */
[----:B------:R-:W-:Y:S05]  /*1030*/  @P0 BRA `(.L_x_947) ;  /* 0x0000000c00cc0947 */ /* 0x000fea0003800000 */
[----:B01-3--:R-:W0:Y:S01]  /*1040*/  LDC.64 R4, c[0x0][0x3a0] ;  /* 0x0000e800ff047b82 */ /* 0x00be220000000a00 */
        /* <DEDUP_REMOVED lines=17> */
[----:B------:R-:W3:Y:S02]  /*1160*/  LDG.E.S8 R4, desc[UR36][R4.64] ;  /* 0x0000002404047981 */ /* 0x000ee4000c1e1300 */
[----:B---3--:R0:W1:Y:S01]  /*1170*/  I2F.F64.S16 R24, R4 ;  /* 0x0000000400187312 */ /* 0x0080620000101c00 */
[----:B------:R-:W-:Y:S05]  /*1180*/  BRA `(.L_x_954) ;  /* 0x0000000c00707947 */ /* 0x000fea0003800000 */
.L_x_952:
[----:B------:R-:W3:Y:S02]  /*1190*/  LDG.E.U8 R4, desc[UR36][R4.64] ;  /* 0x0000002404047981 */ /* 0x000ee4000c1e1100 */
[----:B---3--:R0:W1:Y:S01]  /*11a0*/  I2F.F64.U16 R24, R4 ;  /* 0x0000000400187312 */ /* 0x0080620000101800 */
[----:B------:R-:W-:Y:S05]  /*11b0*/  BRA `(.L_x_954) ;  /* 0x0000000c00647947 */ /* 0x000fea0003800000 */
.L_x_951:
[----:B------:R-:W-:-:S09]  /*11c0*/  UISETP.NE.AND UP0, UPT, UR4, 0x2, UPT ;  /* 0x000000020400788c */ /* 0x000fd2000bf05270 */
[----:B------:R-:W-:Y:S05]  /*11d0*/  BRA.U !UP0, `(.L_x_955) ;  /* 0x0000000108287547 */ /* 0x000fea000b800000 */
[----:B------:R-:W-:-:S09]  /*11e0*/  UISETP.NE.AND UP0, UPT, UR4, 0x3, UPT ;  /* 0x000000030400788c */ /* 0x000fd2000bf05270 */
[----:B------:R-:W-:Y:S05]  /*11f0*/  BRA.U !UP0, `(.L_x_956) ;  /* 0x0000000108147547 */ /* 0x000fea000b800000 */
[----:B------:R-:W-:-:S09]  /*1200*/  UISETP.NE.AND UP0, UPT, UR4, 0x4, UPT ;  /* 0x000000040400788c */ /* 0x000fd2000bf05270 */
[----:B------:R-:W-:Y:S05]  /*1210*/  BRA.U UP0, `(.L_x_953) ;  /* 0x0000000900f07547 */ /* 0x000fea000b800000 */
[----:B------:R-:W3:Y:S02]  /*1220*/  LDG.E.64 R24, desc[UR36][R4.64] ;  /* 0x0000002404187981 */ /* 0x000ee4000c1e1b00 */
[----:B---3--:R-:W0:Y:S01]  /*1230*/  I2F.F64.S64 R24, R24 ;  /* 0x0000001800187312 */ /* 0x008e220000301c00 */
[----:B------:R-:W-:Y:S05]  /*1240*/  BRA `(.L_x_954) ;  /* 0x0000000c00407947 */ /* 0x000fea0003800000 */
.L_x_956:
[----:B------:R-:W3:Y:S02]  /*1250*/  LDG.E R4, desc[UR36][R4.64] ;  /* 0x0000002404047981 */ /* 0x000ee4000c1e1900 */
[----:B---3--:R0:W1:Y:S01]  /*1260*/  I2F.F64 R24, R4 ;  /* 0x0000000400187312 */ /* 0x0080620000201c00 */
[----:B------:R-:W-:Y:S05]  /*1270*/  BRA `(.L_x_954) ;  /* 0x0000000c00347947 */ /* 0x000fea0003800000 */
.L_x_955:
[----:B------:R-:W3:Y:S02]  /*1280*/  LDG.E.U16 R4, desc[UR36][R4.64] ;  /* 0x0000002404047981 */ /* 0x000ee4000c1e1500 */
[----:B---3--:R0:W1:Y:S01]  /*1290*/  I2F.F64.S16 R24, R4 ;  /* 0x0000000400187312 */ /* 0x0080620000101c00 */
[----:B------:R-:W-:Y:S05]  /*12a0*/  BRA `(.L_x_954) ;  /* 0x0000000c00287947 */ /* 0x000fea0003800000 */
.L_x_950:
[----:B------:R-:W-:-:S09]  /*12b0*/  UISETP.GT.AND UP0, UPT, UR4, 0x6, UPT ;  /* 0x000000060400788c */ /* 0x000fd2000bf04270 */
[----:B------:R-:W-:Y:S05]  /*12c0*/  BRA.U UP0, `(.L_x_957) ;  /* 0x0000000100347547 */ /* 0x000fea000b800000 */
[----:B------:R-:W-:-:S09]  /*12d0*/  UISETP.NE.AND UP0, UPT, UR4, 0x5, UPT ;  /* 0x000000050400788c */ /* 0x000fd2000bf05270 */
[----:B------:R-:W-:Y:S05]  /*12e0*/  BRA.U !UP0, `(.L_x_958) ;  /* 0x0000000108187547 */ /* 0x000fea000b800000 */
[----:B------:R-:W-:-:S09]  /*12f0*/  UISETP.NE.AND UP0, UPT, UR4, 0x6, UPT ;  /* 0x000000060400788c */ /* 0x000fd2000bf05270 */
[----:B------:R-:W-:Y:S05]  /*1300*/  BRA.U UP0, `(.L_x_953) ;  /* 0x0000000900b47547 */ /* 0x000fea000b800000 */
[----:B------:R-:W3:Y:S02]  /*1310*/  LDG.E R24, desc[UR36][R4.64] ;  /* 0x0000002404187981 */ /* 0x000ee4000c1e1900 */
[----:B---3--:R-:W-:-:S06]  /*1320*/  FMUL.FTZ R24, R24, 1 ;  /* 0x3f80000018187820 */ /* 0x008fcc0000410000 */
[----:B------:R-:W3:Y:S01]  /*1330*/  F2F.F64.F32 R24, R24 ;  /* 0x0000001800187310 */ /* 0x000ee20000201800 */
[----:B------:R-:W-:Y:S05]  /*1340*/  BRA `(.L_x_954) ;  /* 0x0000000c00007947 */ /* 0x000fea0003800000 */
.L_x_958:
[----:B------:R-:W3:Y:S02]  /*1350*/  LDG.E.U16 R0, desc[UR36][R4.64] ;  /* 0x0000002404007981 */ /* 0x000ee4000c1e1500 */
[----:B---3--:R-:W-:-:S05]  /*1360*/  HADD2.F32 R0, -RZ, R0.H0_H0 ;  /* 0x20000000ff007230 */ /* 0x008fca0000004100 */
[----:B------:R-:W-:-:S04]  /*1370*/  FMUL.FTZ R0, R0, 1 ;  /* 0x3f80000000007820 */ /* 0x000fc80000410000 */
[----:B------:R0:W1:Y:S01]  /*1380*/  F2F.F64.F32 R24, R0 ;  /* 0x0000000000187310 */ /* 0x0000620000201800 */
[----:B------:R-:W-:Y:S05]  /*1390*/  BRA `(.L_x_954) ;  /* 0x0000000800ec7947 */ /* 0x000fea0003800000 */
.L_x_957:
[----:B------:R-:W-:-:S09]  /*13a0*/  UISETP.NE.AND UP0, UPT, UR4, 0x7, UPT ;  /* 0x000000070400788c */ /* 0x000fd2000bf05270 */
[----:B------:R-:W-:Y:S05]  /*13b0*/  BRA.U !UP0, `(.L_x_959) ;  /* 0x0000000108347547 */ /* 0x000fea000b800000 */
[----:B------:R-:W-:-:S09]  /*13c0*/  UISETP.NE.AND UP0, UPT, UR4, 0x8, UPT ;  /* 0x000000080400788c */ /* 0x000fd2000bf05270 */
[----:B------:R-:W-:Y:S05]  /*13d0*/  BRA.U !UP0, `(.L_x_960) ;  /* 0x0000000108187547 */ /* 0x000fea000b800000 */
[----:B------:R-:W-:-:S09]  /*13e0*/  UISETP.NE.AND UP0, UPT, UR4, 0x9, UPT ;  /* 0x000000090400788c */ /* 0x000fd2000bf05270 */
[----:B------:R-:W-:Y:S05]  /*13f0*/  BRA.U UP0, `(.L_x_953) ;  /* 0x0000000900787547 */ /* 0x000fea000b800000 */
[----:B------:R-:W3:Y:S02]  /*1400*/  LDG.E R4, desc[UR36][R4.64] ;  /* 0x0000002404047981 */ /* 0x000ee4000c1e1900 */
[----:B---3--:R-:W-:-:S06]  /*1410*/  FMUL.FTZ R24, R4, 1 ;  /* 0x3f80000004187820 */ /* 0x008fcc0000410000 */
[----:B------:R-:W0:Y:S01]  /*1420*/  F2F.F64.F32 R24, R24 ;  /* 0x0000001800187310 */ /* 0x000e220000201800 */
[----:B------:R-:W-:Y:S05]  /*1430*/  BRA `(.L_x_954) ;  /* 0x0000000800c47947 */ /* 0x000fea0003800000 */
.L_x_960:
[----:B------:R-:W3:Y:S02]  /*1440*/  LDG.E.U16 R4, desc[UR36][R4.64] ;  /* 0x0000002404047981 */ /* 0x000ee4000c1e1500 */
[----:B---3--:R-:W-:-:S05]  /*1450*/  HADD2.F32 R0, -RZ, R4.H0_H0 ;  /* 0x20000004ff007230 */ /* 0x008fca0000004100 */
[----:B------:R-:W-:-:S04]  /*1460*/  FMUL.FTZ R0, R0, 1 ;  /* 0x3f80000000007820 */ /* 0x000fc80000410000 */
[----:B------:R0:W1:Y:S01]  /*1470*/  F2F.F64.F32 R24, R0 ;  /* 0x0000000000187310 */ /* 0x0000620000201800 */
[----:B------:R-:W-:Y:S05]  /*1480*/  BRA `(.L_x_954) ;  /* 0x0000000800b07947 */ /* 0x000fea0003800000 */
.L_x_959:
[----:B------:R0:W5:Y:S01]  /*1490*/  LDG.E.64 R24, desc[UR36][R4.64] ;  /* 0x0000002404187981 */ /* 0x000162000c1e1b00 */
[----:B------:R-:W-:Y:S05]  /*14a0*/  BRA `(.L_x_954) ;  /* 0x0000000800a87947 */ /* 0x000fea0003800000 */
.L_x_949:
        /* <DEDUP_REMOVED lines=8> */
[----:B------:R-:W3:Y:S01]  /*1530*/  LDG.E.U8 R4, desc[UR36][R4.64] ;  /* 0x0000002404047981 */ /* 0x000ee2000c1e1100 */
[----:B------:R-:W-:Y:S01]  /*1540*/  IMAD.MOV.U32 R24, RZ, RZ, RZ ;  /* 0x000000ffff187224 */ /* 0x000fe200078e00ff */
[----:B---3--:R-:W-:-:S04]  /*1550*/  ISETP.NE.AND P0, PT, R4, RZ, PT ;  /* 0x000000ff0400720c */ /* 0x008fc80003f05270 */
[----:B------:R-:W-:Y:S01]  /*1560*/  FSEL R25, RZ, 1.875, !P0 ;  /* 0x3ff00000ff197808 */ /* 0x000fe20004000000 */
[----:B------:R-:W-:Y:S08]  /*1570*/  BRA `(.L_x_954) ;  /* 0x0000000800747947 */ /* 0x000ff00003800000 */
.L_x_963:
[----:B------:R0:W5:Y:S01]  /*1580*/  LDG.E.64 R24, desc[UR36][R4.64] ;  /* 0x0000002404187981 */ /* 0x000162000c1e1b00 */
[----:B------:R-:W-:Y:S05]  /*1590*/  BRA `(.L_x_954) ;  /* 0x00000008006c7947 */ /* 0x000fea0003800000 */
.L_x_962:
[----:B------:R-:W-:-:S09]  /*15a0*/  UISETP.NE.AND UP0, UPT, UR4, 0xf, UPT ;  /* 0x0000000f0400788c */ /* 0x000fd2000bf05270 */
[----:B------:R-:W-:Y:S05]  /*15b0*/  BRA.U !UP0, `(.L_x_964) ;  /* 0x0000000108a07547 */ /* 0x000fea000b800000 */
[----:B------:R-:W-:-:S09]  /*15c0*/  UISETP.NE.AND UP0, UPT, UR4, 0x17, UPT ;  /* 0x000000170400788c */ /* 0x000fd2000bf05270 */
[----:B------:R-:W-:Y:S05]  /*15d0*/  BRA.U !UP0, `(.L_x_965) ;  /* 0x00000001085c7547 */ /* 0x000fea000b800000 */
[----:B------:R-:W-:-:S09]  /*15e0*/  UISETP.NE.AND UP0, UPT, UR4, 0x18, UPT ;  /* 0x000000180400788c */ /* 0x000fd2000bf05270 */
[----:B------:R-:W-:Y:S05]  /*15f0*/  BRA.U UP0, `(.L_x_953) ;  /* 0x0000000500f87547 */ /* 0x000fea000b800000 */
[----:B------:R-:W3:Y:S01]  /*1600*/  LDG.E.U8 R0, desc[UR36][R4.64] ;  /* 0x0000002404007981 */ /* 0x000ee2000c1e1100 */
[----:B------:R-:W-:Y:S02]  /*1610*/  IMAD.MOV.U32 R7, RZ, RZ, 0x1f ;  /* 0x0000001fff077424 */ /* 0x000fe400078e00ff */
[----:B---3--:R-:W-:-:S05]  /*1620*/  IMAD.SHL.U32 R0, R0, 0x1000000, RZ ;  /* 0x0100000000007824 */ /* 0x008fca00078e00ff */
        /* <DEDUP_REMOVED lines=18> */
.L_x_965:
[----:B------:R-:W3:Y:S02]  /*1750*/  LDG.E.U8 R4, desc[UR36][R4.64] ;  /* 0x0000002404047981 */ /* 0x000ee4000c1e1100 */
[C---:B---3--:R-:W-:Y:S02]  /*1760*/  IMAD.SHL.U32 R0, R4.reuse, 0x2000000, RZ ;  /* 0x0200000004007824 */ /* 0x048fe400078e00ff */
        /* <DEDUP_REMOVED lines=9> */
[----:B------:R-:W-:-:S05]  /*1800*/  LOP3.LUT R0, R0, 0x80000000, R3, 0xf8, !PT ;  /* 0x8000000000007812 */ /* 0x000fca00078ef803 */
[----:B------:R-:W-:-:S04]  /*1810*/  FMUL.FTZ R0, R0, 1 ;  /* 0x3f80000000007820 */ /* 0x000fc80000410000 */
[----:B------:R0:W1:Y:S01]  /*1820*/  F2F.F64.F32 R24, R0 ;  /* 0x0000000000187310 */ /* 0x0000620000201800 */
[----:B------:R-:W-:Y:S05]  /*1830*/  BRA `(.L_x_954) ;  /* 0x0000000400c47947 */ /* 0x000fea0003800000 */
.L_x_964:
[----:B------:R-:W3:Y:S02]  /*1840*/  LDG.E.U16 R0, desc[UR36][R4.64] ;  /* 0x0000002404007981 */ /* 0x000ee4000c1e1500 */
[----:B---3--:R-:W-:-:S04]  /*1850*/  IMAD.U32 R0, R0, 0x10000, RZ ;  /* 0x0001000000007824 */ /* 0x008fc800078e00ff */
[----:B------:R-:W-:-:S04]  /*1860*/  FMUL.FTZ R0, R0, 1 ;  /* 0x3f80000000007820 */ /* 0x000fc80000410000 */
[----:B------:R0:W1:Y:S01]  /*1870*/  F2F.F64.F32 R24, R0 ;  /* 0x0000000000187310 */ /* 0x0000620000201800 */
[----:B------:R-:W-:Y:S05]  /*1880*/  BRA `(.L_x_954) ;  /* 0x0000000400b07947 */ /* 0x000fea0003800000 */
.L_x_961:
        /* <DEDUP_REMOVED lines=8> */
[----:B------:R-:W3:Y:S02]  /*1910*/  LDG.E.U16 R4, desc[UR36][R4.64] ;  /* 0x0000002404047981 */ /* 0x000ee4000c1e1500 */
[----:B---3--:R0:W1:Y:S01]  /*1920*/  I2F.F64.U16 R24, R4 ;  /* 0x0000000400187312 */ /* 0x0080620000101800 */
[----:B------:R-:W-:Y:S05]  /*1930*/  BRA `(.L_x_954) ;  /* 0x0000000400847947 */ /* 0x000fea0003800000 */
.L_x_968:
[----:B------:R-:W3:Y:S01]  /*1940*/  LDG.E.U8 R4, desc[UR36][R4.64] ;  /* 0x0000002404047981 */ /* 0x000ee2000c1e1100 */
[----:B------:R-:W-:Y:S02]  /*1950*/  CS2R R24, SRZ ;  /* 0x0000000000187805 */ /* 0x000fe4000001ff00 */
[----:B---3--:R-:W-:-:S13]  /*1960*/  ISETP.NE.AND P0, PT, R4, RZ, PT ;  /* 0x000000ff0400720c */ /* 0x008fda0003f05270 */
        /* <DEDUP_REMOVED lines=18> */
.L_x_970:
[----:B------:R-:W-:Y:S05]  /*1a90*/  BSYNC.RECONVERGENT B0 ;  /* 0x0000000000007941 */ /* 0x000fea0003800200 */
.L_x_969:
[----:B------:R-:W-:Y:S01]  /*1aa0*/  IMAD.SHL.U32 R0, R0, 0x100000, RZ ;  /* 0x0010000000007824 */ /* 0x000fe200078e00ff */
[----:B------:R-:W-:-:S04]  /*1ab0*/  LEA R3, R3, 0x3b800000, 0x17 ;  /* 0x3b80000003037811 */ /* 0x000fc800078eb8ff */
[----:B------:R-:W-:-:S05]  /*1ac0*/  LOP3.LUT R0, R3, R0, R7, 0xfe, !PT ;  /* 0x0000000003007212 */ /* 0x000fca00078efe07 */
[----:B------:R-:W-:-:S04]  /*1ad0*/  FMUL.FTZ R0, R0, 1 ;  /* 0x3f80000000007820 */ /* 0x000fc80000410000 */
[----:B------:R0:W1:Y:S01]  /*1ae0*/  F2F.F64.F32 R24, R0 ;  /* 0x0000000000187310 */ /* 0x0000620000201800 */
[----:B------:R-:W-:Y:S05]  /*1af0*/  BRA `(.L_x_954) ;  /* 0x0000000400147947 */ /* 0x000fea0003800000 */
.L_x_967:
        /* <DEDUP_REMOVED lines=21> */
.L_x_972:
[----:B------:R-:W-:Y:S05]  /*1c50*/  BSYNC.RECONVERGENT B0 ;  /* 0x0000000000007941 */ /* 0x000fea0003800200 */
.L_x_971:
[----:B------:R-:W-:Y:S01]  /*1c60*/  IMAD.SHL.U32 R0, R0, 0x200000, RZ ;  /* 0x0020000000007824 */ /* 0x000fe200078e00ff */
[----:B------:R-:W-:-:S04]  /*1c70*/  LEA R3, R3, 0x37800000, 0x17 ;  /* 0x3780000003037811 */ /* 0x000fc800078eb8ff */
[----:B------:R-:W-:-:S05]  /*1c80*/  LOP3.LUT R0, R3, R0, R7, 0xfe, !PT ;  /* 0x0000000003007212 */ /* 0x000fca00078efe07 */
[----:B------:R-:W-:-:S04]  /*1c90*/  FMUL.FTZ R0, R0, 1 ;  /* 0x3f80000000007820 */ /* 0x000fc80000410000 */
[----:B------:R0:W1:Y:S01]  /*1ca0*/  F2F.F64.F32 R24, R0 ;  /* 0x0000000000187310 */ /* 0x0000620000201800 */
[----:B------:R-:W-:Y:S05]  /*1cb0*/  BRA `(.L_x_954) ;  /* 0x0000000000a47947 */ /* 0x000fea0003800000 */
.L_x_966:
        /* <DEDUP_REMOVED lines=8> */
[----:B------:R-:W-:Y:S01]  /*1d40*/  IMAD.MOV.U32 R25, RZ, RZ, 0x38000000 ;  /* 0x38000000ff197424 */ /* 0x000fe200078e00ff */
[----:B---3--:R-:W-:-:S13]  /*1d50*/  ISETP.NE.AND P0, PT, R0, RZ, PT ;  /* 0x000000ff0000720c */ /* 0x008fda0003f05270 */
        /* <DEDUP_REMOVED lines=8> */
.L_x_953:
[----:B------:R-:W-:Y:S01]  /*1de0*/  MOV R0, 0x0 ;  /* 0x0000000000007802 */ /* 0x000fe20000000f00 */
[----:B------:R-:W0:Y:S01]  /*1df0*/  LDCU.64 UR4, c[0x4][0x108] ;  /* 0x01002100ff0477ac */ /* 0x000e220008000a00 */
[----:B------:R-:W-:Y:S02]  /*1e00*/  IMAD.MOV.U32 R8, RZ, RZ, 0x4e ;  /* 0x0000004eff087424 */ /* 0x000fe400078e00ff */
[----:B------:R1:W3:Y:S01]  /*1e10*/  LDC.64 R14, c[0x4][R0] ;  /* 0x01000000000e7b82 */ /* 0x0002e20000000a00 */
[----:B------:R-:W2:Y:S01]  /*1e20*/  LDCU.64 UR6, c[0x4][0x110] ;  /* 0x01002200ff0677ac */ /* 0x000ea20008000a00 */
[----:B------:R-:W-:Y:S02]  /*1e30*/  IMAD.MOV.U32 R12, RZ, RZ, 0x1 ;  /* 0x00000001ff0c7424 */ /* 0x000fe400078e00ff */
[----:B------:R-:W-:Y:S01]  /*1e40*/  IMAD.MOV.U32 R13, RZ, RZ, RZ ;  /* 0x000000ffff0d7224 */ /* 0x000fe200078e00ff */
[----:B------:R-:W4:Y:S01]  /*1e50*/  LDCU.64 UR8, c[0x4][0x8] ;  /* 0x01000100ff0877ac */ /* 0x000f220008000a00 */
[----:B0-----:R-:W-:-:S02]  /*1e60*/  IMAD.U32 R4, RZ, RZ, UR4 ;  /* 0x00000004ff047e24 */ /* 0x001fc4000f8e00ff */
[----:B------:R-:W-:Y:S02]  /*1e70*/  IMAD.U32 R5, RZ, RZ, UR5 ;  /* 0x00000005ff057e24 */ /* 0x000fe4000f8e00ff */
[----:B--2---:R-:W-:Y:S02]  /*1e80*/  IMAD.U32 R6, RZ, RZ, UR6 ;  /* 0x00000006ff067e24 */ /* 0x004fe4000f8e00ff */
[----:B------:R-:W-:Y:S02]  /*1e90*/  IMAD.U32 R7, RZ, RZ, UR7 ;  /* 0x00000007ff077e24 */ /* 0x000fe4000f8e00ff */
[----:B----4-:R-:W-:Y:S02]  /*1ea0*/  IMAD.U32 R10, RZ, RZ, UR8 ;  /* 0x00000008ff0a7e24 */ /* 0x010fe4000f8e00ff */
[----:B-1----:R-:W-:-:S07]  /*1eb0*/  IMAD.U32 R11, RZ, RZ, UR9 ;  /* 0x00000009ff0b7e24 */ /* 0x002fce000f8e00ff */
[----:B------:R-:W-:-:S07]  /*1ec0*/  LEPC R20, `(.L_x_975) ;  /* 0x000000001014794e */ /* 0x000fce0000000000 */
[----:B---3-5:R-:W-:Y:S05]  /*1ed0*/  CALL.ABS.NOINC R14 ;  /* 0x000000000e007343 */ /* 0x028fea0003c00000 */
.L_x_975:
[----:B------:R-:W-:Y:S01]  /*1ee0*/  CS2R R24, SRZ ;  /* 0x0000000000187805 */ /* 0x000fe2000001ff00 */
[----:B------:R-:W-:Y:S06]  /*1ef0*/  BRA `(.L_x_954) ;  /* 0x0000000000147947 */ /* 0x000fec0003800000 */
.L_x_974:
[----:B------:R-:W3:Y:S02]  /*1f00*/  LDG.E.64 R24, desc[UR36][R4.64] ;  /* 0x0000002404187981 */ /* 0x000ee4000c1e1b00 */
[----:B---3--:R-:W0:Y:S01]  /*1f10*/  I2F.F64.U64 R24, R24 ;  /* 0x0000001800187312 */ /* 0x008e220000301800 */
[----:B------:R-:W-:Y:S05]  /*1f20*/  BRA `(.L_x_954) ;  /* 0x0000000000087947 */ /* 0x000fea0003800000 */
.L_x_973:
[----:B------:R-:W3:Y:S02]  /*1f30*/  LDG.E R4, desc[UR36][R4.64] ;  /* 0x0000002404047981 */ /* 0x000ee4000c1e1900 */
[----:B---3--:R0:W1:Y:S02]  /*1f40*/  I2F.F64.U32 R24, R4 ;  /* 0x0000000400187312 */ /* 0x0080640000201800 */
.L_x_954:
[----:B------:R-:W-:Y:S05]  /*1f50*/  BSYNC.RECONVERGENT B6 ;  /* 0x0000000000067941 */ /* 0x000fea0003800200 */
.L_x_948:
[----:B------:R-:W-:-:S07]  /*1f60*/  VIADD R29, R29, 0x80 ;  /* 0x000000801d1d7836 */ /* 0x000fce0000000000 */
.L_x_947:
[----:B------:R-:W-:Y:S05]  /*1f70*/  BSYNC.RECONVERGENT B7 ;  /* 0x0000000000077941 */ /* 0x000fea0003800200 */
.L_x_946:
        /* <DEDUP_REMOVED lines=25> */
.L_x_982:
[----:B------:R-:W3:Y:S02]  /*2110*/  LDG.E.U8 R4, desc[UR36][R4.64] ;  /* 0x0000002404047981 */ /* 0x000ee4000c1e1100 */
[----:B---3--:R0:W1:Y:S01]  /*2120*/  I2F.F64.U16 R16, R4 ;  /* 0x0000000400107312 */ /* 0x0080620000101800 */
[----:B------:R-:W-:Y:S05]  /*2130*/  BRA `(.L_x_984) ;  /* 0x0000000c00647947 */ /* 0x000fea0003800000 */
.L_x_981:
        /* <DEDUP_REMOVED lines=9> */
.L_x_986:
[----:B------:R-:W3:Y:S02]  /*21d0*/  LDG.E R4, desc[UR36][R4.64] ;  /* 0x0000002404047981 */ /* 0x000ee4000c1e1900 */
[----:B---3--:R1:W3:Y:S01]  /*21e0*/  I2F.F64 R16, R4 ;  /* 0x0000000400107312 */ /* 0x0082e20000201c00 */
[----:B------:R-:W-:Y:S05]  /*21f0*/  BRA `(.L_x_984) ;  /* 0x0000000c00347947 */ /* 0x000fea0003800000 */
.L_x_985:
[----:B------:R-:W3:Y:S02]  /*2200*/  LDG.E.U16 R4, desc[UR36][R4.64] ;  /* 0x0000002404047981 */ /* 0x000ee4000c1e1500 */
[----:B---3--:R0:W1:Y:S01]  /*2210*/  I2F.F64.S16 R16, R4 ;  /* 0x0000000400107312 */ /* 0x0080620000101c00 */
[----:B------:R-:W-:Y:S05]  /*2220*/  BRA `(.L_x_984) ;  /* 0x0000000c00287947 */ /* 0x000fea0003800000 */
.L_x_980:
        /* <DEDUP_REMOVED lines=10> */
.L_x_988:
[----:B------:R-:W3:Y:S02]  /*22d0*/  LDG.E.U16 R0, desc[UR36][R4.64] ;  /* 0x0000002404007981 */ /* 0x000ee4000c1e1500 */
[----:B---3--:R-:W-:-:S05]  /*22e0*/  HADD2.F32 R0, -RZ, R0.H0_H0 ;  /* 0x20000000ff007230 */ /* 0x008fca0000004100 */
[----:B------:R-:W-:-:S04]  /*22f0*/  FMUL.FTZ R0, R0, 1 ;  /* 0x3f80000000007820 */ /* 0x000fc80000410000 */
[----:B------:R0:W1:Y:S01]  /*2300*/  F2F.F64.F32 R16, R0 ;  /* 0x0000000000107310 */ /* 0x0000620000201800 */
[----:B------:R-:W-:Y:S05]  /*2310*/  BRA `(.L_x_984) ;  /* 0x0000000800ec7947 */ /* 0x000fea0003800000 */
.L_x_987:
        /* <DEDUP_REMOVED lines=10> */
.L_x_990:
[----:B------:R-:W3:Y:S02]  /*23c0*/  LDG.E.U16 R4, desc[UR36][R4.64] ;  /* 0x0000002404047981 */ /* 0x000ee4000c1e1500 */
[----:B---3--:R-:W-:-:S05]  /*23d0*/  HADD2.F32 R0, -RZ, R4.H0_H0 ;  /* 0x20000004ff007230 */ /* 0x008fca0000004100 */
[----:B------:R-:W-:-:S04]  /*23e0*/  FMUL.FTZ R0, R0, 1 ;  /* 0x3f80000000007820 */ /* 0x000fc80000410000 */
[----:B------:R0:W1:Y:S01]  /*23f0*/  F2F.F64.F32 R16, R0 ;  /* 0x0000000000107310 */ /* 0x0000620000201800 */
[----:B------:R-:W-:Y:S05]  /*2400*/  BRA `(.L_x_984) ;  /* 0x0000000800b07947 */ /* 0x000fea0003800000 */
.L_x_989:
[----:B------:R0:W5:Y:S01]  /*2410*/  LDG.E.64 R16, desc[UR36][R4.64] ;  /* 0x0000002404107981 */ /* 0x000162000c1e1b00 */
[----:B------:R-:W-:Y:S05]  /*2420*/  BRA `(.L_x_984) ;  /* 0x0000000800a87947 */ /* 0x000fea0003800000 */
.L_x_979:
        /* <DEDUP_REMOVED lines=13> */
.L_x_993:
[----:B------:R0:W5:Y:S01]  /*2500*/  LDG.E.64 R16, desc[UR36][R4.64] ;  /* 0x0000002404107981 */ /* 0x000162000c1e1b00 */
[----:B------:R-:W-:Y:S05]  /*2510*/  BRA `(.L_x_984) ;  /* 0x00000008006c7947 */ /* 0x000fea0003800000 */
.L_x_992:
        /* <DEDUP_REMOVED lines=27> */
.L_x_995:
        /* <DEDUP_REMOVED lines=15> */
.L_x_994:
[----:B------:R-:W3:Y:S02]  /*27c0*/  LDG.E.U16 R0, desc[UR36][R4.64] ;  /* 0x0000002404007981 */ /* 0x000ee4000c1e1500 */
[----:B---3--:R-:W-:-:S04]  /*27d0*/  IMAD.U32 R0, R0, 0x10000, RZ ;  /* 0x0001000000007824 */ /* 0x008fc800078e00ff */
[----:B------:R-:W-:-:S04]  /*27e0*/  FMUL.FTZ R0, R0, 1 ;  /* 0x3f80000000007820 */ /* 0x000fc80000410000 */
[----:B------:R0:W1:Y:S01]  /*27f0*/  F2F.F64.F32 R16, R0 ;  /* 0x0000000000107310 */ /* 0x0000620000201800 */
[----:B------:R-:W-:Y:S05]  /*2800*/  BRA `(.L_x_984) ;  /* 0x0000000400b07947 */ /* 0x000fea0003800000 */
.L_x_991:
        /* <DEDUP_REMOVED lines=11> */
.L_x_998:
        /* <DEDUP_REMOVED lines=21> */
.L_x_1000:
[----:B------:R-:W-:Y:S05]  /*2a10*/  BSYNC.RECONVERGENT B0 ;  /* 0x0000000000007941 */ /* 0x000fea0003800200 */
.L_x_999:
[----:B------:R-:W-:Y:S01]  /*2a20*/  IMAD.SHL.U32 R0, R0, 0x100000, RZ ;  /* 0x0010000000007824 */ /* 0x000fe200078e00ff */
[----:B------:R-:W-:-:S04]  /*2a30*/  LEA R3, R3, 0x3b800000, 0x17 ;  /* 0x3b80000003037811 */ /* 0x000fc800078eb8ff */
[----:B------:R-:W-:-:S05]  /*2a40*/  LOP3.LUT R0, R3, R0, R7, 0xfe, !PT ;  /* 0x0000000003007212 */ /* 0x000fca00078efe07 */
[----:B------:R-:W-:-:S04]  /*2a50*/  FMUL.FTZ R0, R0, 1 ;  /* 0x3f80000000007820 */ /* 0x000fc80000410000 */
[----:B------:R0:W1:Y:S01]  /*2a60*/  F2F.F64.F32 R16, R0 ;  /* 0x0000000000107310 */ /* 0x0000620000201800 */
[----:B------:R-:W-:Y:S05]  /*2a70*/  BRA `(.L_x_984) ;  /* 0x0000000400147947 */ /* 0x000fea0003800000 */
.L_x_997:
        /* <DEDUP_REMOVED lines=21> */
.L_x_1002:
[----:B------:R-:W-:Y:S05]  /*2bd0*/  BSYNC.RECONVERGENT B0 ;  /* 0x0000000000007941 */ /* 0x000fea0003800200 */
.L_x_1001:
[----:B------:R-:W-:Y:S01]  /*2be0*/  IMAD.SHL.U32 R0, R0, 0x200000, RZ ;  /* 0x0020000000007824 */ /* 0x000fe200078e00ff */
[----:B------:R-:W-:-:S04]  /*2bf0*/  LEA R3, R3, 0x37800000, 0x17 ;  /* 0x3780000003037811 */ /* 0x000fc800078eb8ff */
[----:B------:R-:W-:-:S05]  /*2c00*/  LOP3.LUT R0, R3, R0, R7, 0xfe, !PT ;  /* 0x0000000003007212 */ /* 0x000fca00078efe07 */
[----:B------:R-:W-:-:S04]  /*2c10*/  FMUL.FTZ R0, R0, 1 ;  /* 0x3f80000000007820 */ /* 0x000fc80000410000 */
[----:B------:R0:W1:Y:S01]  /*2c20*/  F2F.F64.F32 R16, R0 ;  /* 0x0000000000107310 */ /* 0x0000620000201800 */
[----:B------:R-:W-:Y:S05]  /*2c30*/  BRA `(.L_x_984) ;  /* 0x0000000000a47947 */ /* 0x000fea0003800000 */
.L_x_996:
        /* <DEDUP_REMOVED lines=18> */
.L_x_983:
[----:B------:R-:W-:Y:S01]  /*2d60*/  MOV R14, 0x0 ;  /* 0x00000000000e7802 */ /* 0x000fe20000000f00 */
[----:B------:R-:W0:Y:S01]  /*2d70*/  LDCU.64 UR4, c[0x4][0x108] ;  /* 0x01002100ff0477ac */ /* 0x000e220008000a00 */
[----:B------:R-:W-:Y:S02]  /*2d80*/  IMAD.MOV.U32 R8, RZ, RZ, 0x4e ;  /* 0x0000004eff087424 */ /* 0x000fe400078e00ff */
[----:B------:R-:W-:Y:S01]  /*2d90*/  IMAD.MOV.U32 R12, RZ, RZ, 0x1 ;  /* 0x00000001ff0c7424 */ /* 0x000fe200078e00ff */
[----:B------:R-:W1:Y:S01]  /*2da0*/  LDCU.64 UR6, c[0x4][0x110] ;  /* 0x01002200ff0677ac */ /* 0x000e620008000a00 */
[----:B------:R-:W3:Y:S01]  /*2db0*/  LDC.64 R14, c[0x4][R14] ;  /* 0x010000000e0e7b82 */ /* 0x000ee20000000a00 */
[----:B------:R-:W-:Y:S01]  /*2dc0*/  IMAD.MOV.U32 R13, RZ, RZ, RZ ;  /* 0x000000ffff0d7224 */ /* 0x000fe200078e00ff */
[----:B------:R-:W2:Y:S01]  /*2dd0*/  LDCU.64 UR8, c[0x4][0x8] ;  /* 0x01000100ff0877ac */ /* 0x000ea20008000a00 */
[----:B0-----:R-:W-:Y:S02]  /*2de0*/  IMAD.U32 R4, RZ, RZ, UR4 ;  /* 0x00000004ff047e24 */ /* 0x001fe4000f8e00ff */
[----:B------:R-:W-:-:S02]  /*2df0*/  IMAD.U32 R5, RZ, RZ, UR5 ;  /* 0x00000005ff057e24 */ /* 0x000fc4000f8e00ff */
[----:B-1----:R-:W-:Y:S02]  /*2e00*/  IMAD.U32 R6, RZ, RZ, UR6 ;  /* 0x00000006ff067e24 */ /* 0x002fe4000f8e00ff */
[----:B------:R-:W-:Y:S02]  /*2e10*/  IMAD.U32 R7, RZ, RZ, UR7 ;  /* 0x00000007ff077e24 */ /* 0x000fe4000f8e00ff */
[----:B--2---:R-:W-:Y:S02]  /*2e20*/  IMAD.U32 R10, RZ, RZ, UR8 ;  /* 0x00000008ff0a7e24 */ /* 0x004fe4000f8e00ff */
[----:B------:R-:W-:-:S07]  /*2e30*/  IMAD.U32 R11, RZ, RZ, UR9 ;  /* 0x00000009ff0b7e24 */ /* 0x000fce000f8e00ff */
[----:B------:R-:W-:-:S07]  /*2e40*/  LEPC R20, `(.L_x_1005) ;  /* 0x000000001014794e */ /* 0x000fce0000000000 */
[----:B---345:R-:W-:Y:S05]  /*2e50*/  CALL.ABS.NOINC R14 ;  /* 0x000000000e007343 */ /* 0x038fea0003c00000 */
.L_x_1005:
[----:B------:R-:W-:Y:S01]  /*2e60*/  CS2R R16, SRZ ;  /* 0x0000000000107805 */ /* 0x000fe2000001ff00 */
[----:B------:R-:W-:Y:S06]  /*2e70*/  BRA `(.L_x_984) ;  /* 0x0000000000147947 */ /* 0x000fec0003800000 */
.L_x_1004:
[----:B------:R-:W3:Y:S02]  /*2e80*/  LDG.E.64 R16, desc[UR36][R4.64] ;  /* 0x0000002404107981 */ /* 0x000ee4000c1e1b00 */
[----:B---3--:R-:W0:Y:S01]  /*2e90*/  I2F.F64.U64 R16, R16 ;  /* 0x0000001000107312 */ /* 0x008e220000301800 */
[----:B------:R-:W-:Y:S05]  /*2ea0*/  BRA `(.L_x_984) ;  /* 0x0000000000087947 */ /* 0x000fea0003800000 */
.L_x_1003:
[----:B------:R-:W3:Y:S02]  /*2eb0*/  LDG.E R4, desc[UR36][R4.64] ;  /* 0x0000002404047981 */ /* 0x000ee4000c1e1900 */
[----:B---3--:R0:W1:Y:S02]  /*2ec0*/  I2F.F64.U32 R16, R4 ;  /* 0x0000000400107312 */ /* 0x0080640000201800 */
.L_x_984:
[----:B------:R-:W-:Y:S05]  /*2ed0*/  BSYNC.RECONVERGENT B6 ;  /* 0x0000000000067941 */ /* 0x000fea0003800200 */
.L_x_978:
[----:B------:R-:W-:-:S07]  /*2ee0*/  VIADD R29, R29, 0x80 ;  /* 0x000000801d1d7836 */ /* 0x000fce0000000000 */
.L_x_977:
[----:B------:R-:W-:Y:S05]  /*2ef0*/  BSYNC.RECONVERGENT B7 ;  /* 0x0000000000077941 */ /* 0x000fea0003800200 */
.L_x_976:
[----:B------:R-:W-:Y:S01]  /*2f00*/  ISETP.GE.AND P0, PT, R29, R2, PT ;  /* 0x000000021d00720c */ /* 0x000fe20003f06270 */
[----:B------:R-:W-:Y:S01]  /*2f10*/  BSSY.RECONVERGENT B6, `(.L_x_1006) ;  /* 0x00000f0000067945 */ /* 0x000fe20003800200 */
[----:B------:R-:W-:-:S11]  /*2f20*/  CS2R R18, SRZ ;  /* 0x0000000000127805 */ /* 0x000fd6000001ff00 */
[----:B------:R-:W-:Y:S05]  /*2f30*/  @P0 BRA `(.L_x_1007) ;  /* 0x0000000c00b40947 */ /* 0x000fea0003800000 */
[----:B01-3--:R-:W0:Y:S01]  /*2f40*/  LDC.64 R4, c[0x0][0x3a0] ;  /* 0x0000e800ff047b82 */ /* 0x00be220000000a00 */
[----:B------:R-:W1:Y:S01]  /*2f50*/  LDCU UR5, c[0x0][0x3b0] ;  /* 0x00007600ff0577ac */ /* 0x000e620008000800 */
[----:B------:R-:W-:Y:S01]  /*2f60*/  IMAD R0, R22, 0x200, R29 ;  /* 0x0000020016007824 */ /* 0x000fe200078e021d */
        /* <DEDUP_REMOVED lines=17> */
.L_x_1011:
[----:B------:R-:W3:Y:S02]  /*3080*/  LDG.E.U8 R4, desc[UR36][R4.64] ;  /* 0x0000002404047981 */ /* 0x000ee4000c1e1100 */
[----:B---3--:R0:W1:Y:S01]  /*3090*/  I2F.F64.U16 R18, R4 ;  /* 0x0000000400127312 */ /* 0x0080620000101800 */
[----:B------:R-:W-:Y:S05]  /*30a0*/  BRA `(.L_x_1007) ;  /* 0x0000000c00587947 */ /* 0x000fea0003800000 */
.L_x_1010:
        /* <DEDUP_REMOVED lines=9> */
.L_x_1014:
[----:B------:R-:W3:Y:S02]  /*3140*/  LDG.E R4, desc[UR36][R4.64] ;  /* 0x0000002404047981 */ /* 0x000ee4000c1e1900 */
[----:B---3--:R0:W1:Y:S01]  /*3150*/  I2F.F64 R18, R4 ;  /* 0x0000000400127312 */ /* 0x0080620000201c00 */
[----:B------:R-:W-:Y:S05]  /*3160*/  BRA `(.L_x_1007) ;  /* 0x0000000c00287947 */ /* 0x000fea0003800000 */
.L_x_1013:
[----:B------:R-:W3:Y:S02]  /*3170*/  LDG.E.U16 R4, desc[UR36][R4.64] ;  /* 0x0000002404047981 */ /* 0x000ee4000c1e1500 */
[----:B---3--:R0:W1:Y:S01]  /*3180*/  I2F.F64.S16 R18, R4 ;  /* 0x0000000400127312 */ /* 0x0080620000101c00 */
[----:B------:R-:W-:Y:S05]  /*3190*/  BRA `(.L_x_1007) ;  /* 0x0000000c001c7947 */ /* 0x000fea0003800000 */
.L_x_1009:
        /* <DEDUP_REMOVED lines=10> */
.L_x_1016:
[----:B------:R-:W3:Y:S02]  /*3240*/  LDG.E.U16 R0, desc[UR36][R4.64] ;  /* 0x0000002404007981 */ /* 0x000ee4000c1e1500 */
[----:B---3--:R-:W-:-:S05]  /*3250*/  HADD2.F32 R0, -RZ, R0.H0_H0 ;  /* 0x20000000ff007230 */ /* 0x008fca0000004100 */
[----:B------:R-:W-:-:S04]  /*3260*/  FMUL.FTZ R0, R0, 1 ;  /* 0x3f80000000007820 */ /* 0x000fc80000410000 */
[----:B------:R0:W1:Y:S01]  /*3270*/  F2F.F64.F32 R18, R0 ;  /* 0x0000000000127310 */ /* 0x0000620000201800 */
[----:B------:R-:W-:Y:S05]  /*3280*/  BRA `(.L_x_1007) ;  /* 0x0000000800e07947 */ /* 0x000fea0003800000 */
.L_x_1015:
        /* <DEDUP_REMOVED lines=10> */
.L_x_1018:
[----:B------:R-:W3:Y:S02]  /*3330*/  LDG.E.U16 R4, desc[UR36][R4.64] ;  /* 0x0000002404047981 */ /* 0x000ee4000c1e1500 */
[----:B---3--:R-:W-:-:S05]  /*3340*/  HADD2.F32 R0, -RZ, R4.H0_H0 ;  /* 0x20000004ff007230 */ /* 0x008fca0000004100 */
[----:B------:R-:W-:-:S04]  /*3350*/  FMUL.FTZ R0, R0, 1 ;  /* 0x3f80000000007820 */ /* 0x000fc80000410000 */
[----:B------:R0:W1:Y:S01]  /*3360*/  F2F.F64.F32 R18, R0 ;  /* 0x0000000000127310 */ /* 0x0000620000201800 */
[----:B------:R-:W-:Y:S05]  /*3370*/  BRA `(.L_x_1007) ;  /* 0x0000000800a47947 */ /* 0x000fea0003800000 */
.L_x_1017:
[----:B------:R0:W5:Y:S01]  /*3380*/  LDG.E.64 R18, desc[UR36][R4.64] ;  /* 0x0000002404127981 */ /* 0x000162000c1e1b00 */
[----:B------:R-:W-:Y:S05]  /*3390*/  BRA `(.L_x_1007) ;  /* 0x00000008009c7947 */ /* 0x000fea0003800000 */
.L_x_1008:
        /* <DEDUP_REMOVED lines=13> */
.L_x_1021:
[----:B------:R0:W5:Y:S01]  /*3470*/  LDG.E.64 R18, desc[UR36][R4.64] ;  /* 0x0000002404127981 */ /* 0x000162000c1e1b00 */
[----:B------:R-:W-:Y:S05]  /*3480*/  BRA `(.L_x_1007) ;  /* 0x0000000800607947 */ /* 0x000fea0003800000 */
.L_x_1020:
        /* <DEDUP_REMOVED lines=27> */
.L_x_1023:
        /* <DEDUP_REMOVED lines=15> */
.L_x_1022:
[----:B------:R-:W3:Y:S02]  /*3730*/  LDG.E.U16 R0, desc[UR36][R4.64] ;  /* 0x0000002404007981 */ /* 0x000ee4000c1e1500 */
[----:B---3--:R-:W-:-:S04]  /*3740*/  IMAD.U32 R0, R0, 0x10000, RZ ;  /* 0x0001000000007824 */ /* 0x008fc800078e00ff */
[----:B------:R-:W-:-:S04]  /*3750*/  FMUL.FTZ R0, R0, 1 ;  /* 0x3f80000000007820 */ /* 0x000fc80000410000 */
[----:B------:R0:W1:Y:S01]  /*3760*/  F2F.F64.F32 R18, R0 ;  /* 0x0000000000127310 */ /* 0x0000620000201800 */
[----:B------:R-:W-:Y:S05]  /*3770*/  BRA `(.L_x_1007) ;  /* 0x0000000400a47947 */ /* 0x000fea0003800000 */
.L_x_1019:
        /* <DEDUP_REMOVED lines=11> */
.L_x_1026:
[----:B------:R-:W3:Y:S02]  /*3830*/  LDG.E.U8 R4, desc[UR36][R4.64] ;  /* 0x0000002404047981 */ /* 0x000ee4000c1e1100 */
        /* <DEDUP_REMOVED lines=19> */
.L_x_1028:
[----:B------:R-:W-:Y:S05]  /*3970*/  BSYNC.RECONVERGENT B0 ;  /* 0x0000000000007941 */ /* 0x000fea0003800200 */
.L_x_1027:
[----:B------:R-:W-:Y:S01]  /*3980*/  IMAD.SHL.U32 R0, R0, 0x100000, RZ ;  /* 0x0010000000007824 */ /* 0x000fe200078e00ff */
[----:B------:R-:W-:-:S04]  /*3990*/  LEA R3, R3, 0x3b800000, 0x17 ;  /* 0x3b80000003037811 */ /* 0x000fc800078eb8ff */
[----:B------:R-:W-:-:S05]  /*39a0*/  LOP3.LUT R0, R3, R0, R7, 0xfe, !PT ;  /* 0x0000000003007212 */ /* 0x000fca00078efe07 */
[----:B------:R-:W-:-:S04]  /*39b0*/  FMUL.FTZ R0, R0, 1 ;  /* 0x3f80000000007820 */ /* 0x000fc80000410000 */
[----:B------:R0:W1:Y:S01]  /*39c0*/  F2F.F64.F32 R18, R0 ;  /* 0x0000000000127310 */ /* 0x0000620000201800 */
[----:B------:R-:W-:Y:S05]  /*39d0*/  BRA `(.L_x_1007) ;  /* 0x00000004000c7947 */ /* 0x000fea0003800000 */
.L_x_1025:
        /* <DEDUP_REMOVED lines=20> */
.L_x_1030:
[----:B------:R-:W-:Y:S05]  /*3b20*/  BSYNC.RECONVERGENT B0 ;  /* 0x0000000000007941 */ /* 0x000fea0003800200 */
.L_x_1029:
[----:B------:R-:W-:Y:S01]  /*3b30*/  IMAD.SHL.U32 R0, R0, 0x200000, RZ ;  /* 0x0020000000007824 */ /* 0x000fe200078e00ff */
[----:B------:R-:W-:-:S04]  /*3b40*/  LEA R3, R3, 0x37800000, 0x17 ;  /* 0x3780000003037811 */ /* 0x000fc800078eb8ff */
[----:B------:R-:W-:-:S05]  /*3b50*/  LOP3.LUT R0, R3, R0, R7, 0xfe, !PT ;  /* 0x0000000003007212 */ /* 0x000fca00078efe07 */
[----:B------:R-:W-:-:S04]  /*3b60*/  FMUL.FTZ R0, R0, 1 ;  /* 0x3f80000000007820 */ /* 0x000fc80000410000 */
[----:B------:R0:W1:Y:S01]  /*3b70*/  F2F.F64.F32 R18, R0 ;  /* 0x0000000000127310 */ /* 0x0000620000201800 */
[----:B------:R-:W-:Y:S05]  /*3b80*/  BRA `(.L_x_1007) ;  /* 0x0000000000a07947 */ /* 0x000fea0003800000 */
.L_x_1024:
        /* <DEDUP_REMOVED lines=18> */
.L_x_1012:
        /* <DEDUP_REMOVED lines=16> */
.L_x_1033:
[----:B------:R-:W-:Y:S05]  /*3db0*/  BRA `(.L_x_1007) ;  /* 0x0000000000147947 */ /* 0x000fea0003800000 */
.L_x_1032:
[----:B------:R-:W3:Y:S02]  /*3dc0*/  LDG.E.64 R18, desc[UR36][R4.64] ;  /* 0x0000002404127981 */ /* 0x000ee4000c1e1b00 */
[----:B---3--:R-:W0:Y:S01]  /*3dd0*/  I2F.F64.U64 R18, R18 ;  /* 0x0000001200127312 */ /* 0x008e220000301800 */
[----:B------:R-:W-:Y:S05]  /*3de0*/  BRA `(.L_x_1007) ;  /* 0x0000000000087947 */ /* 0x000fea0003800000 */
.L_x_1031:
[----:B------:R-:W3:Y:S02]  /*3df0*/  LDG.E R4, desc[UR36][R4.64] ;  /* 0x0000002404047981 */ /* 0x000ee4000c1e1900 */
[----:B---3--:R0:W1:Y:S02]  /*3e00*/  I2F.F64.U32 R18, R4 ;  /* 0x0000000400127312 */ /* 0x0080640000201800 */
.L_x_1007:
[----:B------:R-:W-:Y:S05]  /*3e10*/  BSYNC.RECONVERGENT B6 ;  /* 0x0000000000067941 */ /* 0x000fea0003800200 */
.L_x_1006:
[----:B0-----:R-:W0:Y:S01]  /*3e20*/  LDC R0, c[0x0][0x388] ;  /* 0x0000e200ff007b82 */ /* 0x001e220000000800 */
[----:B------:R-:W-:Y:S01]  /*3e30*/  ISETP.GE.AND P0, PT, R23, R2, PT ;  /* 0x000000021700720c */ /* 0x000fe20003f06270 */
[----:B------:R-:W-:Y:S06]  /*3e40*/  BSSY.RECONVERGENT B0, `(.L_x_1034) ;  /* 0x0000022000007945 */ /* 0x000fec0003800200 */
[----:B------:R-:W0:Y:S06]  /*3e50*/  LDC R3, c[0x0][0x38c] ;  /* 0x0000e300ff037b82 */ /* 0x000e2c0000000800 */
[----:B------:R-:W-:Y:S05]  /*3e60*/  @P0 BRA `(.L_x_1035) ;  /* 0x00000000007c0947 */ /* 0x000fea0003800000 */
[----:B------:R-:W2:Y:S01]  /*3e70*/  LDC.64 R6, c[0x0][0x388] ;  /* 0x0000e200ff067b82 */ /* 0x000ea20000000a00 */
[----:B-1-3--:R-:W-:Y:S02]  /*3e80*/  IMAD.MOV.U32 R4, RZ, RZ, 0x0 ;  /* 0x00000000ff047424 */ /* 0x00afe400078e00ff */
[----:B------:R-:W-:Y:S01]  /*3e90*/  IMAD.MOV.U32 R5, RZ, RZ, 0x3ff00000 ;  /* 0x3ff00000ff057424 */ /* 0x000fe200078e00ff */
[----:B--2-45:R-:W-:-:S14]  /*3ea0*/  DSETP.GT.AND P0, PT, R26, R6, PT ;  /* 0x000000061a00722a */ /* 0x034fdc0003f04000 */
[----:B------:R-:W-:Y:S05]  /*3eb0*/  @!P0 BRA `(.L_x_1035) ;  /* 0x0000000000688947 */ /* 0x000fea0003800000 */
[----:B------:R-:W-:Y:S01]  /*3ec0*/  UMOV UR4, 0x9abcaf48 ;  /* 0x9abcaf4800047882 */ /* 0x000fe20000000000 */
[----:B------:R-:W-:Y:S01]  /*3ed0*/  UMOV UR5, 0x3e7ad7f2 ;  /* 0x3e7ad7f200057882 */ /* 0x000fe20000000000 */
[----:B------:R-:W-:Y:S01]  /*3ee0*/  IMAD.MOV.U32 R4, RZ, RZ, 0x1 ;  /* 0x00000001ff047424 */ /* 0x000fe200078e00ff */
[----:B------:R-:W-:Y:S01]  /*3ef0*/  DADD R26, R26, UR4 ;  /* 0x000000041a1a7e29 */ /* 0x000fe20008000000 */
[----:B------:R-:W1:Y:S01]  /*3f00*/  LDC R10, c[0x0][0x38c] ;  /* 0x0000e300ff0a7b82 */ /* 0x000e620000000800 */
[----:B------:R-:W-:Y:S04]  /*3f10*/  BSSY.RECONVERGENT B1, `(.L_x_1035) ;  /* 0x0000014000017945 */ /* 0x000fe80003800200 */
[----:B------:R-:W2:Y:S02]  /*3f20*/  MUFU.RCP64H R5, R27 ;  /* 0x0000001b00057308 */ /* 0x000ea40000001800 */
[----:B--2---:R-:W-:Y:S01]  /*3f30*/  DFMA R8, -R26, R4, 1 ;  /* 0x3ff000001a08742b */ /* 0x004fe20000000104 */
[----:B-1----:R-:W-:-:S07]  /*3f40*/  FSETP.GEU.AND P1, PT, |R10|, 6.5827683646048100446e-37, PT ;  /* 0x036000000a00780b */ /* 0x002fce0003f2e200 */
        /* <DEDUP_REMOVED lines=10> */
[----:B------:R-:W-:Y:S01]  /*3ff0*/  IMAD.MOV.U32 R8, RZ, RZ, R26 ;  /* 0x000000ffff087224 */ /* 0x000fe200078e001a */
[----:B------:R-:W-:Y:S01]  /*4000*/  MOV R34, 0x4030 ;  /* 0x0000403000227802 */ /* 0x000fe20000000f00 */
[----:B------:R-:W-:-:S07]  /*4010*/  IMAD.MOV.U32 R9, RZ, RZ, R27 ;  /* 0x000000ffff097224 */ /* 0x000fce00078e001b */
[----:B0-----:R-:W-:Y:S05]  /*4020*/  CALL.REL.NOINC `($__internal_1_$__cuda_sm20_div_rn_f64_full) ;  /* 0x0000004c00687944 */ /* 0x001fea0003c00000 */
[----:B------:R-:W-:Y:S02]  /*4030*/  IMAD.MOV.U32 R4, RZ, RZ, R12 ;  /* 0x000000ffff047224 */ /* 0x000fe400078e000c */
[----:B------:R-:W-:-:S07]  /*4040*/  IMAD.MOV.U32 R5, RZ, RZ, R13 ;  /* 0x000000ffff057224 */ /* 0x000fce00078e000d */
.L_x_1036:
[----:B------:R-:W-:Y:S05]  /*4050*/  BSYNC.RECONVERGENT B1 ;  /* 0x0000000000017941 */ /* 0x000fea0003800200 */
.L_x_1035:
[----:B------:R-:W-:Y:S05]  /*4060*/  BSYNC.RECONVERGENT B0 ;  /* 0x0000000000007941 */ /* 0x000fea0003800200 */
.L_x_1034:
[----:B-12-45:R-:W-:Y:S01]  /*4070*/  VIADD R27, R23, 0x80 ;  /* 0x00000080171b7836 */ /* 0x036fe20000000000 */
[----:B------:R-:W-:Y:S04]  /*4080*/  BSSY.RECONVERGENT B0, `(.L_x_1037) ;  /* 0x0000022000007945 */ /* 0x000fe80003800200 */
[----:B------:R-:W-:-:S13]  /*4090*/  ISETP.GE.AND P0, PT, R27, R2, PT ;  /* 0x000000021b00720c */ /* 0x000fda0003f06270 */
[----:B------:R-:W-:Y:S05]  /*40a0*/  @P0 BRA `(.L_x_1038) ;  /* 0x00000000007c0947 */ /* 0x000fea0003800000 */
[----:B------:R-:W3:Y:S01]  /*40b0*/  LDC.64 R6, c[0x0][0x388] ;  /* 0x0000e200ff067b82 */ /* 0x000ee20000000a00 */
[----:B------:R-:W-:Y:S02]  /*40c0*/  IMAD.MOV.U32 R28, RZ, RZ, 0x0 ;  /* 0x00000000ff1c7424 */ /* 0x000fe400078e00ff */
[----:B------:R-:W-:Y:S01]  /*40d0*/  IMAD.MOV.U32 R29, RZ, RZ, 0x3ff00000 ;  /* 0x3ff00000ff1d7424 */ /* 0x000fe200078e00ff */
[----:B---3--:R-:W-:-:S14]  /*40e0*/  DSETP.GT.AND P0, PT, R24, R6, PT ;  /* 0x000000061800722a */ /* 0x008fdc0003f04000 */
[----:B------:R-:W-:Y:S05]  /*40f0*/  @!P0 BRA `(.L_x_1038) ;  /* 0x0000000000688947 */ /* 0x000fea0003800000 */
[----:B------:R-:W-:Y:S01]  /*4100*/  UMOV UR4, 0x9abcaf48 ;  /* 0x9abcaf4800047882 */ /* 0x000fe20000000000 */
[----:B------:R-:W-:Y:S01]  /*4110*/  UMOV UR5, 0x3e7ad7f2 ;  /* 0x3e7ad7f200057882 */ /* 0x000fe20000000000 */
[----:B------:R-:W-:Y:S01]  /*4120*/  IMAD.MOV.U32 R8, RZ, RZ, 0x1 ;  /* 0x00000001ff087424 */ /* 0x000fe200078e00ff */
[----:B------:R-:W-:Y:S01]  /*4130*/  DADD R24, R24, UR4 ;  /* 0x0000000418187e29 */ /* 0x000fe20008000000 */
[----:B------:R-:W-:Y:S05]  /*4140*/  BSSY.RECONVERGENT B1, `(.L_x_1038) ;  /* 0x0000015000017945 */ /* 0x000fea0003800200 */
[----:B------:R-:W1:Y:S02]  /*4150*/  MUFU.RCP64H R9, R25 ;  /* 0x0000001900097308 */ /* 0x000e640000001800 */
[----:B-1----:R-:W-:-:S08]  /*4160*/  DFMA R10, -R24, R8, 1 ;  /* 0x3ff00000180a742b */ /* 0x002fd00000000108 */
[----:B------:R-:W-:-:S08]  /*4170*/  DFMA R10, R10, R10, R10 ;  /* 0x0000000a0a0a722b */ /* 0x000fd0000000000a */
[----:B------:R-:W-:-:S08]  /*4180*/  DFMA R10, R8, R10, R8 ;  /* 0x0000000a080a722b */ /* 0x000fd00000000008 */
[----:B------:R-:W-:-:S08]  /*4190*/  DFMA R8, -R24, R10, 1 ;  /* 0x3ff000001808742b */ /* 0x000fd0000000010a */
[----:B------:R-:W-:Y:S01]  /*41a0*/  DFMA R8, R10, R8, R10 ;  /* 0x000000080a08722b */ /* 0x000fe2000000000a */
[----:B------:R-:W1:Y:S07]  /*41b0*/  LDC R10, c[0x0][0x38c] ;  /* 0x0000e300ff0a7b82 */ /* 0x000e6e0000000800 */
[----:B------:R-:W-:-:S08]  /*41c0*/  DMUL R28, R8, R6 ;  /* 0x00000006081c7228 */ /* 0x000fd00000000000 */
[----:B------:R-:W-:-:S08]  /*41d0*/  DFMA R6, -R24, R28, R6 ;  /* 0x0000001c1806722b */ /* 0x000fd00000000106 */
[----:B------:R-:W-:Y:S01]  /*41e0*/  DFMA R28, R8, R6, R28 ;  /* 0x00000006081c722b */ /* 0x000fe2000000001c */
[----:B-1----:R-:W-:-:S09]  /*41f0*/  FSETP.GEU.AND P1, PT, |R10|, 6.5827683646048100446e-37, PT ;  /* 0x036000000a00780b */ /* 0x002fd20003f2e200 */
        /* <DEDUP_REMOVED lines=9> */
.L_x_1039:
[----:B------:R-:W-:Y:S05]  /*4290*/  BSYNC.RECONVERGENT B1 ;  /* 0x0000000000017941 */ /* 0x000fea0003800200 */
.L_x_1038:
[----:B------:R-:W-:Y:S05]  /*42a0*/  BSYNC.RECONVERGENT B0 ;  /* 0x0000000000007941 */ /* 0x000fea0003800200 */
.L_x_1037:
[----:B------:R-:W-:Y:S01]  /*42b0*/  VIADD R7, R23, 0x100 ;  /* 0x0000010017077836 */ /* 0x000fe20000000000 */
[----:B------:R-:W-:Y:S04]  /*42c0*/  BSSY.RECONVERGENT B0, `(.L_x_1040) ;  /* 0x0000022000007945 */ /* 0x000fe80003800200 */
[----:B------:R-:W-:-:S13]  /*42d0*/  ISETP.GE.AND P0, PT, R7, R2, PT ;  /* 0x000000020700720c */ /* 0x000fda0003f06270 */
[----:B------:R-:W-:Y:S05]  /*42e0*/  @P0 BRA `(.L_x_1041) ;  /* 0x00000000007c0947 */ /* 0x000fea0003800000 */
[----:B------:R-:W1:Y:S01]  /*42f0*/  LDC.64 R6, c[0x0][0x388] ;  /* 0x0000e200ff067b82 */ /* 0x000e620000000a00 */
[----:B---3--:R-:W-:Y:S02]  /*4300*/  IMAD.MOV.U32 R24, RZ, RZ, 0x0 ;  /* 0x00000000ff187424 */ /* 0x008fe400078e00ff */
[----:B------:R-:W-:Y:S01]  /*4310*/  IMAD.MOV.U32 R25, RZ, RZ, 0x3ff00000 ;  /* 0x3ff00000ff197424 */ /* 0x000fe200078e00ff */
[----:B-1----:R-:W-:-:S14]  /*4320*/  DSETP.GT.AND P0, PT, R16, R6, PT ;  /* 0x000000061000722a */ /* 0x002fdc0003f04000 */
        /* <DEDUP_REMOVED lines=26> */
.L_x_1042:
[----:B------:R-:W-:Y:S05]  /*44d0*/  BSYNC.RECONVERGENT B1 ;  /* 0x0000000000017941 */ /* 0x000fea0003800200 */
.L_x_1041:
[----:B------:R-:W-:Y:S05]  /*44e0*/  BSYNC.RECONVERGENT B0 ;  /* 0x0000000000007941 */ /* 0x000fea0003800200 */
.L_x_1040:
        /* <DEDUP_REMOVED lines=34> */
.L_x_1045:
[----:B------:R-:W-:Y:S05]  /*4710*/  BSYNC.RECONVERGENT B1 ;  /* 0x0000000000017941 */ /* 0x000fea0003800200 */
.L_x_1044:
[----:B------:R-:W-:Y:S05]  /*4720*/  BSYNC.RECONVERGENT B0 ;  /* 0x0000000000007941 */ /* 0x000fea0003800200 */
.L_x_1043:
[----:B------:R-:W1:Y:S01]  /*4730*/  LDC.U8 R18, c[0x0][0x3b4] ;  /* 0x0000ed00ff127b82 */ /* 0x000e620000000000 */
[----:B------:R-:W-:Y:S01]  /*4740*/  ISETP.GE.AND P0, PT, R23, R2, PT ;  /* 0x000000021700720c */ /* 0x000fe20003f06270 */
[----:B------:R-:W-:Y:S04]  /*4750*/  BSSY.RECONVERGENT B7, `(.L_x_1046) ;  /* 0x0000354000077945 */ /* 0x000fe80003800200 */
[----:B------:R-:W-:Y:S08]  /*4760*/  BSSY.RELIABLE B6, `(.L_x_1047) ;  /* 0x0000240000067945 */ /* 0x000ff00003800100 */
[----:B------:R-:W-:Y:S05]  /*4770*/  @P0 BRA `(.L_x_1048) ;  /* 0x0000002000ec0947 */ /* 0x000fea0003800000 */
[----:B------:R-:W2:Y:S01]  /*4780*/  LDCU UR4, c[0x0][0x3b8] ;  /* 0x00007700ff0477ac */ /* 0x000ea20008000800 */
[----:B------:R-:W4:Y:S01]  /*4790*/  LDC.64 R8, c[0x0][0x398] ;  /* 0x0000e600ff087b82 */ /* 0x000f220000000a00 */
[----:B0-----:R-:W-:Y:S01]  /*47a0*/  IMAD R0, R22, 0x200, R23 ;  /* 0x0000020016007824 */ /* 0x001fe200078e0217 */
[----:B-1----:R-:W-:-:S03]  /*47b0*/  PRMT R6, R18, 0x9910, RZ ;  /* 0x0000991012067816 */ /* 0x002fc600000000ff */
[----:B--2---:R-:W-:Y:S02]  /*47c0*/  IMAD R3, R0, UR4, RZ ;  /* 0x0000000400037c24 */ /* 0x004fe4000f8e02ff */
[----:B------:R-:W-:-:S05]  /*47d0*/  IMAD.MOV.U32 R0, RZ, RZ, R6 ;  /* 0x000000ffff007224 */ /* 0x000fca00078e0006 */
[----:B------:R-:W-:Y:S02]  /*47e0*/  ISETP.GT.AND P0, PT, R0, 0x9, PT ;  /* 0x000000090000780c */ /* 0x000fe40003f04270 */
[----:B----4-:R-:W-:-:S05]  /*47f0*/  IADD3 R8, P1, PT, R3, R8, RZ ;  /* 0x0000000803087210 */ /* 0x010fca0007f3e0ff */
        /* <DEDUP_REMOVED lines=10> */
[----:B------:R-:W0:Y:S01]  /*48a0*/  F2I.F64.TRUNC R5, R4 ;  /* 0x0000000400057311 */ /* 0x000e22000030d100 */
[----:B------:R-:W-:Y:S01]  /*48b0*/  IMAD.MOV.U32 R23, RZ, RZ, R27 ;  /* 0x000000ffff177224 */ /* 0x000fe200078e001b */
[----:B0-----:R0:W-:Y:S01]  /*48c0*/  STG.E.U8 desc[UR36][R8.64], R5 ;  /* 0x0000000508007986 */ /* 0x0011e2000c101124 */
[----:B------:R-:W-:Y:S05]  /*48d0*/  BRA `(.L_x_1054) ;  /* 0x0000001000407947 */ /* 0x000fea0003800000 */
.L_x_1052:
[----:B---3--:R-:W0:Y:S01]  /*48e0*/  F2I.S64.F64.TRUNC R4, R4 ;  /* 0x0000000400047311 */ /* 0x008e22000030d900 */
[----:B------:R-:W-:Y:S02]  /*48f0*/  IMAD.MOV.U32 R23, RZ, RZ, R27 ;  /* 0x000000ffff177224 */ /* 0x000fe400078e001b */
[----:B0-----:R-:W-:-:S05]  /*4900*/  IMAD.MOV.U32 R3, RZ, RZ, R4 ;  /* 0x000000ffff037224 */ /* 0x001fca00078e0004 */
[----:B------:R0:W-:Y:S01]  /*4910*/  STG.E.U8 desc[UR36][R8.64], R3 ;  /* 0x0000000308007986 */ /* 0x0001e2000c101124 */
[----:B------:R-:W-:Y:S05]  /*4920*/  BRA `(.L_x_1054) ;  /* 0x00000010002c7947 */ /* 0x000fea0003800000 */
.L_x_1051:
[----:B------:R-:W-:-:S13]  /*4930*/  ISETP.NE.AND P0, PT, R0, 0x2, PT ;  /* 0x000000020000780c */ /* 0x000fda0003f05270 */
[----:B------:R-:W-:Y:S05]  /*4940*/  @!P0 BRA `(.L_x_1055) ;  /* 0x0000000000308947 */ /* 0x000fea0003800000 */
[----:B------:R-:W-:-:S13]  /*4950*/  ISETP.NE.AND P0, PT, R0, 0x3, PT ;  /* 0x000000030000780c */ /* 0x000fda0003f05270 */
[----:B------:R-:W-:Y:S05]  /*4960*/  @!P0 BRA `(.L_x_1056) ;  /* 0x0000000000188947 */ /* 0x000fea0003800000 */
[----:B------:R-:W-:-:S13]  /*4970*/  ISETP.NE.AND P0, PT, R0, 0x4, PT ;  /* 0x000000040000780c */ /* 0x000fda0003f05270 */
[----:B------:R-:W-:Y:S05]  /*4980*/  @P0 BRA `(.L_x_1053) ;  /* 0x0000000c005c0947 */ /* 0x000fea0003800000 */
[----:B---3--:R-:W0:Y:S01]  /*4990*/  F2I.S64.F64.TRUNC R4, R4 ;  /* 0x0000000400047311 */ /* 0x008e22000030d900 */
[----:B------:R-:W-:Y:S01]  /*49a0*/  IMAD.MOV.U32 R23, RZ, RZ, R27 ;  /* 0x000000ffff177224 */ /* 0x000fe200078e001b */
[----:B0-----:R0:W-:Y:S01]  /*49b0*/  STG.E.64 desc[UR36][R8.64], R4 ;  /* 0x0000000408007986 */ /* 0x0011e2000c101b24 */
[----:B------:R-:W-:Y:S05]  /*49c0*/  BRA `(.L_x_1054) ;  /* 0x0000001000047947 */ /* 0x000fea0003800000 */
.L_x_1056:
[----:B------:R-:W0:Y:S01]  /*49d0*/  F2I.F64.TRUNC R5, R4 ;  /* 0x0000000400057311 */ /* 0x000e22000030d100 */
[----:B------:R-:W-:Y:S01]  /*49e0*/  IMAD.MOV.U32 R23, RZ, RZ, R27 ;  /* 0x000000ffff177224 */ /* 0x000fe200078e001b */
[----:B0-----:R0:W-:Y:S01]  /*49f0*/  STG.E desc[UR36][R8.64], R5 ;  /* 0x0000000508007986 */ /* 0x0011e2000c101924 */
[----:B------:R-:W-:Y:S05]  /*4a00*/  BRA `(.L_x_1054) ;  /* 0x0000000c00f47947 */ /* 0x000fea0003800000 */
.L_x_1055:
[----:B------:R-:W0:Y:S01]  /*4a10*/  F2I.F64.TRUNC R5, R4 ;  /* 0x0000000400057311 */ /* 0x000e22000030d100 */
[----:B------:R-:W-:Y:S01]  /*4a20*/  IMAD.MOV.U32 R23, RZ, RZ, R27 ;  /* 0x000000ffff177224 */ /* 0x000fe200078e001b */
[----:B0-----:R0:W-:Y:S01]  /*4a30*/  STG.E.U16 desc[UR36][R8.64], R5 ;  /* 0x0000000508007986 */ /* 0x0011e2000c101524 */
[----:B------:R-:W-:Y:S05]  /*4a40*/  BRA `(.L_x_1054) ;  /* 0x0000000c00e47947 */ /* 0x000fea0003800000 */
.L_x_1050:
[----:B------:R-:W-:-:S13]  /*4a50*/  ISETP.GT.AND P0, PT, R0, 0x6, PT ;  /* 0x000000060000780c */ /* 0x000fda0003f04270 */
[----:B------:R-:W-:Y:S05]  /*4a60*/  @P0 BRA `(.L_x_1057) ;  /* 0x0000000000540947 */ /* 0x000fea0003800000 */
[----:B------:R-:W-:-:S13]  /*4a70*/  ISETP.NE.AND P0, PT, R0, 0x5, PT ;  /* 0x000000050000780c */ /* 0x000fda0003f05270 */
[----:B------:R-:W-:Y:S05]  /*4a80*/  @!P0 BRA `(.L_x_1058) ;  /* 0x0000000000288947 */ /* 0x000fea0003800000 */
[----:B------:R-:W-:-:S13]  /*4a90*/  ISETP.NE.AND P0, PT, R0, 0x6, PT ;  /* 0x000000060000780c */ /* 0x000fda0003f05270 */
[----:B------:R-:W-:Y:S05]  /*4aa0*/  @P0 BRA `(.L_x_1053) ;  /* 0x0000000c00140947 */ /* 0x000fea0003800000 */
[----:B------:R-:W-:Y:S01]  /*4ab0*/  UMOV UR4, 0xf0000000 ;  /* 0xf000000000047882 */ /* 0x000fe20000000000 */
[----:B------:R-:W-:Y:S01]  /*4ac0*/  UMOV UR5, 0x380fffff ;  /* 0x380fffff00057882 */ /* 0x000fe20000000000 */
[----:B------:R-:W0:Y:S01]  /*4ad0*/  F2F.F32.F64 R3, R4 ;  /* 0x0000000400037310 */ /* 0x000e220000301000 */
[----:B------:R-:W-:Y:S01]  /*4ae0*/  DSETP.GEU.AND P0, PT, |R4|, UR4, PT ;  /* 0x0000000404007e2a */ /* 0x000fe2000bf0e200 */
[----:B------:R-:W-:-:S13]  /*4af0*/  IMAD.MOV.U32 R23, RZ, RZ, R27 ;  /* 0x000000ffff177224 */ /* 0x000fda00078e001b */
[----:B0-----:R-:W-:-:S05]  /*4b00*/  @!P0 FMUL R3, R3, 1.175494350822287508e-38 ;  /* 0x0080000003038820 */ /* 0x001fca0000400000 */
[----:B------:R0:W-:Y:S01]  /*4b10*/  STG.E desc[UR36][R8.64], R3 ;  /* 0x0000000308007986 */ /* 0x0001e2000c101924 */
[----:B------:R-:W-:Y:S05]  /*4b20*/  BRA `(.L_x_1054) ;  /* 0x0000000c00ac7947 */ /* 0x000fea0003800000 */
.L_x_1058:
[----:B------:R-:W-:Y:S01]  /*4b30*/  UMOV UR4, 0xf0000000 ;  /* 0xf000000000047882 */ /* 0x000fe20000000000 */
[----:B------:R-:W-:Y:S01]  /*4b40*/  UMOV UR5, 0x380fffff ;  /* 0x380fffff00057882 */ /* 0x000fe20000000000 */
[----:B------:R-:W0:Y:S01]  /*4b50*/  F2F.F32.F64 R0, R4 ;  /* 0x0000000400007310 */ /* 0x000e220000301000 */
[----:B------:R-:W-:Y:S01]  /*4b60*/  DSETP.GEU.AND P0, PT, |R4|, UR4, PT ;  /* 0x0000000404007e2a */ /* 0x000fe2000bf0e200 */
[----:B------:R-:W-:-:S13]  /*4b70*/  IMAD.MOV.U32 R23, RZ, RZ, R27 ;  /* 0x000000ffff177224 */ /* 0x000fda00078e001b */
[----:B0-----:R-:W-:-:S05]  /*4b80*/  @!P0 FMUL R0, R0, 1.175494350822287508e-38 ;  /* 0x0080000000008820 */ /* 0x001fca0000400000 */
[----:B------:R-:W-:-:S05]  /*4b90*/  F2FP.F16.F32.PACK_AB R0, RZ, R0 ;  /* 0x00000000ff00723e */ /* 0x000fca00000000ff */
[----:B------:R0:W-:Y:S01]  /*4ba0*/  STG.E.U16 desc[UR36][R8.64], R0 ;  /* 0x0000000008007986 */ /* 0x0001e2000c101524 */
[----:B------:R-:W-:Y:S05]  /*4bb0*/  BRA `(.L_x_1054) ;  /* 0x0000000c00887947 */ /* 0x000fea0003800000 */
.L_x_1057:
[----:B------:R-:W-:-:S13]  /*4bc0*/  ISETP.NE.AND P0, PT, R0, 0x7, PT ;  /* 0x000000070000780c */ /* 0x000fda0003f05270 */
[----:B------:R-:W-:Y:S05]  /*4bd0*/  @!P0 BRA `(.L_x_1059) ;  /* 0x00000000005c8947 */ /* 0x000fea0003800000 */
        /* <DEDUP_REMOVED lines=8> */
[----:B------:R-:W-:Y:S02]  /*4c60*/  IMAD.MOV.U32 R7, RZ, RZ, RZ ;  /* 0x000000ffff077224 */ /* 0x000fe400078e00ff */
[----:B------:R-:W-:-:S11]  /*4c70*/  IMAD.MOV.U32 R23, RZ, RZ, R27 ;  /* 0x000000ffff177224 */ /* 0x000fd600078e001b */
[----:B0-----:R-:W-:-:S05]  /*4c80*/  @!P0 FMUL R6, R6, 1.175494350822287508e-38 ;  /* 0x0080000006068820 */ /* 0x001fca0000400000 */
[----:B------:R0:W-:Y:S01]  /*4c90*/  STG.E.64 desc[UR36][R8.64], R6 ;  /* 0x0000000608007986 */ /* 0x0001e2000c101b24 */
[----:B------:R-:W-:Y:S05]  /*4ca0*/  BRA `(.L_x_1054) ;  /* 0x0000000c004c7947 */ /* 0x000fea0003800000 */
.L_x_1060:
[----:B------:R-:W-:Y:S01]  /*4cb0*/  UMOV UR4, 0xf0000000 ;  /* 0xf000000000047882 */ /* 0x000fe20000000000 */
[----:B------:R-:W-:Y:S01]  /*4cc0*/  UMOV UR5, 0x380fffff ;  /* 0x380fffff00057882 */ /* 0x000fe20000000000 */
[----:B------:R-:W0:Y:S01]  /*4cd0*/  F2F.F32.F64 R0, R4 ;  /* 0x0000000400007310 */ /* 0x000e220000301000 */
[----:B------:R-:W-:Y:S01]  /*4ce0*/  DSETP.GEU.AND P0, PT, |R4|, UR4, PT ;  /* 0x0000000404007e2a */ /* 0x000fe2000bf0e200 */
[----:B------:R-:W-:-:S13]  /*4cf0*/  IMAD.MOV.U32 R23, RZ, RZ, R27 ;  /* 0x000000ffff177224 */ /* 0x000fda00078e001b */
[----:B0-----:R-:W-:-:S05]  /*4d00*/  @!P0 FMUL R0, R0, 1.175494350822287508e-38 ;  /* 0x0080000000008820 */ /* 0x001fca0000400000 */
[----:B------:R-:W-:-:S04]  /*4d10*/  F2FP.F16.F32.PACK_AB R3, RZ, R0 ;  /* 0x00000000ff03723e */ /* 0x000fc800000000ff */
[----:B------:R-:W-:-:S05]  /*4d20*/  PRMT R3, R3, 0x5410, RZ ;  /* 0x0000541003037816 */ /* 0x000fca00000000ff */
[----:B------:R0:W-:Y:S01]  /*4d30*/  STG.E desc[UR36][R8.64], R3 ;  /* 0x0000000308007986 */ /* 0x0001e2000c101924 */
[----:B------:R-:W-:Y:S05]  /*4d40*/  BRA `(.L_x_1054) ;  /* 0x0000000c00247947 */ /* 0x000fea0003800000 */
.L_x_1059:
[----:B------:R0:W-:Y:S01]  /*4d50*/  STG.E.64 desc[UR36][R8.64], R4 ;  /* 0x0000000408007986 */ /* 0x0001e2000c101b24 */
[----:B------:R-:W-:Y:S01]  /*4d60*/  IMAD.MOV.U32 R23, RZ, RZ, R27 ;  /* 0x000000ffff177224 */ /* 0x000fe200078e001b */
[----:B------:R-:W-:Y:S06]  /*4d70*/  BRA `(.L_x_1054) ;  /* 0x0000000c00187947 */ /* 0x000fec0003800000 */
.L_x_1049:
        /* <DEDUP_REMOVED lines=8> */
[----:B------:R-:W-:Y:S01]  /*4e00*/  DSETP.NEU.AND P0, PT, R4, RZ, PT ;  /* 0x000000ff0400722a */ /* 0x000fe20003f0d000 */
[----:B------:R-:W-:-:S05]  /*4e10*/  IMAD.MOV.U32 R23, RZ, RZ, R27 ;  /* 0x000000ffff177224 */ /* 0x000fca00078e001b */
[----:B------:R-:W-:-:S05]  /*4e20*/  SEL R3, RZ, 0x1, !P0 ;  /* 0x00000001ff037807 */ /* 0x000fca0004000000 */
[----:B------:R0:W-:Y:S01]  /*4e30*/  STG.E.U8 desc[UR36][R8.64], R3 ;  /* 0x0000000308007986 */ /* 0x0001e2000c101124 */
[----:B------:R-:W-:Y:S05]  /*4e40*/  BRA `(.L_x_1054) ;  /* 0x0000000800e47947 */ /* 0x000fea0003800000 */
.L_x_1063:
[----:B------:R-:W-:Y:S01]  /*4e50*/  CS2R R6, SRZ ;  /* 0x0000000000067805 */ /* 0x000fe2000001ff00 */
[----:B------:R-:W-:-:S04]  /*4e60*/  IMAD.MOV.U32 R23, RZ, RZ, R27 ;  /* 0x000000ffff177224 */ /* 0x000fc800078e001b */
[----:B------:R0:W-:Y:S01]  /*4e70*/  STG.E.128 desc[UR36][R8.64], R4 ;  /* 0x0000000408007986 */ /* 0x0001e2000c101d24 */
[----:B------:R-:W-:Y:S05]  /*4e80*/  BRA `(.L_x_1054) ;  /* 0x0000000800d47947 */ /* 0x000fea0003800000 */
.L_x_1062:
        /* <DEDUP_REMOVED lines=23> */
.L_x_1067:
[----:B------:R-:W-:Y:S05]  /*5000*/  BSYNC.RECONVERGENT B0 ;  /* 0x0000000000007941 */ /* 0x000fea0003800200 */
.L_x_1066:
[----:B------:R-:W-:Y:S01]  /*5010*/  LOP3.LUT R7, R0, 0x80, R7, 0xf8, !PT ;  /* 0x0000008000077812 */ /* 0x000fe200078ef807 */
[----:B------:R-:W-:-:S04]  /*5020*/  IMAD.MOV.U32 R23, RZ, RZ, R27 ;  /* 0x000000ffff177224 */ /* 0x000fc800078e001b */
[----:B------:R0:W-:Y:S01]  /*5030*/  STG.E.U8 desc[UR36][R8.64], R7 ;  /* 0x0000000708007986 */ /* 0x0001e2000c101124 */
[----:B------:R-:W-:Y:S05]  /*5040*/  BRA `(.L_x_1054) ;  /* 0x0000000800647947 */ /* 0x000fea0003800000 */
.L_x_1065:
        /* <DEDUP_REMOVED lines=19> */
.L_x_1069:
[----:B------:R-:W-:Y:S05]  /*5180*/  BSYNC.RECONVERGENT B0 ;  /* 0x0000000000007941 */ /* 0x000fea0003800200 */
.L_x_1068:
[----:B------:R-:W-:Y:S01]  /*5190*/  LOP3.LUT R7, R0, 0x80, R7, 0xf8, !PT ;  /* 0x0000008000077812 */ /* 0x000fe200078ef807 */
[----:B------:R-:W-:-:S04]  /*51a0*/  IMAD.MOV.U32 R23, RZ, RZ, R27 ;  /* 0x000000ffff177224 */ /* 0x000fc800078e001b */
[----:B------:R0:W-:Y:S01]  /*51b0*/  STG.E.U8 desc[UR36][R8.64], R7 ;  /* 0x0000000708007986 */ /* 0x0001e2000c101124 */
[----:B------:R-:W-:Y:S05]  /*51c0*/  BRA `(.L_x_1054) ;  /* 0x0000000800047947 */ /* 0x000fea0003800000 */
.L_x_1064:
[----:B------:R-:W-:Y:S01]  /*51d0*/  UMOV UR4, 0xf0000000 ;  /* 0xf000000000047882 */ /* 0x000fe20000000000 */
[----:B------:R-:W-:Y:S01]  /*51e0*/  UMOV UR5, 0x380fffff ;  /* 0x380fffff00057882 */ /* 0x000fe20000000000 */
[----:B------:R-:W0:Y:S01]  /*51f0*/  F2F.F32.F64 R0, R4 ;  /* 0x0000000400007310 */ /* 0x000e220000301000 */
[----:B------:R-:W-:Y:S01]  /*5200*/  DSETP.GEU.AND P0, PT, |R4|, UR4, PT ;  /* 0x0000000404007e2a */ /* 0x000fe2000bf0e200 */
[----:B------:R-:W-:-:S13]  /*5210*/  IMAD.MOV.U32 R23, RZ, RZ, R27 ;  /* 0x000000ffff177224 */ /* 0x000fda00078e001b */
[----:B0-----:R-:W-:-:S05]  /*5220*/  @!P0 FMUL R0, R0, 1.175494350822287508e-38 ;  /* 0x0080000000008820 */ /* 0x001fca0000400000 */
[----:B------:R-:W-:-:S05]  /*5230*/  F2FP.BF16.F32.PACK_AB R0, RZ, R0 ;  /* 0x00000000ff00723e */ /* 0x000fca00000010ff */
[----:B------:R0:W-:Y:S01]  /*5240*/  STG.E.U16 desc[UR36][R8.64], R0 ;  /* 0x0000000008007986 */ /* 0x0001e2000c101524 */
[----:B------:R-:W-:Y:S05]  /*5250*/  BRA `(.L_x_1054) ;  /* 0x0000000400e07947 */ /* 0x000fea0003800000 */
.L_x_1061:
        /* <DEDUP_REMOVED lines=8> */
[----:B------:R-:W0:Y:S01]  /*52e0*/  F2I.U32.F64.TRUNC R5, R4 ;  /* 0x0000000400057311 */ /* 0x000e22000030d000 */
[----:B------:R-:W-:Y:S01]  /*52f0*/  IMAD.MOV.U32 R23, RZ, RZ, R27 ;  /* 0x000000ffff177224 */ /* 0x000fe200078e001b */
[----:B0-----:R0:W-:Y:S01]  /*5300*/  STG.E.U16 desc[UR36][R8.64], R5 ;  /* 0x0000000508007986 */ /* 0x0011e2000c101524 */
[----:B------:R-:W-:Y:S05]  /*5310*/  BRA `(.L_x_1054) ;  /* 0x0000000400b07947 */ /* 0x000fea0003800000 */
.L_x_1072:
        /* <DEDUP_REMOVED lines=17> */
.L_x_1075:
[----:B------:R-:W-:-:S04]  /*5430*/  SHF.R.U32.HI R0, RZ, 0x14, R7 ;  /* 0x00000014ff007819 */ /* 0x000fc80000011607 */
[----:B------:R-:W-:-:S04]  /*5440*/  LOP3.LUT R0, R0, 0x1, RZ, 0xc0, !PT ;  /* 0x0000000100007812 */ /* 0x000fc800078ec0ff */
[----:B------:R-:W-:-:S04]  /*5450*/  IADD3 R0, PT, PT, R7, 0x487ffff, R0 ;  /* 0x0487ffff07007810 */ /* 0x000fc80007ffe000 */
[----:B------:R-:W-:-:S04]  /*5460*/  SHF.R.U32.HI R0, RZ, 0x14, R0 ;  /* 0x00000014ff007819 */ /* 0x000fc80000011600 */
[----:B------:R-:W-:-:S07]  /*5470*/  LOP3.LUT R3, R0, 0xff, RZ, 0xc0, !PT ;  /* 0x000000ff00037812 */ /* 0x000fce00078ec0ff */
.L_x_1076:
[----:B------:R-:W-:-:S04]  /*5480*/  SHF.R.U32.HI R0, RZ, 0x18, R7 ;  /* 0x00000018ff007819 */ /* 0x000fc80000011607 */
[----:B------:R-:W-:-:S07]  /*5490*/  LOP3.LUT R0, R3, 0x80, R0, 0xf8, !PT ;  /* 0x0000008003007812 */ /* 0x000fce00078ef800 */
.L_x_1074:
[----:B------:R-:W-:Y:S05]  /*54a0*/  BSYNC.RECONVERGENT B0 ;  /* 0x0000000000007941 */ /* 0x000fea0003800200 */
.L_x_1073:
[----:B------:R1:W-:Y:S01]  /*54b0*/  STG.E.U8 desc[UR36][R8.64], R0 ;  /* 0x0000000008007986 */ /* 0x0003e2000c101124 */
[----:B------:R-:W-:Y:S01]  /*54c0*/  IMAD.MOV.U32 R23, RZ, RZ, R27 ;  /* 0x000000ffff177224 */ /* 0x000fe200078e001b */
[----:B------:R-:W-:Y:S06]  /*54d0*/  BRA `(.L_x_1054) ;  /* 0x0000000400407947 */ /* 0x000fec0003800000 */
.L_x_1071:
        /* <DEDUP_REMOVED lines=17> */
.L_x_1079:
[----:B------:R-:W-:-:S04]  /*55f0*/  SHF.R.U32.HI R0, RZ, 0x15, R7 ;  /* 0x00000015ff007819 */ /* 0x000fc80000011607 */
[----:B------:R-:W-:-:S04]  /*5600*/  LOP3.LUT R0, R0, 0x1, RZ, 0xc0, !PT ;  /* 0x0000000100007812 */ /* 0x000fc800078ec0ff */
[----:B------:R-:W-:-:S04]  /*5610*/  IADD3 R0, PT, PT, R7, 0x88fffff, R0 ;  /* 0x088fffff07007810 */ /* 0x000fc80007ffe000 */
[----:B------:R-:W-:-:S04]  /*5620*/  SHF.R.U32.HI R0, RZ, 0x15, R0 ;  /* 0x00000015ff007819 */ /* 0x000fc80000011600 */
[----:B------:R-:W-:-:S07]  /*5630*/  LOP3.LUT R3, R0, 0xff, RZ, 0xc0, !PT ;  /* 0x000000ff00037812 */ /* 0x000fce00078ec0ff */
.L_x_1080:
[----:B------:R-:W-:-:S04]  /*5640*/  SHF.R.U32.HI R0, RZ, 0x18, R7 ;  /* 0x00000018ff007819 */ /* 0x000fc80000011607 */
[----:B------:R-:W-:-:S07]  /*5650*/  LOP3.LUT R0, R3, 0x80, R0, 0xf8, !PT ;  /* 0x0000008003007812 */ /* 0x000fce00078ef800 */
.L_x_1078:
[----:B------:R-:W-:Y:S05]  /*5660*/  BSYNC.RECONVERGENT B0 ;  /* 0x0000000000007941 */ /* 0x000fea0003800200 */
.L_x_1077:
[----:B------:R2:W-:Y:S01]  /*5670*/  STG.E.U8 desc[UR36][R8.64], R0 ;  /* 0x0000000008007986 */ /* 0x0005e2000c101124 */
[----:B------:R-:W-:Y:S01]  /*5680*/  IMAD.MOV.U32 R23, RZ, RZ, R27 ;  /* 0x000000ffff177224 */ /* 0x000fe200078e001b */
[----:B------:R-:W-:Y:S06]  /*5690*/  BRA `(.L_x_1054) ;  /* 0x0000000000d07947 */ /* 0x000fec0003800000 */
.L_x_1070:
[----:B------:R-:W-:-:S13]  /*56a0*/  ISETP.NE.AND P0, PT, R0, 0x1c, PT ;  /* 0x0000001c0000780c */ /* 0x000fda0003f05270 */
[----:B------:R-:W-:Y:S05]  /*56b0*/  @!P0 BRA `(.L_x_1081) ;  /* 0x0000000000bc8947 */ /* 0x000fea0003800000 */
[----:B------:R-:W-:-:S13]  /*56c0*/  ISETP.NE.AND P0, PT, R0, 0x1d, PT ;  /* 0x0000001d0000780c */ /* 0x000fda0003f05270 */
[----:B------:R-:W-:Y:S05]  /*56d0*/  @!P0 BRA `(.L_x_1082) ;  /* 0x0000000000a48947 */ /* 0x000fea0003800000 */
[----:B------:R-:W-:-:S13]  /*56e0*/  ISETP.NE.AND P0, PT, R0, 0x2c, PT ;  /* 0x0000002c0000780c */ /* 0x000fda0003f05270 */
[----:B------:R-:W-:Y:S05]  /*56f0*/  @!P0 BRA `(.L_x_1083) ;  /* 0x0000000000488947 */ /* 0x000fea0003800000 */
.L_x_1053:
[----:B------:R-:W-:Y:S01]  /*5700*/  MOV R14, 0x0 ;  /* 0x00000000000e7802 */ /* 0x000fe20000000f00 */
[----:B------:R-:W3:Y:S01]  /*5710*/  LDCU.64 UR6, c[0x4][0x108] ;  /* 0x01002100ff0677ac */ /* 0x000ee20008000a00 */
[----:B------:R-:W-:Y:S02]  /*5720*/  IMAD.MOV.U32 R8, RZ, RZ, 0x65 ;  /* 0x00000065ff087424 */ /* 0x000fe400078e00ff */
[----:B------:R-:W-:Y:S01]  /*5730*/  IMAD.MOV.U32 R12, RZ, RZ, 0x1 ;  /* 0x00000001ff0c7424 */ /* 0x000fe200078e00ff */
[----:B------:R-:W0:Y:S01]  /*5740*/  LDCU.64 UR8, c[0x4][0x110] ;  /* 0x01002200ff0877ac */ /* 0x000e220008000a00 */
[----:B------:R-:W1:Y:S01]  /*5750*/  LDC.64 R14, c[0x4][R14] ;  /* 0x010000000e0e7b82 */ /* 0x000e620000000a00 */
[----:B------:R-:W-:Y:S01]  /*5760*/  IMAD.MOV.U32 R13, RZ, RZ, RZ ;  /* 0x000000ffff0d7224 */ /* 0x000fe200078e00ff */
[----:B------:R-:W2:Y:S01]  /*5770*/  LDCU.64 UR4, c[0x4][0x10] ;  /* 0x01000200ff0477ac */ /* 0x000ea20008000a00 */
[----:B---3--:R-:W-:Y:S02]  /*5780*/  IMAD.U32 R4, RZ, RZ, UR6 ;  /* 0x00000006ff047e24 */ /* 0x008fe4000f8e00ff */
[----:B------:R-:W-:-:S02]  /*5790*/  IMAD.U32 R5, RZ, RZ, UR7 ;  /* 0x00000007ff057e24 */ /* 0x000fc4000f8e00ff */
[----:B0-----:R-:W-:Y:S02]  /*57a0*/  IMAD.U32 R6, RZ, RZ, UR8 ;  /* 0x00000008ff067e24 */ /* 0x001fe4000f8e00ff */
[----:B------:R-:W-:Y:S02]  /*57b0*/  IMAD.U32 R7, RZ, RZ, UR9 ;  /* 0x00000009ff077e24 */ /* 0x000fe4000f8e00ff */
[----:B--2---:R-:W-:Y:S02]  /*57c0*/  IMAD.U32 R10, RZ, RZ, UR4 ;  /* 0x00000004ff0a7e24 */ /* 0x004fe4000f8e00ff */
[----:B------:R-:W-:-:S07]  /*57d0*/  IMAD.U32 R11, RZ, RZ, UR5 ;  /* 0x00000005ff0b7e24 */ /* 0x000fce000f8e00ff */
[----:B------:R-:W-:-:S07]  /*57e0*/  LEPC R20, `(.L_x_1084) ;  /* 0x000000001014794e */ /* 0x000fce0000000000 */
[----:B-1----:R-:W-:Y:S05]  /*57f0*/  CALL.ABS.NOINC R14 ;  /* 0x000000000e007343 */ /* 0x002fea0003c00000 */
.L_x_1084:
[----:B------:R-:W-:Y:S01]  /*5800*/  IMAD.MOV.U32 R23, RZ, RZ, R27 ;  /* 0x000000ffff177224 */ /* 0x000fe200078e001b */
[----:B------:R-:W-:Y:S06]  /*5810*/  BRA `(.L_x_1054) ;  /* 0x0000000000707947 */ /* 0x000fec0003800000 */
.L_x_1083:
[----:B------:R-:W-:Y:S01]  /*5820*/  UMOV UR4, 0xf0000000 ;  /* 0xf000000000047882 */ /* 0x000fe20000000000 */
[----:B------:R-:W-:Y:S01]  /*5830*/  UMOV UR5, 0x380fffff ;  /* 0x380fffff00057882 */ /* 0x000fe20000000000 */
[----:B------:R-:W0:Y:S01]  /*5840*/  F2F.F32.F64 R10, R4 ;  /* 0x00000004000a7310 */ /* 0x000e220000301000 */
[----:B------:R-:W-:Y:S01]  /*5850*/  DSETP.GEU.AND P0, PT, |R4|, UR4, PT ;  /* 0x0000000404007e2a */ /* 0x000fe2000bf0e200 */
[----:B------:R-:W-:-:S13]  /*5860*/  IMAD.MOV.U32 R23, RZ, RZ, R27 ;  /* 0x000000ffff177224 */ /* 0x000fda00078e001b */
[----:B0-----:R-:W-:-:S05]  /*5870*/  @!P0 FMUL R10, R10, 1.175494350822287508e-38 ;  /* 0x008000000a0a8820 */ /* 0x001fca0000400000 */
        /* <DEDUP_REMOVED lines=15> */
.L_x_1082:
[----:B---3--:R-:W0:Y:S01]  /*5970*/  F2I.U64.F64.TRUNC R4, R4 ;  /* 0x0000000400047311 */ /* 0x008e22000030d800 */
[----:B------:R-:W-:Y:S01]  /*5980*/  IMAD.MOV.U32 R23, RZ, RZ, R27 ;  /* 0x000000ffff177224 */ /* 0x000fe200078e001b */
[----:B0-----:R0:W-:Y:S01]  /*5990*/  STG.E.64 desc[UR36][R8.64], R4 ;  /* 0x0000000408007986 */ /* 0x0011e2000c101b24 */
[----:B------:R-:W-:Y:S05]  /*59a0*/  BRA `(.L_x_1054) ;  /* 0x00000000000c7947 */ /* 0x000fea0003800000 */
.L_x_1081:
[----:B------:R-:W0:Y:S01]  /*59b0*/  F2I.U32.F64.TRUNC R5, R4 ;  /* 0x0000000400057311 */ /* 0x000e22000030d000 */
[----:B------:R-:W-:Y:S01]  /*59c0*/  IMAD.MOV.U32 R23, RZ, RZ, R27 ;  /* 0x000000ffff177224 */ /* 0x000fe200078e001b */
[----:B0-----:R4:W-:Y:S06]  /*59d0*/  STG.E desc[UR36][R8.64], R5 ;  /* 0x0000000508007986 */ /* 0x0019ec000c101924 */
.L_x_1054:
[----:B------:R-:W-:-:S13]  /*59e0*/  ISETP.GE.AND P0, PT, R23, R2, PT ;  /* 0x000000021700720c */ /* 0x000fda0003f06270 */
[----:B------:R-:W-:Y:S05]  /*59f0*/  @P0 BREAK.RELIABLE B6 ;  /* 0x0000000000060942 */ /* 0x000fea0003800100 */
[----:B------:R-:W-:Y:S05]  /*5a00*/  @P0 BRA `(.L_x_1085) ;  /* 0x0000002000a00947 */ /* 0x000fea0003800000 */
[----:B------:R-:W5:Y:S01]  /*5a10*/  LDCU UR4, c[0x0][0x3b8] ;  /* 0x00007700ff0477ac */ /* 0x000f620008000800 */
[----:B0--34-:R-:W0:Y:S01]  /*5a20*/  LDC.64 R4, c[0x0][0x398] ;  /* 0x0000e600ff047b82 */ /* 0x019e220000000a00 */
[----:B-12---:R-:W-:Y:S01]  /*5a30*/  IMAD R0, R22, 0x200, R23 ;  /* 0x0000020016007824 */ /* 0x006fe200078e0217 */
        /* <DEDUP_REMOVED lines=15> */
[----:B------:R-:W0:Y:S02]  /*5b30*/  F2I.F64.TRUNC R29, R28 ;  /* 0x0000001c001d7311 */ /* 0x000e24000030d100 */
[----:B0-----:R0:W-:Y:S01]  /*5b40*/  STG.E.U8 desc[UR36][R4.64], R29 ;  /* 0x0000001d04007986 */ /* 0x0011e2000c101124 */
[----:B------:R-:W-:Y:S05]  /*5b50*/  BRA `(.L_x_1091) ;  /* 0x0000000c00f07947 */ /* 0x000fea0003800000 */
.L_x_1089:
[----:B------:R-:W0:Y:S02]  /*5b60*/  F2I.S64.F64.TRUNC R28, R28 ;  /* 0x0000001c001c7311 */ /* 0x000e24000030d900 */
[----:B0-----:R-:W-:-:S05]  /*5b70*/  IMAD.MOV.U32 R3, RZ, RZ, R28 ;  /* 0x000000ffff037224 */ /* 0x001fca00078e001c */
[----:B------:R0:W-:Y:S01]  /*5b80*/  STG.E.U8 desc[UR36][R4.64], R3 ;  /* 0x0000000304007986 */ /* 0x0001e2000c101124 */
[----:B------:R-:W-:Y:S05]  /*5b90*/  BRA `(.L_x_1091) ;  /* 0x0000000c00e07947 */ /* 0x000fea0003800000 */
.L_x_1088:
[----:B------:R-:W-:-:S13]  /*5ba0*/  ISETP.NE.AND P0, PT, R0, 0x2, PT ;  /* 0x000000020000780c */ /* 0x000fda0003f05270 */
[----:B------:R-:W-:Y:S05]  /*5bb0*/  @!P0 BRA `(.L_x_1092) ;  /* 0x0000000000288947 */ /* 0x000fea0003800000 */
[----:B------:R-:W-:-:S13]  /*5bc0*/  ISETP.NE.AND P0, PT, R0, 0x3, PT ;  /* 0x000000030000780c */ /* 0x000fda0003f05270 */
[----:B------:R-:W-:Y:S05]  /*5bd0*/  @!P0 BRA `(.L_x_1093) ;  /* 0x0000000000148947 */ /* 0x000fea0003800000 */
[----:B------:R-:W-:-:S13]  /*5be0*/  ISETP.NE.AND P0, PT, R0, 0x4, PT ;  /* 0x000000040000780c */ /* 0x000fda0003f05270 */
[----:B------:R-:W-:Y:S05]  /*5bf0*/  @P0 BRA `(.L_x_1090) ;  /* 0x0000000800b40947 */ /* 0x000fea0003800000 */
[----:B------:R-:W0:Y:S02]  /*5c00*/  F2I.S64.F64.TRUNC R28, R28 ;  /* 0x0000001c001c7311 */ /* 0x000e24000030d900 */
[----:B0-----:R0:W-:Y:S01]  /*5c10*/  STG.E.64 desc[UR36][R4.64], R28 ;  /* 0x0000001c04007986 */ /* 0x0011e2000c101b24 */
[----:B------:R-:W-:Y:S05]  /*5c20*/  BRA `(.L_x_1091) ;  /* 0x0000000c00bc7947 */ /* 0x000fea0003800000 */
.L_x_1093:
[----:B------:R-:W0:Y:S02]  /*5c30*/  F2I.F64.TRUNC R29, R28 ;  /* 0x0000001c001d7311 */ /* 0x000e24000030d100 */
[----:B0-----:R0:W-:Y:S01]  /*5c40*/  STG.E desc[UR36][R4.64], R29 ;  /* 0x0000001d04007986 */ /* 0x0011e2000c101924 */
[----:B------:R-:W-:Y:S05]  /*5c50*/  BRA `(.L_x_1091) ;  /* 0x0000000c00b07947 */ /* 0x000fea0003800000 */
.L_x_1092:
[----:B------:R-:W0:Y:S02]  /*5c60*/  F2I.F64.TRUNC R29, R28 ;  /* 0x0000001c001d7311 */ /* 0x000e24000030d100 */
[----:B0-----:R0:W-:Y:S01]  /*5c70*/  STG.E.U16 desc[UR36][R4.64], R29 ;  /* 0x0000001d04007986 */ /* 0x0011e2000c101524 */
[----:B------:R-:W-:Y:S05]  /*5c80*/  BRA `(.L_x_1091) ;  /* 0x0000000c00a47947 */ /* 0x000fea0003800000 */
.L_x_1087:
        /* <DEDUP_REMOVED lines=9> */
[----:B------:R-:W-:-:S14]  /*5d20*/  DSETP.GEU.AND P0, PT, |R28|, UR4, PT ;  /* 0x000000041c007e2a */ /* 0x000fdc000bf0e200 */
[----:B0-----:R-:W-:-:S05]  /*5d30*/  @!P0 FMUL R3, R3, 1.175494350822287508e-38 ;  /* 0x0080000003038820 */ /* 0x001fca0000400000 */
[----:B------:R0:W-:Y:S01]  /*5d40*/  STG.E desc[UR36][R4.64], R3 ;  /* 0x0000000304007986 */ /* 0x0001e2000c101924 */
[----:B------:R-:W-:Y:S05]  /*5d50*/  BRA `(.L_x_1091) ;  /* 0x0000000c00707947 */ /* 0x000fea0003800000 */
.L_x_1095:
        /* <DEDUP_REMOVED lines=8> */
.L_x_1094:
        /* <DEDUP_REMOVED lines=14> */
.L_x_1097:
        /* <DEDUP_REMOVED lines=9> */
.L_x_1096:
[----:B------:R0:W-:Y:S01]  /*5f50*/  STG.E.64 desc[UR36][R4.64], R28 ;  /* 0x0000001c04007986 */ /* 0x0001e2000c101b24 */
[----:B------:R-:W-:Y:S05]  /*5f60*/  BRA `(.L_x_1091) ;  /* 0x0000000800ec7947 */ /* 0x000fea0003800000 */
.L_x_1086:
        /* <DEDUP_REMOVED lines=10> */
[----:B------:R-:W0:Y:S02]  /*6010*/  F2I.U32.F64.TRUNC R29, R28 ;  /* 0x0000001c001d7311 */ /* 0x000e24000030d000 */
[----:B0-----:R4:W-:Y:S01]  /*6020*/  STG.E.U16 desc[UR36][R4.64], R29 ;  /* 0x0000001d04007986 */ /* 0x0019e2000c101524 */
[----:B------:R-:W-:Y:S05]  /*6030*/  BRA `(.L_x_1091) ;  /* 0x0000000800b87947 */ /* 0x000fea0003800000 */
.L_x_1101:
        /* <DEDUP_REMOVED lines=22> */
.L_x_1104:
[----:B------:R-:W-:-:S04]  /*61a0*/  SHF.R.U32.HI R3, RZ, 0x18, R7 ;  /* 0x00000018ff037819 */ /* 0x000fc80000011607 */
[----:B------:R-:W-:-:S07]  /*61b0*/  LOP3.LUT R0, R0, 0x80, R3, 0xf8, !PT ;  /* 0x0000008000007812 */ /* 0x000fce00078ef803 */
.L_x_1103:
[----:B------:R-:W-:Y:S05]  /*61c0*/  BSYNC.RECONVERGENT B0 ;  /* 0x0000000000007941 */ /* 0x000fea0003800200 */
.L_x_1102:
[----:B------:R3:W-:Y:S01]  /*61d0*/  STG.E.U8 desc[UR36][R4.64], R0 ;  /* 0x0000000004007986 */ /* 0x0007e2000c101124 */
[----:B------:R-:W-:Y:S05]  /*61e0*/  BRA `(.L_x_1091) ;  /* 0x00000008004c7947 */ /* 0x000fea0003800000 */
.L_x_1100:
        /* <DEDUP_REMOVED lines=22> */
.L_x_1107:
[----:B------:R-:W-:-:S04]  /*6350*/  SHF.R.U32.HI R3, RZ, 0x18, R7 ;  /* 0x00000018ff037819 */ /* 0x000fc80000011607 */
[----:B------:R-:W-:-:S07]  /*6360*/  LOP3.LUT R0, R0, 0x80, R3, 0xf8, !PT ;  /* 0x0000008000007812 */ /* 0x000fce00078ef803 */
.L_x_1106:
[----:B------:R-:W-:Y:S05]  /*6370*/  BSYNC.RECONVERGENT B0 ;  /* 0x0000000000007941 */ /* 0x000fea0003800200 */
.L_x_1105:
[----:B------:R0:W-:Y:S01]  /*6380*/  STG.E.U8 desc[UR36][R4.64], R0 ;  /* 0x0000000004007986 */ /* 0x0001e2000c101124 */
[----:B------:R-:W-:Y:S05]  /*6390*/  BRA `(.L_x_1091) ;  /* 0x0000000400e07947 */ /* 0x000fea0003800000 */
.L_x_1099:
        /* <DEDUP_REMOVED lines=26> */
.L_x_1109:
[----:B------:R-:W0:Y:S02]  /*6540*/  F2I.U64.F64.TRUNC R28, R28 ;  /* 0x0000001c001c7311 */ /* 0x000e24000030d800 */
[----:B0-----:R1:W-:Y:S01]  /*6550*/  STG.E.64 desc[UR36][R4.64], R28 ;  /* 0x0000001c04007986 */ /* 0x0013e2000c101b24 */
[----:B------:R-:W-:Y:S05]  /*6560*/  BRA `(.L_x_1091) ;  /* 0x00000004006c7947 */ /* 0x000fea0003800000 */
.L_x_1108:
[----:B------:R-:W0:Y:S02]  /*6570*/  F2I.U32.F64.TRUNC R29, R28 ;  /* 0x0000001c001d7311 */ /* 0x000e24000030d000 */
[----:B0-----:R0:W-:Y:S01]  /*6580*/  STG.E desc[UR36][R4.64], R29 ;  /* 0x0000001d04007986 */ /* 0x0011e2000c101924 */
[----:B------:R-:W-:Y:S05]  /*6590*/  BRA `(.L_x_1091) ;  /* 0x0000000400607947 */ /* 0x000fea0003800000 */
.L_x_1098:
[----:B------:R-:W-:-:S13]  /*65a0*/  ISETP.GT.AND P0, PT, R0, 0xe, PT ;  /* 0x0000000e0000780c */ /* 0x000fda0003f04270 */
[----:B------:R-:W-:Y:S05]  /*65b0*/  @P0 BRA `(.L_x_1110) ;  /* 0x00000000002c0947 */ /* 0x000fea0003800000 */
[----:B------:R-:W-:-:S13]  /*65c0*/  ISETP.NE.AND P0, PT, R0, 0xa, PT ;  /* 0x0000000a0000780c */ /* 0x000fda0003f05270 */
[----:B------:R-:W-:Y:S05]  /*65d0*/  @!P0 BRA `(.L_x_1111) ;  /* 0x0000000000188947 */ /* 0x000fea0003800000 */
[----:B------:R-:W-:-:S13]  /*65e0*/  ISETP.NE.AND P0, PT, R0, 0xb, PT ;  /* 0x0000000b0000780c */ /* 0x000fda0003f05270 */
[----:B------:R-:W-:Y:S05]  /*65f0*/  @P0 BRA `(.L_x_1090) ;  /* 0x0000000000340947 */ /* 0x000fea0003800000 */
[----:B------:R-:W-:-:S06]  /*6600*/  DSETP.NEU.AND P0, PT, R28, RZ, PT ;  /* 0x000000ff1c00722a */ /* 0x000fcc0003f0d000 */
[----:B------:R-:W-:-:S05]  /*6610*/  SEL R3, RZ, 0x1, !P0 ;  /* 0x00000001ff037807 */ /* 0x000fca0004000000 */
[----:B------:R0:W-:Y:S01]  /*6620*/  STG.E.U8 desc[UR36][R4.64], R3 ;  /* 0x0000000304007986 */ /* 0x0001e2000c101124 */
[----:B------:R-:W-:Y:S05]  /*6630*/  BRA `(.L_x_1091) ;  /* 0x0000000400387947 */ /* 0x000fea0003800000 */
.L_x_1111:
[----:B------:R-:W-:-:S05]  /*6640*/  CS2R R30, SRZ ;  /* 0x00000000001e7805 */ /* 0x000fca000001ff00 */
[----:B------:R0:W-:Y:S01]  /*6650*/  STG.E.128 desc[UR36][R4.64], R28 ;  /* 0x0000001c04007986 */ /* 0x0001e2000c101d24 */
[----:B------:R-:W-:Y:S05]  /*6660*/  BRA `(.L_x_1091) ;  /* 0x00000004002c7947 */ /* 0x000fea0003800000 */
.L_x_1110:
[----:B------:R-:W-:-:S13]  /*6670*/  ISETP.NE.AND P0, PT, R0, 0xf, PT ;  /* 0x0000000f0000780c */ /* 0x000fda0003f05270 */
[----:B------:R-:W-:Y:S05]  /*6680*/  @!P0 BRA `(.L_x_1112) ;  /* 0x0000000400088947 */ /* 0x000fea0003800000 */
[----:B------:R-:W-:-:S13]  /*6690*/  ISETP.NE.AND P0, PT, R0, 0x17, PT ;  /* 0x000000170000780c */ /* 0x000fda0003f05270 */
[----:B------:R-:W-:Y:S05]  /*66a0*/  @!P0 BRA `(.L_x_1113) ;  /* 0x0000000000a08947 */ /* 0x000fea0003800000 */
[----:B------:R-:W-:-:S13]  /*66b0*/  ISETP.NE.AND P0, PT, R0, 0x18, PT ;  /* 0x000000180000780c */ /* 0x000fda0003f05270 */
[----:B------:R-:W-:Y:S05]  /*66c0*/  @!P0 BRA `(.L_x_1114) ;  /* 0x0000000000448947 */ /* 0x000fea0003800000 */
.L_x_1090:
        /* <DEDUP_REMOVED lines=16> */
.L_x_1115:
[----:B------:R-:W-:Y:S05]  /*67d0*/  BRA `(.L_x_1091) ;  /* 0x0000000000d07947 */ /* 0x000fea0003800000 */
.L_x_1114:
        /* <DEDUP_REMOVED lines=17> */
.L_x_1117:
[----:B------:R-:W-:Y:S05]  /*68f0*/  BSYNC.RECONVERGENT B0 ;  /* 0x0000000000007941 */ /* 0x000fea0003800200 */
.L_x_1116:
[----:B------:R-:W-:-:S05]  /*6900*/  LOP3.LUT R3, R0, 0x80, R3, 0xf8, !PT ;  /* 0x0000008000037812 */ /* 0x000fca00078ef803 */
[----:B------:R0:W-:Y:S01]  /*6910*/  STG.E.U8 desc[UR36][R4.64], R3 ;  /* 0x0000000304007986 */ /* 0x0001e2000c101124 */
[----:B------:R-:W-:Y:S05]  /*6920*/  BRA `(.L_x_1091) ;  /* 0x00000000007c7947 */ /* 0x000fea0003800000 */
.L_x_1113:
        /* <DEDUP_REMOVED lines=16> */
.L_x_1119:
[----:B------:R-:W-:Y:S01]  /*6a30*/  IMAD.MOV.U32 R0, RZ, RZ, 0x7f ;  /* 0x0000007fff007424 */ /* 0x000fe200078e00ff */
[----:B------:R-:W-:-:S04]  /*6a40*/  ISETP.GT.U32.AND P0, PT, R3, 0x7f800000, PT ;  /* 0x7f8000000300780c */ /* 0x000fc80003f04070 */
[----:B------:R-:W-:-:S09]  /*6a50*/  SEL R0, R0, 0x7c, P0 ;  /* 0x0000007c00007807 */ /* 0x000fd20000000000 */
.L_x_1120:
[----:B------:R-:W-:Y:S05]  /*6a60*/  BSYNC.RECONVERGENT B0 ;  /* 0x0000000000007941 */ /* 0x000fea0003800200 */
.L_x_1118:
[----:B------:R-:W-:-:S04]  /*6a70*/  SHF.R.U32.HI R3, RZ, 0x18, R7 ;  /* 0x00000018ff037819 */ /* 0x000fc80000011607 */
[----:B------:R-:W-:-:S05]  /*6a80*/  LOP3.LUT R3, R0, 0x80, R3, 0xf8, !PT ;  /* 0x0000008000037812 */ /* 0x000fca00078ef803 */
[----:B------:R0:W-:Y:S01]  /*6a90*/  STG.E.U8 desc[UR36][R4.64], R3 ;  /* 0x0000000304007986 */ /* 0x0001e2000c101124 */
[----:B------:R-:W-:Y:S05]  /*6aa0*/  BRA `(.L_x_1091) ;  /* 0x00000000001c7947 */ /* 0x000fea0003800000 */
.L_x_1112:
[----:B------:R-:W-:Y:S01]  /*6ab0*/  UMOV UR4, 0xf0000000 ;  /* 0xf000000000047882 */ /* 0x000fe20000000000 */
[----:B------:R-:W-:Y:S01]  /*6ac0*/  UMOV UR5, 0x380fffff ;  /* 0x380fffff00057882 */ /* 0x000fe20000000000 */
[----:B------:R-:W0:Y:S01]  /*6ad0*/  F2F.F32.F64 R0, R28 ;  /* 0x0000001c00007310 */ /* 0x000e220000301000 */
[----:B------:R-:W-:-:S14]  /*6ae0*/  DSETP.GEU.AND P0, PT, |R28|, UR4, PT ;  /* 0x000000041c007e2a */ /* 0x000fdc000bf0e200 */
[----:B0-----:R-:W-:-:S05]  /*6af0*/  @!P0 FMUL R0, R0, 1.175494350822287508e-38 ;  /* 0x0080000000008820 */ /* 0x001fca0000400000 */
[----:B------:R-:W-:-:S05]  /*6b00*/  F2FP.BF16.F32.PACK_AB R0, RZ, R0 ;  /* 0x00000000ff00723e */ /* 0x000fca00000010ff */
[----:B------:R0:W-:Y:S02]  /*6b10*/  STG.E.U16 desc[UR36][R4.64], R0 ;  /* 0x0000000004007986 */ /* 0x0001e4000c101524 */
.L_x_1091:
[----:B------:R-:W-:-:S07]  /*6b20*/  VIADD R23, R23, 0x80 ;  /* 0x0000008017177836 */ /* 0x000fce0000000000 */
.L_x_1048:
[----:B------:R-:W-:-:S13]  /*6b30*/  ISETP.GE.AND P0, PT, R23, R2, PT ;  /* 0x000000021700720c */ /* 0x000fda0003f06270 */
[----:B------:R-:W-:Y:S05]  /*6b40*/  @P0 BREAK.RELIABLE B6 ;  /* 0x0000000000060942 */ /* 0x000fea0003800100 */
[----:B------:R-:W-:Y:S05]  /*6b50*/  @P0 BRA `(.L_x_1085) ;  /* 0x00000010004c0947 */ /* 0x000fea0003800000 */
[----:B------:R-:W-:Y:S05]  /*6b60*/  BSYNC.RELIABLE B6 ;  /* 0x0000000000067941 */ /* 0x000fea0003800100 */
.L_x_1047:
        /* <DEDUP_REMOVED lines=21> */
.L_x_1124:
[----:B------:R-:W0:Y:S02]  /*6cc0*/  F2I.S64.F64.TRUNC R24, R24 ;  /* 0x0000001800187311 */ /* 0x000e24000030d900 */
[----:B0-----:R-:W-:-:S05]  /*6cd0*/  IMAD.MOV.U32 R3, RZ, RZ, R24 ;  /* 0x000000ffff037224 */ /* 0x001fca00078e0018 */
[----:B------:R0:W-:Y:S01]  /*6ce0*/  STG.E.U8 desc[UR36][R4.64], R3 ;  /* 0x0000000304007986 */ /* 0x0001e2000c101124 */
[----:B------:R-:W-:Y:S05]  /*6cf0*/  BRA `(.L_x_1126) ;  /* 0x0000000c00e07947 */ /* 0x000fea0003800000 */
.L_x_1123:
        /* <DEDUP_REMOVED lines=9> */
.L_x_1128:
[----:B------:R-:W0:Y:S02]  /*6d90*/  F2I.F64.TRUNC R25, R24 ;  /* 0x0000001800197311 */ /* 0x000e24000030d100 */
[----:B0-----:R0:W-:Y:S01]  /*6da0*/  STG.E desc[UR36][R4.64], R25 ;  /* 0x0000001904007986 */ /* 0x0011e2000c101924 */
[----:B------:R-:W-:Y:S05]  /*6db0*/  BRA `(.L_x_1126) ;  /* 0x0000000c00b07947 */ /* 0x000fea0003800000 */
.L_x_1127:
[----:B------:R-:W0:Y:S02]  /*6dc0*/  F2I.F64.TRUNC R25, R24 ;  /* 0x0000001800197311 */ /* 0x000e24000030d100 */
[----:B0-----:R0:W-:Y:S01]  /*6dd0*/  STG.E.U16 desc[UR36][R4.64], R25 ;  /* 0x0000001904007986 */ /* 0x0011e2000c101524 */
[----:B------:R-:W-:Y:S05]  /*6de0*/  BRA `(.L_x_1126) ;  /* 0x0000000c00a47947 */ /* 0x000fea0003800000 */
.L_x_1122:
        /* <DEDUP_REMOVED lines=13> */
.L_x_1130:
        /* <DEDUP_REMOVED lines=8> */
.L_x_1129:
        /* <DEDUP_REMOVED lines=14> */
.L_x_1132:
        /* <DEDUP_REMOVED lines=9> */
.L_x_1131:
[----:B------:R0:W-:Y:S01]  /*70b0*/  STG.E.64 desc[UR36][R4.64], R24 ;  /* 0x0000001804007986 */ /* 0x0001e2000c101b24 */
[----:B------:R-:W-:Y:S05]  /*70c0*/  BRA `(.L_x_1126) ;  /* 0x0000000800ec7947 */ /* 0x000fea0003800000 */
.L_x_1121:
        /* <DEDUP_REMOVED lines=13> */
.L_x_1136:
        /* <DEDUP_REMOVED lines=22> */
.L_x_1139:
[----:B------:R-:W-:-:S04]  /*7300*/  SHF.R.U32.HI R3, RZ, 0x18, R7 ;  /* 0x00000018ff037819 */ /* 0x000fc80000011607 */
[----:B------:R-:W-:-:S07]  /*7310*/  LOP3.LUT R0, R0, 0x80, R3, 0xf8, !PT ;  /* 0x0000008000007812 */ /* 0x000fce00078ef803 */
.L_x_1138:
[----:B------:R-:W-:Y:S05]  /*7320*/  BSYNC.RECONVERGENT B0 ;  /* 0x0000000000007941 */ /* 0x000fea0003800200 */
.L_x_1137:
[----:B------:R4:W-:Y:S01]  /*7330*/  STG.E.U8 desc[UR36][R4.64], R0 ;  /* 0x0000000004007986 */ /* 0x0009e2000c101124 */
[----:B------:R-:W-:Y:S05]  /*7340*/  BRA `(.L_x_1126) ;  /* 0x00000008004c7947 */ /* 0x000fea0003800000 */
.L_x_1135:
        /* <DEDUP_REMOVED lines=22> */
.L_x_1142:
[----:B------:R-:W-:-:S04]  /*74b0*/  SHF.R.U32.HI R3, RZ, 0x18, R7 ;  /* 0x00000018ff037819 */ /* 0x000fc80000011607 */
[----:B------:R-:W-:-:S07]  /*74c0*/  LOP3.LUT R0, R0, 0x80, R3, 0xf8, !PT ;  /* 0x0000008000007812 */ /* 0x000fce00078ef803 */
.L_x_1141:
[----:B------:R-:W-:Y:S05]  /*74d0*/  BSYNC.RECONVERGENT B0 ;  /* 0x0000000000007941 */ /* 0x000fea0003800200 */
.L_x_1140:
[----:B------:R3:W-:Y:S01]  /*74e0*/  STG.E.U8 desc[UR36][R4.64], R0 ;  /* 0x0000000004007986 */ /* 0x0007e2000c101124 */
[----:B------:R-:W-:Y:S05]  /*74f0*/  BRA `(.L_x_1126) ;  /* 0x0000000400e07947 */ /* 0x000fea0003800000 */
.L_x_1134:
        /* <DEDUP_REMOVED lines=26> */
.L_x_1144:
[----:B------:R-:W0:Y:S02]  /*76a0*/  F2I.U64.F64.TRUNC R24, R24 ;  /* 0x0000001800187311 */ /* 0x000e24000030d800 */
[----:B0-----:R0:W-:Y:S01]  /*76b0*/  STG.E.64 desc[UR36][R4.64], R24 ;  /* 0x0000001804007986 */ /* 0x0011e2000c101b24 */
[----:B------:R-:W-:Y:S05]  /*76c0*/  BRA `(.L_x_1126) ;  /* 0x00000004006c7947 */ /* 0x000fea0003800000 */
.L_x_1143:
[----:B------:R-:W0:Y:S02]  /*76d0*/  F2I.U32.F64.TRUNC R25, R24 ;  /* 0x0000001800197311 */ /* 0x000e24000030d000 */
[----:B0-----:R2:W-:Y:S01]  /*76e0*/  STG.E desc[UR36][R4.64], R25 ;  /* 0x0000001904007986 */ /* 0x0015e2000c101924 */
[----:B------:R-:W-:Y:S05]  /*76f0*/  BRA `(.L_x_1126) ;  /* 0x0000000400607947 */ /* 0x000fea0003800000 */
.L_x_1133:
        /* <DEDUP_REMOVED lines=10> */
.L_x_1146:
[----:B------:R-:W-:-:S05]  /*77a0*/  CS2R R26, SRZ ;  /* 0x00000000001a7805 */ /* 0x000fca000001ff00 */
[----:B------:R0:W-:Y:S01]  /*77b0*/  STG.E.128 desc[UR36][R4.64], R24 ;  /* 0x0000001804007986 */ /* 0x0001e2000c101d24 */
[----:B------:R-:W-:Y:S05]  /*77c0*/  BRA `(.L_x_1126) ;  /* 0x00000004002c7947 */ /* 0x000fea0003800000 */
.L_x_1145:
[----:B------:R-:W-:-:S13]  /*77d0*/  ISETP.NE.AND P0, PT, R0, 0xf, PT ;  /* 0x0000000f0000780c */ /* 0x000fda0003f05270 */
[----:B------:R-:W-:Y:S05]  /*77e0*/  @!P0 BRA `(.L_x_1147) ;  /* 0x0000000400088947 */ /* 0x000fea0003800000 */
[----:B------:R-:W-:-:S13]  /*77f0*/  ISETP.NE.AND P0, PT, R0, 0x17, PT ;  /* 0x000000170000780c */ /* 0x000fda0003f05270 */
[----:B------:R-:W-:Y:S05]  /*7800*/  @!P0 BRA `(.L_x_1148) ;  /* 0x0000000000a08947 */ /* 0x000fea0003800000 */
[----:B------:R-:W-:-:S13]  /*7810*/  ISETP.NE.AND P0, PT, R0, 0x18, PT ;  /* 0x000000180000780c */ /* 0x000fda0003f05270 */
[----:B------:R-:W-:Y:S05]  /*7820*/  @!P0 BRA `(.L_x_1149) ;  /* 0x0000000000448947 */ /* 0x000fea0003800000 */
.L_x_1125:
        /* <DEDUP_REMOVED lines=16> */
.L_x_1150:
[----:B------:R-:W-:Y:S05]  /*7930*/  BRA `(.L_x_1126) ;  /* 0x0000000000d07947 */ /* 0x000fea0003800000 */
.L_x_1149:
        /* <DEDUP_REMOVED lines=17> */
.L_x_1152:
[----:B------:R-:W-:Y:S05]  /*7a50*/  BSYNC.RECONVERGENT B0 ;  /* 0x0000000000007941 */ /* 0x000fea0003800200 */
.L_x_1151:
[----:B------:R-:W-:-:S05]  /*7a60*/  LOP3.LUT R3, R0, 0x80, R3, 0xf8, !PT ;  /* 0x0000008000037812 */ /* 0x000fca00078ef803 */
[----:B------:R0:W-:Y:S01]  /*7a70*/  STG.E.U8 desc[UR36][R4.64], R3 ;  /* 0x0000000304007986 */ /* 0x0001e2000c101124 */
[----:B------:R-:W-:Y:S05]  /*7a80*/  BRA `(.L_x_1126) ;  /* 0x00000000007c7947 */ /* 0x000fea0003800000 */
.L_x_1148:
        /* <DEDUP_REMOVED lines=16> */
.L_x_1154:
[----:B------:R-:W-:Y:S01]  /*7b90*/  IMAD.MOV.U32 R0, RZ, RZ, 0x7f ;  /* 0x0000007fff007424 */ /* 0x000fe200078e00ff */
[----:B------:R-:W-:-:S04]  /*7ba0*/  ISETP.GT.U32.AND P0, PT, R3, 0x7f800000, PT ;  /* 0x7f8000000300780c */ /* 0x000fc80003f04070 */
[----:B------:R-:W-:-:S09]  /*7bb0*/  SEL R0, R0, 0x7c, P0 ;  /* 0x0000007c00007807 */ /* 0x000fd20000000000 */
.L_x_1155:
[----:B------:R-:W-:Y:S05]  /*7bc0*/  BSYNC.RECONVERGENT B0 ;  /* 0x0000000000007941 */ /* 0x000fea0003800200 */
.L_x_1153:
[----:B------:R-:W-:-:S04]  /*7bd0*/  SHF.R.U32.HI R3, RZ, 0x18, R7 ;  /* 0x00000018ff037819 */ /* 0x000fc80000011607 */
[----:B------:R-:W-:-:S05]  /*7be0*/  LOP3.LUT R3, R0, 0x80, R3, 0xf8, !PT ;  /* 0x0000008000037812 */ /* 0x000fca00078ef803 */
[----:B------:R0:W-:Y:S01]  /*7bf0*/  STG.E.U8 desc[UR36][R4.64], R3 ;  /* 0x0000000304007986 */ /* 0x0001e2000c101124 */
[----:B------:R-:W-:Y:S05]  /*7c00*/  BRA `(.L_x_1126) ;  /* 0x00000000001c7947 */ /* 0x000fea0003800000 */
.L_x_1147:
[----:B------:R-:W-:Y:S01]  /*7c10*/  UMOV UR4, 0xf0000000 ;  /* 0xf000000000047882 */ /* 0x000fe20000000000 */
[----:B------:R-:W-:Y:S01]  /*7c20*/  UMOV UR5, 0x380fffff ;  /* 0x380fffff00057882 */ /* 0x000fe20000000000 */
[----:B------:R-:W0:Y:S01]  /*7c30*/  F2F.F32.F64 R0, R24 ;  /* 0x0000001800007310 */ /* 0x000e220000301000 */
[----:B------:R-:W-:-:S14]  /*7c40*/  DSETP.GEU.AND P0, PT, |R24|, UR4, PT ;  /* 0x0000000418007e2a */ /* 0x000fdc000bf0e200 */
[----:B0-----:R-:W-:-:S05]  /*7c50*/  @!P0 FMUL R0, R0, 1.175494350822287508e-38 ;  /* 0x0080000000008820 */ /* 0x001fca0000400000 */
[----:B------:R-:W-:-:S05]  /*7c60*/  F2FP.BF16.F32.PACK_AB R0, RZ, R0 ;  /* 0x00000000ff00723e */ /* 0x000fca00000010ff */
[----:B------:R0:W-:Y:S02]  /*7c70*/  STG.E.U16 desc[UR36][R4.64], R0 ;  /* 0x0000000004007986 */ /* 0x0001e4000c101524 */
.L_x_1126:
[----:B------:R-:W-:-:S07]  /*7c80*/  VIADD R23, R23, 0x80 ;  /* 0x0000008017177836 */ /* 0x000fce0000000000 */
.L_x_1085:
[----:B------:R-:W-:Y:S05]  /*7c90*/  BSYNC.RECONVERGENT B7 ;  /* 0x0000000000077941 */ /* 0x000fea0003800200 */
.L_x_1046:
[----:B------:R-:W-:-:S13]  /*7ca0*/  ISETP.GE.AND P0, PT, R23, R2, PT ;  /* 0x000000021700720c */ /* 0x000fda0003f06270 */
[----:B------:R-:W-:Y:S05]  /*7cb0*/  @P0 EXIT ;  /* 0x000000000000094d */ /* 0x000fea0003800000 */
[----:B012---:R-:W0:Y:S01]  /*7cc0*/  LDC.64 R2, c[0x0][0x398] ;  /* 0x0000e600ff027b82 */ /* 0x007e220000000a00 */
[----:B------:R-:W1:Y:S01]  /*7cd0*/  LDCU UR4, c[0x0][0x3b8] ;  /* 0x00007700ff0477ac */ /* 0x000e620008000800 */
[----:B---34-:R-:W-:Y:S01]  /*7ce0*/  PRMT R0, R18, 0x9910, RZ ;  /* 0x0000991012007816 */ /* 0x018fe200000000ff */
[----:B------:R-:W-:-:S03]  /*7cf0*/  IMAD R22, R22, 0x200, R23 ;  /* 0x0000020016167824 */ /* 0x000fc600078e0217 */
[----:B------:R-:W-:Y:S01]  /*7d00*/  ISETP.GT.AND P1, PT, R0, 0x9, PT ;  /* 0x000000090000780c */ /* 0x000fe20003f24270 */
[----:B-1----:R-:W-:-:S05]  /*7d10*/  IMAD R5, R22, UR4, RZ ;  /* 0x0000000416057c24 */ /* 0x002fca000f8e02ff */
        /* <DEDUP_REMOVED lines=12> */
[----:B0-----:R-:W-:Y:S01]  /*7de0*/  STG.E.U8 desc[UR36][R2.64], R17 ;  /* 0x0000001102007986 */ /* 0x001fe2000c101124 */
[----:B------:R-:W-:Y:S05]  /*7df0*/  EXIT ;  /* 0x000000000000794d */ /* 0x000fea0003800000 */
.L_x_1159:
[----:B------:R-:W0:Y:S02]  /*7e00*/  F2I.S64.F64.TRUNC R16, R16 ;  /* 0x0000001000107311 */ /* 0x000e24000030d900 */
[----:B0-----:R-:W-:-:S05]  /*7e10*/  IMAD.MOV.U32 R5, RZ, RZ, R16 ;  /* 0x000000ffff057224 */ /* 0x001fca00078e0010 */
[----:B------:R-:W-:Y:S01]  /*7e20*/  STG.E.U8 desc[UR36][R2.64], R5 ;  /* 0x0000000502007986 */ /* 0x000fe2000c101124 */
[----:B------:R-:W-:Y:S05]  /*7e30*/  EXIT ;  /* 0x000000000000794d */ /* 0x000fea0003800000 */
.L_x_1158:
[----:B------:R-:W-:-:S13]  /*7e40*/  ISETP.NE.AND P0, PT, R0, 0x2, PT ;  /* 0x000000020000780c */ /* 0x000fda0003f05270 */
[----:B------:R-:W-:Y:S05]  /*7e50*/  @!P0 BRA `(.L_x_1161) ;  /* 0x0000000000288947 */ /* 0x000fea0003800000 */
[----:B------:R-:W-:-:S13]  /*7e60*/  ISETP.NE.AND P0, PT, R0, 0x3, PT ;  /* 0x000000030000780c */ /* 0x000fda0003f05270 */
[----:B------:R-:W-:Y:S05]  /*7e70*/  @!P0 BRA `(.L_x_1162) ;  /* 0x0000000000148947 */ /* 0x000fea0003800000 */
[----:B------:R-:W-:-:S13]  /*7e80*/  ISETP.NE.AND P0, PT, R0, 0x4, PT ;  /* 0x000000040000780c */ /* 0x000fda0003f05270 */
[----:B------:R-:W-:Y:S05]  /*7e90*/  @P0 BRA `(.L_x_1160) ;  /* 0x0000000800b40947 */ /* 0x000fea0003800000 */
[----:B------:R-:W0:Y:S02]  /*7ea0*/  F2I.S64.F64.TRUNC R16, R16 ;  /* 0x0000001000107311 */ /* 0x000e24000030d900 */
[----:B0-----:R-:W-:Y:S01]  /*7eb0*/  STG.E.64 desc[UR36][R2.64], R16 ;  /* 0x0000001002007986 */ /* 0x001fe2000c101b24 */
[----:B------:R-:W-:Y:S05]  /*7ec0*/  EXIT ;  /* 0x000000000000794d */ /* 0x000fea0003800000 */
.L_x_1162:
[----:B------:R-:W0:Y:S02]  /*7ed0*/  F2I.F64.TRUNC R17, R16 ;  /* 0x0000001000117311 */ /* 0x000e24000030d100 */
[----:B0-----:R-:W-:Y:S01]  /*7ee0*/  STG.E desc[UR36][R2.64], R17 ;  /* 0x0000001102007986 */ /* 0x001fe2000c101924 */
[----:B------:R-:W-:Y:S05]  /*7ef0*/  EXIT ;  /* 0x000000000000794d */ /* 0x000fea0003800000 */
.L_x_1161:
[----:B------:R-:W0:Y:S02]  /*7f00*/  F2I.F64.TRUNC R17, R16 ;  /* 0x0000001000117311 */ /* 0x000e24000030d100 */
[----:B0-----:R-:W-:Y:S01]  /*7f10*/  STG.E.U16 desc[UR36][R2.64], R17 ;  /* 0x0000001102007986 */ /* 0x001fe2000c101524 */
[----:B------:R-:W-:Y:S05]  /*7f20*/  EXIT ;  /* 0x000000000000794d */ /* 0x000fea0003800000 */
.L_x_1157:
        /* <DEDUP_REMOVED lines=11> */
[----:B------:R-:W-:Y:S01]  /*7fe0*/  STG.E desc[UR36][R2.64], R5 ;  /* 0x0000000502007986 */ /* 0x000fe2000c101924 */
[----:B------:R-:W-:Y:S05]  /*7ff0*/  EXIT ;  /* 0x000000000000794d */ /* 0x000fea0003800000 */
.L_x_1164:
        /* <DEDUP_REMOVED lines=8> */
.L_x_1163:
        /* <DEDUP_REMOVED lines=14> */
.L_x_1166:
        /* <DEDUP_REMOVED lines=9> */
.L_x_1165:
[----:B------:R-:W-:Y:S01]  /*81f0*/  STG.E.64 desc[UR36][R2.64], R16 ;  /* 0x0000001002007986 */ /* 0x000fe2000c101b24 */
[----:B------:R-:W-:Y:S05]  /*8200*/  EXIT ;  /* 0x000000000000794d */ /* 0x000fea0003800000 */
.L_x_1156:
        /* <DEDUP_REMOVED lines=11> */
[----:B0-----:R-:W-:Y:S01]  /*82c0*/  STG.E.U16 desc[UR36][R2.64], R17 ;  /* 0x0000001102007986 */ /* 0x001fe2000c101524 */
[----:B------:R-:W-:Y:S05]  /*82d0*/  EXIT ;  /* 0x000000000000794d */ /* 0x000fea0003800000 */
.L_x_1170:
        /* <DEDUP_REMOVED lines=22> */
.L_x_1173:
[----:B------:R-:W-:-:S04]  /*8440*/  SHF.R.U32.HI R5, RZ, 0x18, R5 ;  /* 0x00000018ff057819 */ /* 0x000fc80000011605 */
[----:B------:R-:W-:-:S07]  /*8450*/  LOP3.LUT R0, R0, 0x80, R5, 0xf8, !PT ;  /* 0x0000008000007812 */ /* 0x000fce00078ef805 */
.L_x_1172:
[----:B------:R-:W-:Y:S05]  /*8460*/  BSYNC.RECONVERGENT B0 ;  /* 0x0000000000007941 */ /* 0x000fea0003800200 */
.L_x_1171:
[----:B------:R-:W-:Y:S01]  /*8470*/  STG.E.U8 desc[UR36][R2.64], R0 ;  /* 0x0000000002007986 */ /* 0x000fe2000c101124 */
[----:B------:R-:W-:Y:S05]  /*8480*/  EXIT ;  /* 0x000000000000794d */ /* 0x000fea0003800000 */
.L_x_1169:
        /* <DEDUP_REMOVED lines=22> */
.L_x_1176:
[----:B------:R-:W-:-:S04]  /*85f0*/  SHF.R.U32.HI R5, RZ, 0x18, R5 ;  /* 0x00000018ff057819 */ /* 0x000fc80000011605 */
[----:B------:R-:W-:-:S07]  /*8600*/  LOP3.LUT R0, R0, 0x80, R5, 0xf8, !PT ;  /* 0x0000008000007812 */ /* 0x000fce00078ef805 */
.L_x_1175:
[----:B------:R-:W-:Y:S05]  /*8610*/  BSYNC.RECONVERGENT B0 ;  /* 0x0000000000007941 */ /* 0x000fea0003800200 */
.L_x_1174:
[----:B------:R-:W-:Y:S01]  /*8620*/  STG.E.U8 desc[UR36][R2.64], R0 ;  /* 0x0000000002007986 */ /* 0x000fe2000c101124 */
[----:B------:R-:W-:Y:S05]  /*8630*/  EXIT ;  /* 0x000000000000794d */ /* 0x000fea0003800000 */
.L_x_1168:
        /* <DEDUP_REMOVED lines=26> */
.L_x_1178:
[----:B------:R-:W0:Y:S02]  /*87e0*/  F2I.U64.F64.TRUNC R16, R16 ;  /* 0x0000001000107311 */ /* 0x000e24000030d800 */
[----:B0-----:R-:W-:Y:S01]  /*87f0*/  STG.E.64 desc[UR36][R2.64], R16 ;  /* 0x0000001002007986 */ /* 0x001fe2000c101b24 */
[----:B------:R-:W-:Y:S05]  /*8800*/  EXIT ;  /* 0x000000000000794d */ /* 0x000fea0003800000 */
.L_x_1177:
[----:B------:R-:W0:Y:S02]  /*8810*/  F2I.U32.F64.TRUNC R17, R16 ;  /* 0x0000001000117311 */ /* 0x000e24000030d000 */
[----:B0-----:R-:W-:Y:S01]  /*8820*/  STG.E desc[UR36][R2.64], R17 ;  /* 0x0000001102007986 */ /* 0x001fe2000c101924 */
[----:B------:R-:W-:Y:S05]  /*8830*/  EXIT ;  /* 0x000000000000794d */ /* 0x000fea0003800000 */
.L_x_1167:
        /* <DEDUP_REMOVED lines=8> */
[----:B------:R-:W-:Y:S01]  /*88c0*/  STG.E.U8 desc[UR36][R2.64], R5 ;  /* 0x0000000502007986 */ /* 0x000fe2000c101124 */
[----:B------:R-:W-:Y:S05]  /*88d0*/  EXIT ;  /* 0x000000000000794d */ /* 0x000fea0003800000 */
.L_x_1180:
[----:B------:R-:W-:-:S05]  /*88e0*/  CS2R R18, SRZ ;  /* 0x0000000000127805 */ /* 0x000fca000001ff00 */
[----:B------:R-:W-:Y:S01]  /*88f0*/  STG.E.128 desc[UR36][R2.64], R16 ;  /* 0x0000001002007986 */ /* 0x000fe2000c101d24 */
[----:B------:R-:W-:Y:S05]  /*8900*/  EXIT ;  /* 0x000000000000794d */ /* 0x000fea0003800000 */
.L_x_1179:
[----:B------:R-:W-:-:S13]  /*8910*/  ISETP.NE.AND P0, PT, R0, 0xf, PT ;  /* 0x0000000f0000780c */ /* 0x000fda0003f05270 */
[----:B------:R-:W-:Y:S05]  /*8920*/  @!P0 BRA `(.L_x_1181) ;  /* 0x0000000400088947 */ /* 0x000fea0003800000 */
[----:B------:R-:W-:-:S13]  /*8930*/  ISETP.NE.AND P0, PT, R0, 0x17, PT ;  /* 0x000000170000780c */ /* 0x000fda0003f05270 */
[----:B------:R-:W-:Y:S05]  /*8940*/  @!P0 BRA `(.L_x_1182) ;  /* 0x0000000000a08947 */ /* 0x000fea0003800000 */
[----:B------:R-:W-:-:S13]  /*8950*/  ISETP.NE.AND P0, PT, R0, 0x18, PT ;  /* 0x000000180000780c */ /* 0x000fda0003f05270 */
[----:B------:R-:W-:Y:S05]  /*8960*/  @!P0 BRA `(.L_x_1183) ;  /* 0x0000000000448947 */ /* 0x000fea0003800000 */
.L_x_1160:
        /* <DEDUP_REMOVED lines=16> */
.L_x_1184:
[----:B------:R-:W-:Y:S05]  /*8a70*/  EXIT ;  /* 0x000000000000794d */ /* 0x000fea0003800000 */
.L_x_1183:
        /* <DEDUP_REMOVED lines=17> */
.L_x_1186:
[----:B------:R-:W-:Y:S05]  /*8b90*/  BSYNC.RECONVERGENT B0 ;  /* 0x0000000000007941 */ /* 0x000fea0003800200 */
.L_x_1185:
[----:B------:R-:W-:-:S05]  /*8ba0*/  LOP3.LUT R5, R0, 0x80, R5, 0xf8, !PT ;  /* 0x0000008000057812 */ /* 0x000fca00078ef805 */
[----:B------:R-:W-:Y:S01]  /*8bb0*/  STG.E.U8 desc[UR36][R2.64], R5 ;  /* 0x0000000502007986 */ /* 0x000fe2000c101124 */
[----:B------:R-:W-:Y:S05]  /*8bc0*/  EXIT ;  /* 0x000000000000794d */ /* 0x000fea0003800000 */
.L_x_1182:
        /* <DEDUP_REMOVED lines=16> */
.L_x_1188:
[----:B------:R-:W-:Y:S01]  /*8cd0*/  IMAD.MOV.U32 R0, RZ, RZ, 0x7f ;  /* 0x0000007fff007424 */ /* 0x000fe200078e00ff */
[----:B------:R-:W-:-:S04]  /*8ce0*/  ISETP.GT.U32.AND P0, PT, R4, 0x7f800000, PT ;  /* 0x7f8000000400780c */ /* 0x000fc80003f04070 */
[----:B------:R-:W-:-:S09]  /*8cf0*/  SEL R0, R0, 0x7c, P0 ;  /* 0x0000007c00007807 */ /* 0x000fd20000000000 */
.L_x_1189:
[----:B------:R-:W-:Y:S05]  /*8d00*/  BSYNC.RECONVERGENT B0 ;  /* 0x0000000000007941 */ /* 0x000fea0003800200 */
.L_x_1187:
[----:B------:R-:W-:-:S04]  /*8d10*/  SHF.R.U32.HI R5, RZ, 0x18, R5 ;  /* 0x00000018ff057819 */ /* 0x000fc80000011605 */
[----:B------:R-:W-:-:S05]  /*8d20*/  LOP3.LUT R5, R0, 0x80, R5, 0xf8, !PT ;  /* 0x0000008000057812 */ /* 0x000fca00078ef805 */
[----:B------:R-:W-:Y:S01]  /*8d30*/  STG.E.U8 desc[UR36][R2.64], R5 ;  /* 0x0000000502007986 */ /* 0x000fe2000c101124 */
[----:B------:R-:W-:Y:S05]  /*8d40*/  EXIT ;  /* 0x000000000000794d */ /* 0x000fea0003800000 */
.L_x_1181:
        /* <DEDUP_REMOVED lines=8> */
        .weak           $__internal_1_$__cuda_sm20_div_rn_f64_full
        .type           $__internal_1_$__cuda_sm20_div_rn_f64_full,@function
        .size           $__internal_1_$__cuda_sm20_div_rn_f64_full,(.L_x_1486 - $__internal_1_$__cuda_sm20_div_rn_f64_full)
$__internal_1_$__cuda_sm20_div_rn_f64_full:
[C---:B------:R-:W-:Y:S01]  /*8dd0*/  FSETP.GEU.AND P0, PT, |R9|.reuse, 1.469367938527859385e-39, PT ;  /* 0x001000000900780b */ /* 0x040fe20003f0e200 */
[----:B------:R-:W-:Y:S01]  /*8de0*/  IMAD.MOV.U32 R20, RZ, RZ, 0x1 ;  /* 0x00000001ff147424 */ /* 0x000fe200078e00ff */
[C---:B------:R-:W-:Y:S01]  /*8df0*/  LOP3.LUT R6, R9.reuse, 0x800fffff, RZ, 0xc0, !PT ;  /* 0x800fffff09067812 */ /* 0x040fe200078ec0ff */
[----:B------:R-:W-:Y:S01]  /*8e00*/  IMAD.MOV.U32 R15, RZ, RZ, R3 ;  /* 0x000000ffff0f7224 */ /* 0x000fe200078e0003 */
[----:B------:R-:W-:Y:S01]  /*8e10*/  LOP3.LUT R26, R9, 0x7ff00000, RZ, 0xc0, !PT ;  /* 0x7ff00000091a7812 */ /* 0x000fe200078ec0ff */
[----:B------:R-:W-:Y:S01]  /*8e20*/  IMAD.MOV.U32 R30, RZ, RZ, 0x1ca00000 ;  /* 0x1ca00000ff1e7424 */ /* 0x000fe200078e00ff */
[----:B------:R-:W-:Y:S01]  /*8e30*/  LOP3.LUT R7, R6, 0x3ff00000, RZ, 0xfc, !PT ;  /* 0x3ff0000006077812 */ /* 0x000fe200078efcff */
[----:B------:R-:W-:Y:S01]  /*8e40*/  IMAD.MOV.U32 R6, RZ, RZ, R8 ;  /* 0x000000ffff067224 */ /* 0x000fe200078e0008 */
[----:B------:R-:W-:Y:S01]  /*8e50*/  LOP3.LUT R31, R15, 0x7ff00000, RZ, 0xc0, !PT ;  /* 0x7ff000000f1f7812 */ /* 0x000fe200078ec0ff */
[----:B------:R-:W-:-:S03]  /*8e60*/  IMAD.MOV.U32 R14, RZ, RZ, R0 ;  /* 0x000000ffff0e7224 */ /* 0x000fc600078e0000 */
[----:B------:R-:W-:Y:S01]  /*8e70*/  ISETP.GE.U32.AND P1, PT, R31, R26, PT ;  /* 0x0000001a1f00720c */ /* 0x000fe20003f26070 */
[----:B------:R-:W-:Y:S01]  /*8e80*/  @!P0 DMUL R6, R8, 8.98846567431157953865e+307 ;  /* 0x7fe0000008068828 */ /* 0x000fe20000000000 */
[----:B------:R-:W-:-:S05]  /*8e90*/  IMAD.MOV.U32 R32, RZ, RZ, R31 ;  /* 0x000000ffff207224 */ /* 0x000fca00078e001f */
[----:B------:R-:W0:Y:S02]  /*8ea0*/  MUFU.RCP64H R21, R7 ;  /* 0x0000000700157308 */ /* 0x000e240000001800 */
[----:B0-----:R-:W-:-:S08]  /*8eb0*/  DFMA R10, R20, -R6, 1 ;  /* 0x3ff00000140a742b */ /* 0x001fd00000000806 */
[----:B------:R-:W-:-:S08]  /*8ec0*/  DFMA R10, R10, R10, R10 ;  /* 0x0000000a0a0a722b */ /* 0x000fd0000000000a */
[----:B------:R-:W-:Y:S01]  /*8ed0*/  DFMA R20, R20, R10, R20 ;  /* 0x0000000a1414722b */ /* 0x000fe20000000014 */
[----:B------:R-:W-:Y:S01]  /*8ee0*/  SEL R11, R30, 0x63400000, !P1 ;  /* 0x634000001e0b7807 */ /* 0x000fe20004800000 */
[----:B------:R-:W-:Y:S01]  /*8ef0*/  IMAD.MOV.U32 R10, RZ, RZ, R14 ;  /* 0x000000ffff0a7224 */ /* 0x000fe200078e000e */
[----:B------:R-:W-:Y:S02]  /*8f00*/  FSETP.GEU.AND P1, PT, |R15|, 1.469367938527859385e-39, PT ;  /* 0x001000000f00780b */ /* 0x000fe40003f2e200 */
[----:B------:R-:W-:-:S03]  /*8f10*/  LOP3.LUT R11, R11, 0x800fffff, R15, 0xf8, !PT ;  /* 0x800fffff0b0b7812 */ /* 0x000fc600078ef80f */
[----:B------:R-:W-:-:S08]  /*8f20*/  DFMA R12, R20, -R6, 1 ;  /* 0x3ff00000140c742b */ /* 0x000fd00000000806 */
[----:B------:R-:W-:Y:S01]  /*8f30*/  DFMA R12, R20, R12, R20 ;  /* 0x0000000c140c722b */ /* 0x000fe20000000014 */
[----:B------:R-:W-:Y:S10]  /*8f40*/  @P1 BRA `(.L_x_1190) ;  /* 0x0000000000201947 */ /* 0x000ff40003800000 */
[----:B------:R-:W-:-:S04]  /*8f50*/  LOP3.LUT R14, R9, 0x7ff00000, RZ, 0xc0, !PT ;  /* 0x7ff00000090e7812 */ /* 0x000fc800078ec0ff */
[----:B------:R-:W-:-:S04]  /*8f60*/  ISETP.GE.U32.AND P1, PT, R31, R14, PT ;  /* 0x0000000e1f00720c */ /* 0x000fc80003f26070 */
[----:B------:R-:W-:-:S04]  /*8f70*/  SEL R14, R30, 0x63400000, !P1 ;  /* 0x634000001e0e7807 */ /* 0x000fc80004800000 */
[----:B------:R-:W-:-:S04]  /*8f80*/  LOP3.LUT R14, R14, 0x80000000, R15, 0xf8, !PT ;  /* 0x800000000e0e7812 */ /* 0x000fc800078ef80f */
[----:B------:R-:W-:Y:S01]  /*8f90*/  LOP3.LUT R15, R14, 0x100000, RZ, 0xfc, !PT ;  /* 0x001000000e0f7812 */ /* 0x000fe200078efcff */
[----:B------:R-:W-:-:S06]  /*8fa0*/  IMAD.MOV.U32 R14, RZ, RZ, RZ ;  /* 0x000000ffff0e7224 */ /* 0x000fcc00078e00ff */
[----:B------:R-:W-:-:S10]  /*8fb0*/  DFMA R10, R10, 2, -R14 ;  /* 0x400000000a0a782b */ /* 0x000fd4000000080e */
[----:B------:R-:W-:-:S07]  /*8fc0*/  LOP3.LUT R32, R11, 0x7ff00000, RZ, 0xc0, !PT ;  /* 0x7ff000000b207812 */ /* 0x000fce00078ec0ff */
.L_x_1190:
[----:B------:R-:W-:Y:S01]  /*8fd0*/  DMUL R14, R12, R10 ;  /* 0x0000000a0c0e7228 */ /* 0x000fe20000000000 */
[----:B------:R-:W-:Y:S01]  /*8fe0*/  @!P0 LOP3.LUT R26, R7, 0x7ff00000, RZ, 0xc0, !PT ;  /* 0x7ff00000071a8812 */ /* 0x000fe200078ec0ff */
[----:B------:R-:W-:Y:S06]  /*8ff0*/  BSSY.RECONVERGENT B2, `(.L_x_1191) ;  /* 0x000003a000027945 */ /* 0x000fec0003800200 */
[----:B------:R-:W-:-:S08]  /*9000*/  DFMA R20, R14, -R6, R10 ;  /* 0x800000060e14722b */ /* 0x000fd0000000000a */
[----:B------:R-:W-:Y:S01]  /*9010*/  DFMA R20, R12, R20, R14 ;  /* 0x000000140c14722b */ /* 0x000fe2000000000e */
[----:B------:R-:W-:Y:S02]  /*9020*/  VIADD R12, R32, 0xffffffff ;  /* 0xffffffff200c7836 */ /* 0x000fe40000000000 */
[----:B------:R-:W-:-:S03]  /*9030*/  VIADD R13, R26, 0xffffffff ;  /* 0xffffffff1a0d7836 */ /* 0x000fc60000000000 */
[----:B------:R-:W-:-:S04]  /*9040*/  ISETP.GT.U32.AND P0, PT, R12, 0x7feffffe, PT ;  /* 0x7feffffe0c00780c */ /* 0x000fc80003f04070 */
[----:B------:R-:W-:-:S13]  /*9050*/  ISETP.GT.U32.OR P0, PT, R13, 0x7feffffe, P0 ;  /* 0x7feffffe0d00780c */ /* 0x000fda0000704470 */
[----:B------:R-:W-:Y:S05]  /*9060*/  @P0 BRA `(.L_x_1192) ;  /* 0x00000000006c0947 */ /* 0x000fea0003800000 */
[----:B------:R-:W-:-:S04]  /*9070*/  LOP3.LUT R14, R9, 0x7ff00000, RZ, 0xc0, !PT ;  /* 0x7ff00000090e7812 */ /* 0x000fc800078ec0ff */
[CC--:B------:R-:W-:Y:S02]  /*9080*/  VIADDMNMX R12, R31.reuse, -R14.reuse, 0xb9600000, !PT ;  /* 0xb96000001f0c7446 */ /* 0x0c0fe4000780090e */
[----:B------:R-:W-:Y:S01]  /*9090*/  ISETP.GE.U32.AND P0, PT, R31, R14, PT ;  /* 0x0000000e1f00720c */ /* 0x000fe20003f06070 */
[----:B------:R-:W-:Y:S01]  /*90a0*/  IMAD.MOV.U32 R14, RZ, RZ, RZ ;  /* 0x000000ffff0e7224 */ /* 0x000fe200078e00ff */
[----:B------:R-:W-:Y:S02]  /*90b0*/  VIMNMX R12, PT, PT, R12, 0x46a00000, PT ;  /* 0x46a000000c0c7848 */ /* 0x000fe40003fe0100 */
[----:B------:R-:W-:-:S05]  /*90c0*/  SEL R13, R30, 0x63400000, !P0 ;  /* 0x634000001e0d7807 */ /* 0x000fca0004000000 */
[----:B------:R-:W-:-:S04]  /*90d0*/  IMAD.IADD R26, R12, 0x1, -R13 ;  /* 0x000000010c1a7824 */ /* 0x000fc800078e0a0d */
        /* <DEDUP_REMOVED lines=10> */
[----:B------:R-:W-:Y:S01]  /*9180*/  IMAD.MOV R7, RZ, RZ, -R26 ;  /* 0x000000ffff077224 */ /* 0x000fe200078e0a1a */
[----:B------:R-:W-:Y:S01]  /*9190*/  DMUL.RP R14, R20, R14 ;  /* 0x0000000e140e7228 */ /* 0x000fe20000008000 */
[----:B------:R-:W-:-:S06]  /*91a0*/  IMAD.MOV.U32 R6, RZ, RZ, RZ ;  /* 0x000000ffff067224 */ /* 0x000fcc00078e00ff */
[----:B------:R-:W-:-:S03]  /*91b0*/  DFMA R6, R12, -R6, R20 ;  /* 0x800000060c06722b */ /* 0x000fc60000000014 */
[----:B------:R-:W-:-:S03]  /*91c0*/  LOP3.LUT R9, R15, R9, RZ, 0x3c, !PT ;  /* 0x000000090f097212 */ /* 0x000fc600078e3cff */
[----:B------:R-:W-:-:S04]  /*91d0*/  IADD3 R6, PT, PT, -R26, -0x43300000, RZ ;  /* 0xbcd000001a067810 */ /* 0x000fc80007ffe1ff */
[----:B------:R-:W-:-:S04]  /*91e0*/  FSETP.NEU.AND P0, PT, |R7|, R6, PT ;  /* 0x000000060700720b */ /* 0x000fc80003f0d200 */
[----:B------:R-:W-:Y:S02]  /*91f0*/  FSEL R12, R14, R12, !P0 ;  /* 0x0000000c0e0c7208 */ /* 0x000fe40004000000 */
[----:B------:R-:W-:Y:S01]  /*9200*/  FSEL R13, R9, R13, !P0 ;  /* 0x0000000d090d7208 */ /* 0x000fe20004000000 */
[----:B------:R-:W-:Y:S06]  /*9210*/  BRA `(.L_x_1193) ;  /* 0x00000000005c7947 */ /* 0x000fec0003800000 */
.L_x_1192:
[----:B------:R-:W-:Y:S02]  /*9220*/  IMAD.MOV.U32 R6, RZ, RZ, R0 ;  /* 0x000000ffff067224 */ /* 0x000fe400078e0000 */
[----:B------:R-:W-:-:S06]  /*9230*/  IMAD.MOV.U32 R7, RZ, RZ, R3 ;  /* 0x000000ffff077224 */ /* 0x000fcc00078e0003 */
[----:B------:R-:W-:-:S14]  /*9240*/  DSETP.NAN.AND P0, PT, R6, R6, PT ;  /* 0x000000060600722a */ /* 0x000fdc0003f08000 */
[----:B------:R-:W-:Y:S05]  /*9250*/  @P0 BRA `(.L_x_1194) ;  /* 0x0000000000440947 */ /* 0x000fea0003800000 */
[----:B------:R-:W-:-:S14]  /*9260*/  DSETP.NAN.AND P0, PT, R8, R8, PT ;  /* 0x000000080800722a */ /* 0x000fdc0003f08000 */
[----:B------:R-:W-:Y:S05]  /*9270*/  @P0 BRA `(.L_x_1195) ;  /* 0x0000000000300947 */ /* 0x000fea0003800000 */
[----:B------:R-:W-:Y:S01]  /*9280*/  ISETP.NE.AND P0, PT, R32, R26, PT ;  /* 0x0000001a2000720c */ /* 0x000fe20003f05270 */
[----:B------:R-:W-:Y:S02]  /*9290*/  IMAD.MOV.U32 R12, RZ, RZ, 0x0 ;  /* 0x00000000ff0c7424 */ /* 0x000fe400078e00ff */
[----:B------:R-:W-:-:S10]  /*92a0*/  IMAD.MOV.U32 R13, RZ, RZ, -0x80000 ;  /* 0xfff80000ff0d7424 */ /* 0x000fd400078e00ff */
[----:B------:R-:W-:Y:S05]  /*92b0*/  @!P0 BRA `(.L_x_1193) ;  /* 0x0000000000348947 */ /* 0x000fea0003800000 */
[----:B------:R-:W-:Y:S02]  /*92c0*/  ISETP.NE.AND P0, PT, R32, 0x7ff00000, PT ;  /* 0x7ff000002000780c */ /* 0x000fe40003f05270 */
[----:B------:R-:W-:Y:S02]  /*92d0*/  LOP3.LUT R13, R7, 0x80000000, R9, 0x48, !PT ;  /* 0x80000000070d7812 */ /* 0x000fe400078e4809 */
[----:B------:R-:W-:-:S13]  /*92e0*/  ISETP.EQ.OR P0, PT, R26, RZ, !P0 ;  /* 0x000000ff1a00720c */ /* 0x000fda0004702670 */
[----:B------:R-:W-:Y:S01]  /*92f0*/  @P0 LOP3.LUT R6, R13, 0x7ff00000, RZ, 0xfc, !PT ;  /* 0x7ff000000d060812 */ /* 0x000fe200078efcff */
[----:B------:R-:W-:Y:S02]  /*9300*/  @!P0 IMAD.MOV.U32 R12, RZ, RZ, RZ ;  /* 0x000000ffff0c8224 */ /* 0x000fe400078e00ff */
[----:B------:R-:W-:Y:S02]  /*9310*/  @P0 IMAD.MOV.U32 R12, RZ, RZ, RZ ;  /* 0x000000ffff0c0224 */ /* 0x000fe400078e00ff */
[----:B------:R-:W-:Y:S01]  /*9320*/  @P0 IMAD.MOV.U32 R13, RZ, RZ, R6 ;  /* 0x000000ffff0d0224 */ /* 0x000fe200078e0006 */
[----:B------:R-:W-:Y:S06]  /*9330*/  BRA `(.L_x_1193) ;  /* 0x0000000000147947 */ /* 0x000fec0003800000 */
.L_x_1195:
[----:B------:R-:W-:Y:S01]  /*9340*/  LOP3.LUT R13, R9, 0x80000, RZ, 0xfc, !PT ;  /* 0x00080000090d7812 */ /* 0x000fe200078efcff */
[----:B------:R-:W-:Y:S01]  /*9350*/  IMAD.MOV.U32 R12, RZ, RZ, R8 ;  /* 0x000000ffff0c7224 */ /* 0x000fe200078e0008 */
[----:B------:R-:W-:Y:S06]  /*9360*/  BRA `(.L_x_1193) ;  /* 0x0000000000087947 */ /* 0x000fec0003800000 */
.L_x_1194:
[----:B------:R-:W-:Y:S01]  /*9370*/  LOP3.LUT R13, R7, 0x80000, RZ, 0xfc, !PT ;  /* 0x00080000070d7812 */ /* 0x000fe200078efcff */
[----:B------:R-:W-:-:S07]  /*9380*/  IMAD.MOV.U32 R12, RZ, RZ, R6 ;  /* 0x000000ffff0c7224 */ /* 0x000fce00078e0006 */
.L_x_1193:
[----:B------:R-:W-:Y:S05]  /*9390*/  BSYNC.RECONVERGENT B2 ;  /* 0x0000000000027941 */ /* 0x000fea0003800200 */
.L_x_1191:
[----:B------:R-:W-:-:S04]  /*93a0*/  IMAD.MOV.U32 R35, RZ, RZ, 0x0 ;  /* 0x00000000ff237424 */ /* 0x000fc800078e00ff */
[----:B------:R-:W-:Y:S05]  /*93b0*/  RET.REL.NODEC R34 `(_ZN2at6native27unrolled_elementwise_kernelIZZZNS0_53_GLOBAL__N__52d73765_15_RenormKernel_cu_b2145a98_319224renorm_scale_factor_implERNS_18TensorIteratorBaseEdENKUlvE_clEvENKUlvE_clEvEUldE_St5arrayIPcLm2EELi4E23TrivialOffsetCalculatorILi1EjESC_NS0_6memory12LoadWithCastILi1EEENSD_13StoreWithCastILi1EEEEEviT_T0_T2_T3_T4_T5_) ;  /* 0xffffff6c22107950 */ /* 0x000fea0003c3ffff */
.L_x_1196:
        /* <DEDUP_REMOVED lines=12> */
.L_x_1486:


//--------------------- .text._ZN2at6native18elementwise_kernelILi128ELi2EZNS0_22gpu_kernel_impl_nocastIZZZNS0_53_GLOBAL__N__52d73765_15_RenormKernel_cu_b2145a98_319224renorm_scale_factor_implERNS_18TensorIteratorBaseEdENKUlvE_clEvENKUlvE_clEvEUldE_EEvS5_RKT_EUliE_EEviT1_ --------------------------
	.section	.text._ZN2at6native18elementwise_kernelILi128ELi2EZNS0_22gpu_kernel_impl_nocastIZZZNS0_53_GLOBAL__N__52d73765_15_RenormKernel_cu_b2145a98_319224renorm_scale_factor_implERNS_18TensorIteratorBaseEdENKUlvE_clEvENKUlvE_clEvEUldE_EEvS5_RKT_EUliE_EEviT1_,"ax",@progbits
	.align	128
        .global         _ZN2at6native18elementwise_kernelILi128ELi2EZNS0_22gpu_kernel_impl_nocastIZZZNS0_53_GLOBAL__N__52d73765_15_RenormKernel_cu_b2145a98_319224renorm_scale_factor_implERNS_18TensorIteratorBaseEdENKUlvE_clEvENKUlvE_clEvEUldE_EEvS5_RKT_EUliE_EEviT1_
        .type           _ZN2at6native18elementwise_kernelILi128ELi2EZNS0_22gpu_kernel_impl_nocastIZZZNS0_53_GLOBAL__N__52d73765_15_RenormKernel_cu_b2145a98_319224renorm_scale_factor_implERNS_18TensorIteratorBaseEdENKUlvE_clEvENKUlvE_clEvEUldE_EEvS5_RKT_EUliE_EEviT1_,@function
        .size           _ZN2at6native18elementwise_kernelILi128ELi2EZNS0_22gpu_kernel_impl_nocastIZZZNS0_53_GLOBAL__N__52d73765_15_RenormKernel_cu_b2145a98_319224renorm_scale_factor_implERNS_18TensorIteratorBaseEdENKUlvE_clEvENKUlvE_clEvEUldE_EEvS5_RKT_EUliE_EEviT1_,(.L_x_1487 - _ZN2at6native18elementwise_kernelILi128ELi2EZNS0_22gpu_kernel_impl_nocastIZZZNS0_53_GLOBAL__N__52d73765_15_RenormKernel_cu_b2145a98_319224renorm_scale_factor_implERNS_18TensorIteratorBaseEdENKUlvE_clEvENKUlvE_clEvEUldE_EEvS5_RKT_EUliE_EEviT1_)
        .other          _ZN2at6native18elementwise_kernelILi128ELi2EZNS0_22gpu_kernel_impl_nocastIZZZNS0_53_GLOBAL__N__52d73765_15_RenormKernel_cu_b2145a98_319224renorm_scale_factor_implERNS_18TensorIteratorBaseEdENKUlvE_clEvENKUlvE_clEvEUldE_EEvS5_RKT_EUliE_EEviT1_,@"STO_CUDA_ENTRY STV_DEFAULT"
_ZN2at6native18elementwise_kernelILi128ELi2EZNS0_22gpu_kernel_impl_nocastIZZZNS0_53_GLOBAL__N__52d73765_15_RenormKernel_cu_b2145a98_319224renorm_scale_factor_implERNS_18TensorIteratorBaseEdENKUlvE_clEvENKUlvE_clEvEUldE_EEvS5_RKT_EUliE_EEviT1_:
.text._ZN2at6native18elementwise_kernelILi128ELi2EZNS0_22gpu_kernel_impl_nocastIZZZNS0_53_GLOBAL__N__52d73765_15_RenormKernel_cu_b2145a98_319224renorm_scale_factor_implERNS_18TensorIteratorBaseEdENKUlvE_clEvENKUlvE_clEvEUldE_EEvS5_RKT_EUliE_EEviT1_:
[----:B------:R-:W-:Y:S08]  /*0000*/  LDC R1, c[0x0][0x37c] ;  /* 0x0000df00ff017b82 */ /* 0x000ff00000000800 */
[----:B------:R-:W0:Y:S01]  /*0010*/  LDC R16, c[0x0][0x388] ;  /* 0x0000e200ff107b82 */ /* 0x000e220000000800 */
[----:B------:R-:W1:Y:S01]  /*0020*/  S2R R17, SR_TID.X ;  /* 0x0000000000117919 */ /* 0x000e620000002100 */
[----:B------:R-:W2:Y:S01]  /*0030*/  LDCU.64 UR6, c[0x0][0x358] ;  /* 0x00006b00ff0677ac */ /* 0x000ea20008000a00 */
[----:B------:R-:W3:Y:S05]  /*0040*/  LDCU.64 UR8, c[0x0][0x590] ;  /* 0x0000b200ff0877ac */ /* 0x000eea0008000a00 */
[----:B------:R-:W4:Y:S01]  /*0050*/  S2UR UR4, SR_CTAID.X ;  /* 0x00000000000479c3 */ /* 0x000f220000002500 */
[----:B0-----:R-:W-:Y:S01]  /*0060*/  ISETP.NE.AND P0, PT, R16, RZ, PT ;  /* 0x000000ff1000720c */ /* 0x001fe20003f05270 */
[----:B----4-:R-:W-:-:S06]  /*0070*/  USHF.L.U32 UR4, UR4, 0x8, URZ ;  /* 0x0000000804047899 */ /* 0x010fcc00080006ff */
[----:B-1----:R-:W-:-:S06]  /*0080*/  LOP3.LUT R17, R17, UR4, RZ, 0xfc, !PT ;  /* 0x0000000411117c12 */ /* 0x002fcc000f8efcff */
[----:B--23--:R-:W-:Y:S05]  /*0090*/  @P0 BRA `(.L_x_1197) ;  /* 0x0000000400300947 */ /* 0x00cfea0003800000 */
[----:B------:R-:W0:Y:S01]  /*00a0*/  LDCU UR4, c[0x0][0x380] ;  /* 0x00007000ff0477ac */ /* 0x000e220008000800 */
[----:B------:R-:W-:Y:S01]  /*00b0*/  BSSY.RECONVERGENT B0, `(.L_x_1198) ;  /* 0x0000025000007945 */ /* 0x000fe20003800200 */
[----:B0-----:R-:W-:-:S13]  /*00c0*/  ISETP.GE.AND P0, PT, R17, UR4, PT ;  /* 0x0000000411007c0c */ /* 0x001fda000bf06270 */
[----:B------:R-:W-:Y:S05]  /*00d0*/  @P0 BRA `(.L_x_1199) ;  /* 0x0000000000880947 */ /* 0x000fea0003800000 */
[----:B------:R-:W0:Y:S01]  /*00e0*/  LDC.64 R2, c[0x0][0x588] ;  /* 0x00016200ff027b82 */ /* 0x000e220000000a00 */
[----:B------:R-:W1:Y:S01]  /*00f0*/  LDCU.64 UR4, c[0x0][0x590] ;  /* 0x0000b200ff0477ac */ /* 0x000e620008000a00 */
[----:B0-----:R-:W1:Y:S01]  /*0100*/  LDG.E.64 R2, desc[UR6][R2.64] ;  /* 0x0000000602027981 */ /* 0x001e62000c1e1b00 */
[----:B------:R-:W-:Y:S01]  /*0110*/  MOV R4, 0x0 ;  /* 0x0000000000047802 */ /* 0x000fe20000000f00 */
[----:B------:R-:W-:Y:S01]  /*0120*/  IMAD.MOV.U32 R5, RZ, RZ, 0x3ff00000 ;  /* 0x3ff00000ff057424 */ /* 0x000fe200078e00ff */
[----:B-1----:R-:W-:-:S14]  /*0130*/  DSETP.GT.AND P0, PT, R2, UR4, PT ;  /* 0x0000000402007e2a */ /* 0x002fdc000bf04000 */
[----:B------:R-:W-:Y:S05]  /*0140*/  @!P0 BRA `(.L_x_1200) ;  /* 0x0000000000608947 */ /* 0x000fea0003800000 */
[----:B------:R-:W-:Y:S01]  /*0150*/  UMOV UR10, 0x9abcaf48 ;  /* 0x9abcaf48000a7882 */ /* 0x000fe20000000000 */
[----:B------:R-:W-:Y:S01]  /*0160*/  UMOV UR11, 0x3e7ad7f2 ;  /* 0x3e7ad7f2000b7882 */ /* 0x000fe20000000000 */
[----:B------:R-:W0:Y:S01]  /*0170*/  LDC R0, c[0x0][0x594] ;  /* 0x00016500ff007b82 */ /* 0x000e220000000800 */
[----:B------:R-:W-:Y:S01]  /*0180*/  DADD R4, R2, UR10 ;  /* 0x0000000a02047e29 */ /* 0x000fe20008000000 */
[----:B------:R-:W-:-:S05]  /*0190*/  MOV R2, 0x1 ;  /* 0x0000000100027802 */ /* 0x000fca0000000f00 */
[----:B------:R-:W1:Y:S02]  /*01a0*/  MUFU.RCP64H R3, R5 ;  /* 0x0000000500037308 */ /* 0x000e640000001800 */
[----:B-1----:R-:W-:Y:S01]  /*01b0*/  DFMA R6, -R4, R2, 1 ;  /* 0x3ff000000406742b */ /* 0x002fe20000000102 */
[----:B0-----:R-:W-:-:S07]  /*01c0*/  FSETP.GEU.AND P1, PT, |R0|, 6.5827683646048100446e-37, PT ;  /* 0x036000000000780b */ /* 0x001fce0003f2e200 */
[----:B------:R-:W-:-:S08]  /*01d0*/  DFMA R6, R6, R6, R6 ;  /* 0x000000060606722b */ /* 0x000fd00000000006 */
[----:B------:R-:W-:-:S08]  /*01e0*/  DFMA R6, R2, R6, R2 ;  /* 0x000000060206722b */ /* 0x000fd00000000002 */
[----:B------:R-:W-:-:S08]  /*01f0*/  DFMA R2, -R4, R6, 1 ;  /* 0x3ff000000402742b */ /* 0x000fd00000000106 */
[----:B------:R-:W-:-:S08]  /*0200*/  DFMA R2, R6, R2, R6 ;  /* 0x000000020602722b */ /* 0x000fd00000000006 */
[----:B------:R-:W-:-:S08]  /*0210*/  DMUL R6, R2, UR4 ;  /* 0x0000000402067c28 */ /* 0x000fd00008000000 */
[----:B------:R-:W-:-:S08]  /*0220*/  DFMA R8, -R4, R6, UR4 ;  /* 0x0000000404087e2b */ /* 0x000fd00008000106 */
[----:B------:R-:W-:-:S10]  /*0230*/  DFMA R2, R2, R8, R6 ;  /* 0x000000080202722b */ /* 0x000fd40000000006 */
[----:B------:R-:W-:-:S05]  /*0240*/  FFMA R6, RZ, R5, R3 ;  /* 0x00000005ff067223 */ /* 0x000fca0000000003 */
[----:B------:R-:W-:-:S13]  /*0250*/  FSETP.GT.AND P0, PT, |R6|, 1.469367938527859385e-39, PT ;  /* 0x001000000600780b */ /* 0x000fda0003f04200 */
[----:B------:R-:W-:Y:S05]  /*0260*/  @P0 BRA P1, `(.L_x_1201) ;  /* 0x0000000000100947 */ /* 0x000fea0000800000 */
[----:B------:R-:W-:-:S07]  /*0270*/  MOV R0, 0x290 ;  /* 0x0000029000007802 */ /* 0x000fce0000000f00 */
[----:B------:R-:W-:Y:S05]  /*0280*/  CALL.REL.NOINC `($__internal_2_$__cuda_sm20_div_rn_f64_full) ;  /* 0x0000002c007c7944 */ /* 0x000fea0003c00000 */
[----:B------:R-:W-:Y:S01]  /*0290*/  IMAD.MOV.U32 R2, RZ, RZ, R10 ;  /* 0x000000ffff027224 */ /* 0x000fe200078e000a */
[----:B------:R-:W-:-:S07]  /*02a0*/  MOV R3, R11 ;  /* 0x0000000b00037202 */ /* 0x000fce0000000f00 */
.L_x_1201:
[----:B------:R-:W-:Y:S01]  /*02b0*/  IMAD.MOV.U32 R4, RZ, RZ, R2 ;  /* 0x000000ffff047224 */ /* 0x000fe200078e0002 */
[----:B------:R-:W-:-:S07]  /*02c0*/  MOV R5, R3 ;  /* 0x0000000300057202 */ /* 0x000fce0000000f00 */
.L_x_1200:
[----:B------:R-:W0:Y:S01]  /*02d0*/  LDC.64 R2, c[0x0][0x580] ;  /* 0x00016000ff027b82 */ /* 0x000e220000000a00 */
[----:B------:R-:W-:Y:S01]  /*02e0*/  VIADD R17, R17, 0x80 ;  /* 0x0000008011117836 */ /* 0x000fe20000000000 */
[----:B0-----:R0:W-:Y:S06]  /*02f0*/  STG.E.64 desc[UR6][R2.64], R4 ;  /* 0x0000000402007986 */ /* 0x0011ec000c101b06 */
.L_x_1199:
[----:B------:R-:W-:Y:S05]  /*0300*/  BSYNC.RECONVERGENT B0 ;  /* 0x0000000000007941 */ /* 0x000fea0003800200 */
.L_x_1198:
[----:B------:R-:W1:Y:S02]  /*0310*/  LDCU UR4, c[0x0][0x380] ;  /* 0x00007000ff0477ac */ /* 0x000e640008000800 */
[----:B-1----:R-:W-:-:S13]  /*0320*/  ISETP.GE.AND P0, PT, R17, UR4, PT ;  /* 0x0000000411007c0c */ /* 0x002fda000bf06270 */
[----:B------:R-:W-:Y:S05]  /*0330*/  @P0 EXIT ;  /* 0x000000000000094d */ /* 0x000fea0003800000 */
[----:B0-----:R-:W0:Y:S01]  /*0340*/  LDC.64 R2, c[0x0][0x588] ;  /* 0x00016200ff027b82 */ /* 0x001e220000000a00 */
        /* <DEDUP_REMOVED lines=28> */
.L_x_1203:
[----:B------:R-:W-:Y:S01]  /*0510*/  IMAD.MOV.U32 R4, RZ, RZ, R2 ;  /* 0x000000ffff047224 */ /* 0x000fe200078e0002 */
[----:B------:R-:W-:-:S07]  /*0520*/  MOV R5, R3 ;  /* 0x0000000300057202 */ /* 0x000fce0000000f00 */
.L_x_1202:
[----:B------:R-:W0:Y:S02]  /*0530*/  LDC.64 R2, c[0x0][0x580] ;  /* 0x00016000ff027b82 */ /* 0x000e240000000a00 */
[----:B0-----:R-:W-:Y:S01]  /*0540*/  STG.E.64 desc[UR6][R2.64], R4 ;  /* 0x0000000402007986 */ /* 0x001fe2000c101b06 */
[----:B------:R-:W-:Y:S05]  /*0550*/  EXIT ;  /* 0x000000000000794d */ /* 0x000fea0003800000 */
.L_x_1197:
[----:B------:R-:W0:Y:S01]  /*0560*/  LDCU UR4, c[0x0][0x380] ;  /* 0x00007000ff0477ac */ /* 0x000e220008000800 */
[----:B------:R-:W-:Y:S01]  /*0570*/  VIADD R16, R16, 0xffffffff ;  /* 0xffffffff10107836 */ /* 0x000fe20000000000 */
[----:B------:R-:W-:Y:S04]  /*0580*/  BSSY.RECONVERGENT B0, `(.L_x_1204) ;  /* 0x0000159000007945 */ /* 0x000fe80003800200 */
[----:B------:R-:W-:-:S04]  /*0590*/  VIMNMX.U32 R18, PT, PT, R16, 0x18, PT ;  /* 0x0000001810127848 */ /* 0x000fc80003fe0000 */
[----:B------:R-:W-:Y:S02]  /*05a0*/  IADD3 R18, PT, PT, R18, 0x1, RZ ;  /* 0x0000000112127810 */ /* 0x000fe40007ffe0ff */
[----:B0-----:R-:W-:-:S13]  /*05b0*/  ISETP.GE.AND P0, PT, R17, UR4, PT ;  /* 0x0000000411007c0c */ /* 0x001fda000bf06270 */
[----:B------:R-:W-:Y:S05]  /*05c0*/  @P0 BRA `(.L_x_1205) ;  /* 0x0000001400500947 */ /* 0x000fea0003800000 */
[----:B------:R-:W0:Y:S01]  /*05d0*/  LDCU.64 UR4, c[0x0][0x390] ;  /* 0x00007200ff0477ac */ /* 0x000e220008000a00 */
[----:B------:R-:W-:Y:S01]  /*05e0*/  MOV R3, R17 ;  /* 0x0000001100037202 */ /* 0x000fe20000000f00 */
[----:B------:R-:W-:Y:S01]  /*05f0*/  IMAD.MOV.U32 R2, RZ, RZ, RZ ;  /* 0x000000ffff027224 */ /* 0x000fe200078e00ff */
[----:B------:R-:W-:Y:S01]  /*0600*/  ISETP.NE.AND P0, PT, R16, RZ, PT ;  /* 0x000000ff1000720c */ /* 0x000fe20003f05270 */
[----:B------:R-:W1:Y:S01]  /*0610*/  LDCU UR10, c[0x0][0x38c] ;  /* 0x00007180ff0a77ac */ /* 0x000e620008000800 */
[----:B------:R-:W2:Y:S01]  /*0620*/  LDCU.64 UR12, c[0x0][0x4b8] ;  /* 0x00009700ff0c77ac */ /* 0x000ea20008000a00 */
[----:B0-----:R-:W-:-:S05]  /*0630*/  IMAD.HI.U32 R2, R17, UR4, R2 ;  /* 0x0000000411027c27 */ /* 0x001fca000f8e0002 */
[----:B------:R-:W-:-:S05]  /*0640*/  SHF.R.U32.HI R3, RZ, UR5, R2 ;  /* 0x00000005ff037c19 */ /* 0x000fca0008011602 */
[----:B------:R-:W-:-:S04]  /*0650*/  IMAD.MOV R0, RZ, RZ, -R3 ;  /* 0x000000ffff007224 */ /* 0x000fc800078e0a03 */
        /* <DEDUP_REMOVED lines=270> */
[----:B------:R-:W-:Y:S01]  /*1740*/  MOV R2, RZ ;  /* 0x000000ff00027202 */ /* 0x000fe20000000f00 */
[----:B------:R-:W1:Y:S10]  /*1750*/  LDCU UR4, c[0x0][0x4a8] ;  /* 0x00009500ff0477ac */ /* 0x000e740008000800 */
[----:B------:R-:W2:Y:S01]  /*1760*/  @P0 LDC.64 R10, c[0x0][0x4b0] ;  /* 0x00012c00ff0a0b82 */ /* 0x000ea20000000a00 */
[----:B0-----:R-:W-:-:S07]  /*1770*/  IMAD.HI.U32 R6, R3, UR11, R2 ;  /* 0x0000000b03067c27 */ /* 0x001fce000f8e0002 */
[----:B------:R-:W0:Y:S01]  /*1780*/  @P0 LDC R13, c[0x0][0x4ac] ;  /* 0x00012b00ff0d0b82 */ /* 0x000e220000000800 */
[----:B-1----:R-:W-:Y:S01]  /*1790*/  SHF.R.U32.HI R7, RZ, UR4, R6 ;  /* 0x00000004ff077c19 */ /* 0x002fe20008011606 */
[----:B------:R-:W1:Y:S01]  /*17a0*/  LDCU.64 UR4, c[0x0][0x570] ;  /* 0x0000ae00ff0477ac */ /* 0x000e620008000a00 */
[----:B------:R-:W-:Y:S02]  /*17b0*/  @P0 IMAD.MOV.U32 R6, RZ, RZ, RZ ;  /* 0x000000ffff060224 */ /* 0x000fe400078e00ff */
[----:B------:R-:W-:-:S03]  /*17c0*/  IADD3 R9, PT, PT, -R7, RZ, RZ ;  /* 0x000000ff07097210 */ /* 0x000fc60007ffe1ff */
[----:B------:R-:W3:Y:S01]  /*17d0*/  @P0 LDC.64 R4, c[0x0][0x578] ;  /* 0x00015e00ff040b82 */ /* 0x000ee20000000a00 */
[----:B--2---:R-:W-:-:S05]  /*17e0*/  @P0 IMAD.HI.U32 R2, R7, R10, R6 ;  /* 0x0000000a07020227 */ /* 0x004fca00078e0006 */
[----:B------:R-:W-:Y:S01]  /*17f0*/  @P0 SHF.R.U32.HI R6, RZ, R11, R2 ;  /* 0x0000000bff060219 */ /* 0x000fe20000011602 */
[----:B------:R-:W-:-:S03]  /*1800*/  IMAD R2, R9, UR10, R3 ;  /* 0x0000000a09027c24 */ /* 0x000fc6000f8e0203 */
[----:B------:R-:W-:Y:S01]  /*1810*/  @P0 IADD3 R6, PT, PT, -R6, RZ, RZ ;  /* 0x000000ff06060210 */ /* 0x000fe20007ffe1ff */
[C---:B-1----:R-:W-:Y:S02]  /*1820*/  IMAD R19, R2.reuse, UR4, R19 ;  /* 0x0000000402137c24 */ /* 0x042fe4000f8e0213 */
[----:B------:R-:W-:Y:S02]  /*1830*/  IMAD R0, R2, UR5, R0 ;  /* 0x0000000502007c24 */ /* 0x000fe4000f8e0200 */
[----:B0-----:R-:W-:-:S04]  /*1840*/  @P0 IMAD R6, R6, R13, R7 ;  /* 0x0000000d06060224 */ /* 0x001fc800078e0207 */
[C---:B---3--:R-:W-:Y:S02]  /*1850*/  @P0 IMAD R19, R6.reuse, R4, R19 ;  /* 0x0000000406130224 */ /* 0x048fe400078e0213 */
[----:B------:R-:W-:-:S07]  /*1860*/  @P0 IMAD R0, R6, R5, R0 ;  /* 0x0000000506000224 */ /* 0x000fce00078e0200 */
.L_x_1206:
[----:B------:R-:W0:Y:S01]  /*1870*/  LDCU.64 UR4, c[0x0][0x588] ;  /* 0x0000b100ff0477ac */ /* 0x000e220008000a00 */
[----:B------:R-:W1:Y:S01]  /*1880*/  LDC.64 R2, c[0x0][0x590] ;  /* 0x00016400ff027b82 */ /* 0x000e620000000a00 */
[----:B0-----:R-:W-:-:S05]  /*1890*/  IADD3 R6, P0, PT, R0, UR4, RZ ;  /* 0x0000000400067c10 */ /* 0x001fca000ff1e0ff */
[----:B------:R-:W-:-:S06]  /*18a0*/  IMAD.X R7, RZ, RZ, UR5, P0 ;  /* 0x00000005ff077e24 */ /* 0x000fcc00080e06ff */
[----:B------:R-:W1:Y:S01]  /*18b0*/  LDG.E.64 R6, desc[UR6][R6.64] ;  /* 0x0000000606067981 */ /* 0x000e62000c1e1b00 */
[----:B------:R-:W-:Y:S01]  /*18c0*/  BSSY.RECONVERGENT B1, `(.L_x_1207) ;  /* 0x000001f000017945 */ /* 0x000fe20003800200 */
[----:B------:R-:W-:Y:S02]  /*18d0*/  MOV R4, 0x0 ;  /* 0x0000000000047802 */ /* 0x000fe40000000f00 */
[----:B------:R-:W-:Y:S01]  /*18e0*/  MOV R5, 0x3ff00000 ;  /* 0x3ff0000000057802 */ /* 0x000fe20000000f00 */
[----:B-1----:R-:W-:-:S14]  /*18f0*/  DSETP.GT.AND P0, PT, R6, R2, PT ;  /* 0x000000020600722a */ /* 0x002fdc0003f04000 */
        /* <DEDUP_REMOVED lines=21> */
[----:B------:R-:W-:Y:S05]  /*1a50*/  CALL.REL.NOINC `($__internal_2_$__cuda_sm20_div_rn_f64_full) ;  /* 0x0000001400887944 */ /* 0x000fea0003c00000 */
[----:B------:R-:W-:Y:S02]  /*1a60*/  MOV R2, R10 ;  /* 0x0000000a00027202 */ /* 0x000fe40000000f00 */
[----:B------:R-:W-:-:S07]  /*1a70*/  MOV R3, R11 ;  /* 0x0000000b00037202 */ /* 0x000fce0000000f00 */
.L_x_1210:
[----:B------:R-:W-:Y:S05]  /*1a80*/  BSYNC.RECONVERGENT B2 ;  /* 0x0000000000027941 */ /* 0x000fea0003800200 */
.L_x_1209:
[----:B------:R-:W-:Y:S01]  /*1a90*/  IMAD.MOV.U32 R4, RZ, RZ, R2 ;  /* 0x000000ffff047224 */ /* 0x000fe200078e0002 */
[----:B------:R-:W-:-:S07]  /*1aa0*/  MOV R5, R3 ;  /* 0x0000000300057202 */ /* 0x000fce0000000f00 */
.L_x_1208:
[----:B------:R-:W-:Y:S05]  /*1ab0*/  BSYNC.RECONVERGENT B1 ;  /* 0x0000000000017941 */ /* 0x000fea0003800200 */
.L_x_1207:
[----:B------:R-:W0:Y:S01]  /*1ac0*/  LDCU.64 UR4, c[0x0][0x580] ;  /* 0x0000b000ff0477ac */ /* 0x000e220008000a00 */
[----:B------:R-:W-:Y:S01]  /*1ad0*/  VIADD R17, R17, 0x80 ;  /* 0x0000008011117836 */ /* 0x000fe20000000000 */
[----:B0-----:R-:W-:-:S04]  /*1ae0*/  IADD3 R2, P0, PT, R19, UR4, RZ ;  /* 0x0000000413027c10 */ /* 0x001fc8000ff1e0ff */
[----:B------:R-:W-:-:S05]  /*1af0*/  IADD3.X R3, PT, PT, RZ, UR5, RZ, P0, !PT ;  /* 0x00000005ff037c10 */ /* 0x000fca00087fe4ff */
[----:B------:R0:W-:Y:S04]  /*1b00*/  STG.E.64 desc[UR6][R2.64], R4 ;  /* 0x0000000402007986 */ /* 0x0001e8000c101b06 */
.L_x_1205:
[----:B------:R-:W-:Y:S05]  /*1b10*/  BSYNC.RECONVERGENT B0 ;  /* 0x0000000000007941 */ /* 0x000fea0003800200 */
.L_x_1204:
[----:B------:R-:W1:Y:S02]  /*1b20*/  LDCU UR4, c[0x0][0x380] ;  /* 0x00007000ff0477ac */ /* 0x000e640008000800 */
[----:B-1----:R-:W-:-:S13]  /*1b30*/  ISETP.GE.AND P0, PT, R17, UR4, PT ;  /* 0x0000000411007c0c */ /* 0x002fda000bf06270 */
        /* <DEDUP_REMOVED lines=8> */
[----:B------:R-:W-:-:S05]  /*1bc0*/  SHF.R.U32.HI R3, RZ, UR5, R2 ;  /* 0x00000005ff037c19 */ /* 0x000fca0008011602 */
[----:B------:R-:W-:-:S04]  /*1bd0*/  IMAD.MOV R0, RZ, RZ, -R3 ;  /* 0x000000ffff007224 */ /* 0x000fc800078e0a03 */
        /* <DEDUP_REMOVED lines=270> */
[----:B------:R-:W-:Y:S01]  /*2cc0*/  IMAD.MOV.U32 R2, RZ, RZ, RZ ;  /* 0x000000ffff027224 */ /* 0x000fe200078e00ff */
        /* <DEDUP_REMOVED lines=8> */
[----:B------:R-:W3:Y:S01]  /*2d50*/  @P0 LDC.64 R12, c[0x0][0x578] ;  /* 0x00015e00ff0c0b82 */ /* 0x000ee20000000a00 */
[----:B--2---:R-:W-:-:S05]  /*2d60*/  @P0 IMAD.HI.U32 R2, R5, R8, R4 ;  /* 0x0000000805020227 */ /* 0x004fca00078e0004 */
[----:B------:R-:W-:Y:S01]  /*2d70*/  @P0 SHF.R.U32.HI R4, RZ, R9, R2 ;  /* 0x00000009ff040219 */ /* 0x000fe20000011602 */
[----:B------:R-:W-:-:S04]  /*2d80*/  IMAD R2, R7, UR10, R3 ;  /* 0x0000000a07027c24 */ /* 0x000fc8000f8e0203 */
[----:B------:R-:W-:Y:S02]  /*2d90*/  @P0 IMAD.MOV R4, RZ, RZ, -R4 ;  /* 0x000000ffff040224 */ /* 0x000fe400078e0a04 */
[C---:B-1----:R-:W-:Y:S02]  /*2da0*/  IMAD R17, R2.reuse, UR4, R17 ;  /* 0x0000000402117c24 */ /* 0x042fe4000f8e0211 */
[----:B0-----:R-:W-:Y:S02]  /*2db0*/  @P0 IMAD R4, R11, R4, R5 ;  /* 0x000000040b040224 */ /* 0x001fe400078e0205 */
[----:B------:R-:W-:Y:S02]  /*2dc0*/  IMAD R0, R2, UR5, R0 ;  /* 0x0000000502007c24 */ /* 0x000fe4000f8e0200 */
[C---:B---3--:R-:W-:Y:S02]  /*2dd0*/  @P0 IMAD R17, R4.reuse, R12, R17 ;  /* 0x0000000c04110224 */ /* 0x048fe400078e0211 */
[----:B------:R-:W-:-:S07]  /*2de0*/  @P0 IMAD R0, R4, R13, R0 ;  /* 0x0000000d04000224 */ /* 0x000fce00078e0200 */
.L_x_1211:
[----:B------:R-:W0:Y:S01]  /*2df0*/  LDCU.128 UR12, c[0x0][0x580] ;  /* 0x0000b000ff0c77ac */ /* 0x000e220008000c00 */
[----:B------:R-:W1:Y:S01]  /*2e00*/  LDCU.64 UR4, c[0x0][0x590] ;  /* 0x0000b200ff0477ac */ /* 0x000e620008000a00 */
[----:B0-----:R-:W-:-:S04]  /*2e10*/  IADD3 R4, P0, PT, R0, UR14, RZ ;  /* 0x0000000e00047c10 */ /* 0x001fc8000ff1e0ff */
[----:B------:R-:W-:-:S06]  /*2e20*/  IADD3.X R5, PT, PT, RZ, UR15, RZ, P0, !PT ;  /* 0x0000000fff057c10 */ /* 0x000fcc00087fe4ff */
[----:B------:R-:W1:Y:S01]  /*2e30*/  LDG.E.64 R4, desc[UR6][R4.64] ;  /* 0x0000000604047981 */ /* 0x000e62000c1e1b00 */
[----:B------:R-:W-:Y:S01]  /*2e40*/  IADD3 R16, P1, PT, R17, UR12, RZ ;  /* 0x0000000c11107c10 */ /* 0x000fe2000ff3e0ff */
[----:B------:R-:W-:Y:S01]  /*2e50*/  BSSY.RECONVERGENT B0, `(.L_x_1212) ;  /* 0x0000020000007945 */ /* 0x000fe20003800200 */
[----:B------:R-:W-:Y:S01]  /*2e60*/  MOV R2, 0x0 ;  /* 0x0000000000027802 */ /* 0x000fe20000000f00 */
[----:B------:R-:W-:Y:S01]  /*2e70*/  IMAD.MOV.U32 R3, RZ, RZ, 0x3ff00000 ;  /* 0x3ff00000ff037424 */ /* 0x000fe200078e00ff */
[----:B------:R-:W-:Y:S01]  /*2e80*/  IADD3.X R17, PT, PT, RZ, UR13, RZ, P1, !PT ;  /* 0x0000000dff117c10 */ /* 0x000fe20008ffe4ff */
[----:B-1----:R-:W-:-:S14]  /*2e90*/  DSETP.GT.AND P0, PT, R4, UR4, PT ;  /* 0x0000000404007e2a */ /* 0x002fdc000bf04000 */
[----:B------:R-:W-:Y:S05]  /*2ea0*/  @!P0 BRA `(.L_x_1213) ;  /* 0x0000000000688947 */ /* 0x000fea0003800000 */
[----:B------:R-:W-:Y:S01]  /*2eb0*/  UMOV UR10, 0x9abcaf48 ;  /* 0x9abcaf48000a7882 */ /* 0x000fe20000000000 */
[----:B------:R-:W-:Y:S01]  /*2ec0*/  UMOV UR11, 0x3e7ad7f2 ;  /* 0x3e7ad7f2000b7882 */ /* 0x000fe20000000000 */
[----:B------:R-:W-:Y:S01]  /*2ed0*/  MOV R2, 0x1 ;  /* 0x0000000100027802 */ /* 0x000fe20000000f00 */
[----:B------:R-:W-:Y:S01]  /*2ee0*/  DADD R8, R4, UR10 ;  /* 0x0000000a04087e29 */ /* 0x000fe20008000000 */
[----:B------:R-:W0:Y:S01]  /*2ef0*/  LDC R0, c[0x0][0x594] ;  /* 0x00016500ff007b82 */ /* 0x000e220000000800 */
[----:B------:R-:W-:Y:S04]  /*2f00*/  BSSY.RECONVERGENT B1, `(.L_x_1213) ;  /* 0x0000014000017945 */ /* 0x000fe80003800200 */
        /* <DEDUP_REMOVED lines=13> */
[----:B------:R-:W-:Y:S01]  /*2fe0*/  IMAD.MOV.U32 R4, RZ, RZ, R8 ;  /* 0x000000ffff047224 */ /* 0x000fe200078e0008 */
[----:B------:R-:W-:Y:S02]  /*2ff0*/  MOV R5, R9 ;  /* 0x0000000900057202 */ /* 0x000fe40000000f00 */
[----:B------:R-:W-:-:S07]  /*3000*/  MOV R0, 0x3020 ;  /* 0x0000302000007802 */ /* 0x000fce0000000f00 */
[----:B------:R-:W-:Y:S05]  /*3010*/  CALL.REL.NOINC `($__internal_2_$__cuda_sm20_div_rn_f64_full) ;  /* 0x0000000000187944 */ /* 0x000fea0003c00000 */
[----:B------:R-:W-:Y:S01]  /*3020*/  MOV R2, R10 ;  /* 0x0000000a00027202 */ /* 0x000fe20000000f00 */
[----:B------:R-:W-:-:S07]  /*3030*/  IMAD.MOV.U32 R3, RZ, RZ, R11 ;  /* 0x000000ffff037224 */ /* 0x000fce00078e000b */
.L_x_1214:
[----:B------:R-:W-:Y:S05]  /*3040*/  BSYNC.RECONVERGENT B1 ;  /* 0x0000000000017941 */ /* 0x000fea0003800200 */
.L_x_1213:
[----:B------:R-:W-:Y:S05]  /*3050*/  BSYNC.RECONVERGENT B0 ;  /* 0x0000000000007941 */ /* 0x000fea0003800200 */
.L_x_1212:
[----:B------:R-:W-:Y:S01]  /*3060*/  STG.E.64 desc[UR6][R16.64], R2 ;  /* 0x0000000210007986 */ /* 0x000fe2000c101b06 */
[----:B------:R-:W-:Y:S05]  /*3070*/  EXIT ;  /* 0x000000000000794d */ /* 0x000fea0003800000 */
        .weak           $__internal_2_$__cuda_sm20_div_rn_f64_full
        .type           $__internal_2_$__cuda_sm20_div_rn_f64_full,@function
        .size           $__internal_2_$__cuda_sm20_div_rn_f64_full,(.L_x_1487 - $__internal_2_$__cuda_sm20_div_rn_f64_full)
$__internal_2_$__cuda_sm20_div_rn_f64_full:
[C---:B------:R-:W-:Y:S02]  /*3080*/  FSETP.GEU.AND P0, PT, |R5|.reuse, 1.469367938527859385e-39, PT ;  /* 0x001000000500780b */ /* 0x040fe40003f0e200 */
[C---:B------:R-:W-:Y:S02]  /*3090*/  LOP3.LUT R6, R5.reuse, 0x800fffff, RZ, 0xc0, !PT ;  /* 0x800fffff05067812 */ /* 0x040fe400078ec0ff */
[----:B------:R-:W-:Y:S02]  /*30a0*/  MOV R10, 0x1 ;  /* 0x00000001000a7802 */ /* 0x000fe40000000f00 */
[----:B------:R-:W-:Y:S02]  /*30b0*/  LOP3.LUT R7, R6, 0x3ff00000, RZ, 0xfc, !PT ;  /* 0x3ff0000006077812 */ /* 0x000fe400078efcff */
[----:B------:R-:W-:Y:S02]  /*30c0*/  MOV R6, R4 ;  /* 0x0000000400067202 */ /* 0x000fe40000000f00 */
[----:B------:R-:W-:-:S02]  /*30d0*/  LOP3.LUT R15, R5, 0x7ff00000, RZ, 0xc0, !PT ;  /* 0x7ff00000050f7812 */ /* 0x000fc400078ec0ff */
[----:B------:R-:W-:Y:S01]  /*30e0*/  MOV R21, 0x1ca00000 ;  /* 0x1ca0000000157802 */ /* 0x000fe20000000f00 */
        /* <DEDUP_REMOVED lines=25> */
.L_x_1215:
[----:B------:R-:W-:Y:S01]  /*3280*/  IMAD.MOV.U32 R23, RZ, RZ, R15 ;  /* 0x000000ffff177224 */ /* 0x000fe200078e000f */
[----:B------:R-:W-:Y:S01]  /*3290*/  @!P0 LOP3.LUT R23, R7, 0x7ff00000, RZ, 0xc0, !PT ;  /* 0x7ff0000007178812 */ /* 0x000fe200078ec0ff */
[----:B------:R-:W-:Y:S01]  /*32a0*/  DMUL R12, R10, R8 ;  /* 0x000000080a0c7228 */ /* 0x000fe20000000000 */
[----:B------:R-:W-:Y:S01]  /*32b0*/  IADD3 R24, PT, PT, R22, -0x1, RZ ;  /* 0xffffffff16187810 */ /* 0x000fe20007ffe0ff */
[----:B------:R-:W-:Y:S01]  /*32c0*/  BSSY.RECONVERGENT B3, `(.L_x_1216) ;  /* 0x0000037000037945 */ /* 0x000fe20003800200 */
[----:B------:R-:W-:Y:S02]  /*32d0*/  IADD3 R25, PT, PT, R23, -0x1, RZ ;  /* 0xffffffff17197810 */ /* 0x000fe40007ffe0ff */
        /* <DEDUP_REMOVED lines=10> */
[----:B------:R-:W-:-:S05]  /*3380*/  SEL R21, R21, 0x63400000, !P0 ;  /* 0x6340000015157807 */ /* 0x000fca0004000000 */
[----:B------:R-:W-:-:S05]  /*3390*/  IMAD.IADD R2, R2, 0x1, -R21 ;  /* 0x0000000102027824 */ /* 0x000fca00078e0a15 */
[----:B------:R-:W-:-:S06]  /*33a0*/  IADD3 R13, PT, PT, R2, 0x7fe00000, RZ ;  /* 0x7fe00000020d7810 */ /* 0x000fcc0007ffe0ff */
        /* <DEDUP_REMOVED lines=10> */
[----:B------:R-:W-:Y:S01]  /*3450*/  DMUL.RP R12, R14, R12 ;  /* 0x0000000c0e0c7228 */ /* 0x000fe20000008000 */
[----:B------:R-:W-:-:S06]  /*3460*/  MOV R4, RZ ;  /* 0x000000ff00047202 */ /* 0x000fcc0000000f00 */
[----:B------:R-:W-:-:S03]  /*3470*/  DFMA R4, R10, -R4, R14 ;  /* 0x800000040a04722b */ /* 0x000fc6000000000e */
[----:B------:R-:W-:-:S03]  /*3480*/  LOP3.LUT R3, R13, R3, RZ, 0x3c, !PT ;  /* 0x000000030d037212 */ /* 0x000fc600078e3cff */
[----:B------:R-:W-:-:S04]  /*3490*/  IADD3 R4, PT, PT, -R2, -0x43300000, RZ ;  /* 0xbcd0000002047810 */ /* 0x000fc80007ffe1ff */
[----:B------:R-:W-:-:S04]  /*34a0*/  FSETP.NEU.AND P0, PT, |R5|, R4, PT ;  /* 0x000000040500720b */ /* 0x000fc80003f0d200 */
[----:B------:R-:W-:Y:S02]  /*34b0*/  FSEL R10, R12, R10, !P0 ;  /* 0x0000000a0c0a7208 */ /* 0x000fe40004000000 */
[----:B------:R-:W-:Y:S01]  /*34c0*/  FSEL R11, R3, R11, !P0 ;  /* 0x0000000b030b7208 */ /* 0x000fe20004000000 */
[----:B------:R-:W-:Y:S06]  /*34d0*/  BRA `(.L_x_1218) ;  /* 0x0000000000547947 */ /* 0x000fec0003800000 */
.L_x_1217:
[----:B------:R-:W-:-:S14]  /*34e0*/  DSETP.NAN.AND P0, PT, R2, R2, PT ;  /* 0x000000020200722a */ /* 0x000fdc0003f08000 */
[----:B------:R-:W-:Y:S05]  /*34f0*/  @P0 BRA `(.L_x_1219) ;  /* 0x0000000000440947 */ /* 0x000fea0003800000 */
[----:B------:R-:W-:-:S14]  /*3500*/  DSETP.NAN.AND P0, PT, R4, R4, PT ;  /* 0x000000040400722a */ /* 0x000fdc0003f08000 */
[----:B------:R-:W-:Y:S05]  /*3510*/  @P0 BRA `(.L_x_1220) ;  /* 0x0000000000300947 */ /* 0x000fea0003800000 */
[----:B------:R-:W-:Y:S01]  /*3520*/  ISETP.NE.AND P0, PT, R22, R23, PT ;  /* 0x000000171600720c */ /* 0x000fe20003f05270 */
[----:B------:R-:W-:Y:S01]  /*3530*/  IMAD.MOV.U32 R10, RZ, RZ, 0x0 ;  /* 0x00000000ff0a7424 */ /* 0x000fe200078e00ff */
        /* <DEDUP_REMOVED lines=10> */
.L_x_1220:
[----:B------:R-:W-:Y:S02]  /*35e0*/  LOP3.LUT R11, R5, 0x80000, RZ, 0xfc, !PT ;  /* 0x00080000050b7812 */ /* 0x000fe400078efcff */
[----:B------:R-:W-:Y:S01]  /*35f0*/  MOV R10, R4 ;  /* 0x00000004000a7202 */ /* 0x000fe20000000f00 */
[----:B------:R-:W-:Y:S06]  /*3600*/  BRA `(.L_x_1218) ;  /* 0x0000000000087947 */ /* 0x000fec0003800000 */
.L_x_1219:
[----:B------:R-:W-:Y:S01]  /*3610*/  LOP3.LUT R11, R3, 0x80000, RZ, 0xfc, !PT ;  /* 0x00080000030b7812 */ /* 0x000fe200078efcff */
[----:B------:R-:W-:-:S07]  /*3620*/  IMAD.MOV.U32 R10, RZ, RZ, R2 ;  /* 0x000000ffff0a7224 */ /* 0x000fce00078e0002 */
.L_x_1218:
[----:B------:R-:W-:Y:S05]  /*3630*/  BSYNC.RECONVERGENT B3 ;  /* 0x0000000000037941 */ /* 0x000fea0003800200 */
.L_x_1216:
[----:B------:R-:W-:Y:S01]  /*3640*/  HFMA2 R3, -RZ, RZ, 0, 0 ;  /* 0x00000000ff037431 */ /* 0x000fe200000001ff */
[----:B------:R-:W-:-:S04]  /*3650*/  MOV R2, R0 ;  /* 0x0000000000027202 */ /* 0x000fc80000000f00 */
[----:B------:R-:W-:Y:S05]  /*3660*/  RET.REL.NODEC R2 `(_ZN2at6native18elementwise_kernelILi128ELi2EZNS0_22gpu_kernel_impl_nocastIZZZNS0_53_GLOBAL__N__52d73765_15_RenormKernel_cu_b2145a98_319224renorm_scale_factor_implERNS_18TensorIteratorBaseEdENKUlvE_clEvENKUlvE_clEvEUldE_EEvS5_RKT_EUliE_EEviT1_) ;  /* 0xffffffc802647950 */ /* 0x000fea0003c3ffff */
.L_x_1221:
        /* <DEDUP_REMOVED lines=9> */
.L_x_1487:


//--------------------- .text._ZN2at6native27unrolled_elementwise_kernelIZZZNS0_53_GLOBAL__N__52d73765_15_RenormKernel_cu_b2145a98_319224renorm_scale_factor_implERNS_18TensorIteratorBaseEdENKUlvE_clEvENKUlvE_clEvEUldE_St5arrayIPcLm2EELi4E23TrivialOffsetCalculatorILi1EjESC_NS0_6memory15LoadWithoutCastENSD_16StoreWithoutCastEEEviT_T0_T2_T3_T4_T5_ --------------------------
	.section	.text._ZN2at6native27unrolled_elementwise_kernelIZZZNS0_53_GLOBAL__N__52d73765_15_RenormKernel_cu_b2145a98_319224renorm_scale_factor_implERNS_18TensorIteratorBaseEdENKUlvE_clEvENKUlvE_clEvEUldE_St5arrayIPcLm2EELi4E23TrivialOffsetCalculatorILi1EjESC_NS0_6memory15LoadWithoutCastENSD_16StoreWithoutCastEEEviT_T0_T2_T3_T4_T5_,"ax",@progbits
	.align	128
        .global         _ZN2at6native27unrolled_elementwise_kernelIZZZNS0_53_GLOBAL__N__52d73765_15_RenormKernel_cu_b2145a98_319224renorm_scale_factor_implERNS_18TensorIteratorBaseEdENKUlvE_clEvENKUlvE_clEvEUldE_St5arrayIPcLm2EELi4E23TrivialOffsetCalculatorILi1EjESC_NS0_6memory15LoadWithoutCastENSD_16StoreWithoutCastEEEviT_T0_T2_T3_T4_T5_
        .type           _ZN2at6native27unrolled_elementwise_kernelIZZZNS0_53_GLOBAL__N__52d73765_15_RenormKernel_cu_b2145a98_319224renorm_scale_factor_implERNS_18TensorIteratorBaseEdENKUlvE_clEvENKUlvE_clEvEUldE_St5arrayIPcLm2EELi4E23TrivialOffsetCalculatorILi1EjESC_NS0_6memory15LoadWithoutCastENSD_16StoreWithoutCastEEEviT_T0_T2_T3_T4_T5_,@function
        .size           _ZN2at6native27unrolled_elementwise_kernelIZZZNS0_53_GLOBAL__N__52d73765_15_RenormKernel_cu_b2145a98_319224renorm_scale_factor_implERNS_18TensorIteratorBaseEdENKUlvE_clEvENKUlvE_clEvEUldE_St5arrayIPcLm2EELi4E23TrivialOffsetCalculatorILi1EjESC_NS0_6memory15LoadWithoutCastENSD_16StoreWithoutCastEEEviT_T0_T2_T3_T4_T5_,(.L_x_1488 - _ZN2at6native27unrolled_elementwise_kernelIZZZNS0_53_GLOBAL__N__52d73765_15_RenormKernel_cu_b2145a98_319224renorm_scale_factor_implERNS_18TensorIteratorBaseEdENKUlvE_clEvENKUlvE_clEvEUldE_St5arrayIPcLm2EELi4E23TrivialOffsetCalculatorILi1EjESC_NS0_6memory15LoadWithoutCastENSD_16StoreWithoutCastEEEviT_T0_T2_T3_T4_T5_)
        .other          _ZN2at6native27unrolled_elementwise_kernelIZZZNS0_53_GLOBAL__N__52d73765_15_RenormKernel_cu_b2145a98_319224renorm_scale_factor_implERNS_18TensorIteratorBaseEdENKUlvE_clEvENKUlvE_clEvEUldE_St5arrayIPcLm2EELi4E23TrivialOffsetCalculatorILi1EjESC_NS0_6memory15LoadWithoutCastENSD_16StoreWithoutCastEEEviT_T0_T2_T3_T4_T5_,@"STO_CUDA_ENTRY STV_DEFAULT"
_ZN2at6native27unrolled_elementwise_kernelIZZZNS0_53_GLOBAL__N__52d73765_15_RenormKernel_cu_b2145a98_319224renorm_scale_factor_implERNS_18TensorIteratorBaseEdENKUlvE_clEvENKUlvE_clEvEUldE_St5arrayIPcLm2EELi4E23TrivialOffsetCalculatorILi1EjESC_NS0_6memory15LoadWithoutCastENSD_16StoreWithoutCastEEEviT_T0_T2_T3_T4_T5_:
.text._ZN2at6native27unrolled_elementwise_kernelIZZZNS0_53_GLOBAL__N__52d73765_15_RenormKernel_cu_b2145a98_319224renorm_scale_factor_implERNS_18TensorIteratorBaseEdENKUlvE_clEvENKUlvE_clEvEUldE_St5arrayIPcLm2EELi4E23TrivialOffsetCalculatorILi1EjESC_NS0_6memory15LoadWithoutCastENSD_16StoreWithoutCastEEEviT_T0_T2_T3_T4_T5_:
[----:B------:R-:W-:Y:S01]  /*0000*/  LDC R1, c[0x0][0x37c] ;  /* 0x0000df00ff017b82 */ /* 0x000fe20000000800 */
[----:B------:R-:W0:Y:S07]  /*0010*/  S2R R0, SR_CTAID.X ;  /* 0x0000000000007919 */ /* 0x000e2e0000002500 */
[----:B------:R-:W0:Y:S01]  /*0020*/  LDC R3, c[0x0][0x380] ;  /* 0x0000e000ff037b82 */ /* 0x000e220000000800 */
[----:B------:R-:W1:Y:S01]  /*0030*/  LDCU.64 UR4, c[0x0][0x358] ;  /* 0x00006b00ff0477ac */ /* 0x000e620008000a00 */
[----:B------:R-:W-:Y:S01]  /*0040*/  CS2R R26, SRZ ;  /* 0x00000000001a7805 */ /* 0x000fe2000001ff00 */
[----:B------:R-:W2:Y:S01]  /*0050*/  S2R R13, SR_TID.X ;  /* 0x00000000000d7919 */ /* 0x000ea20000002100 */
[----:B------:R-:W-:Y:S01]  /*0060*/  CS2R R28, SRZ ;  /* 0x00000000001c7805 */ /* 0x000fe2000001ff00 */
[----:B------:R-:W3:Y:S01]  /*0070*/  LDCU.64 UR6, c[0x0][0x388] ;  /* 0x00007100ff0677ac */ /* 0x000ee20008000a00 */
[----:B0-----:R-:W-:-:S02]  /*0080*/  IMAD R2, R0, -0x200, R3 ;  /* 0xfffffe0000027824 */ /* 0x001fc400078e0203 */
[----:B--2---:R-:W-:-:S03]  /*0090*/  IMAD.MOV.U32 R3, RZ, RZ, R13 ;  /* 0x000000ffff037224 */ /* 0x004fc600078e000d */
[----:B------:R-:W-:-:S13]  /*00a0*/  ISETP.GE.AND P0, PT, R13, R2, PT ;  /* 0x000000020d00720c */ /* 0x000fda0003f06270 */
[----:B------:R-:W-:Y:S01]  /*00b0*/  @!P0 VIADD R13, R3, 0x80 ;  /* 0x00000080030d8836 */ /* 0x000fe20000000000 */
[----:B------:R-:W0:Y:S01]  /*00c0*/  @!P0 LDC.64 R6, c[0x0][0x3a0] ;  /* 0x0000e800ff068b82 */ /* 0x000e220000000a00 */
[----:B------:R-:W-:-:S03]  /*00d0*/  @!P0 LEA R15, R0, R3, 0x9 ;  /* 0x00000003000f8211 */ /* 0x000fc600078e48ff */
[----:B------:R-:W-:-:S13]  /*00e0*/  ISETP.GE.AND P1, PT, R13, R2, PT ;  /* 0x000000020d00720c */ /* 0x000fda0003f26270 */
[----:B------:R-:W-:Y:S01]  /*00f0*/  @!P1 IMAD R17, R0, 0x200, R13 ;  /* 0x0000020000119824 */ /* 0x000fe200078e020d */
[----:B------:R-:W2:Y:S01]  /*0100*/  @!P1 LDC.64 R8, c[0x0][0x3a0] ;  /* 0x0000e800ff089b82 */ /* 0x000ea20000000a00 */
[----:B------:R-:W-:-:S05]  /*0110*/  @!P1 VIADD R13, R13, 0x80 ;  /* 0x000000800d0d9836 */ /* 0x000fca0000000000 */
[----:B------:R-:W-:Y:S01]  /*0120*/  ISETP.GE.AND P3, PT, R13, R2, PT ;  /* 0x000000020d00720c */ /* 0x000fe20003f66270 */
[----:B0-----:R-:W-:-:S12]  /*0130*/  @!P0 IMAD.WIDE.U32 R6, R15, 0x8, R6 ;  /* 0x000000080f068825 */ /* 0x001fd800078e0006 */
[----:B------:R-:W-:Y:S01]  /*0140*/  @!P3 IMAD R19, R0, 0x200, R13 ;  /* 0x000002000013b824 */ /* 0x000fe200078e020d */
[----:B------:R-:W0:Y:S01]  /*0150*/  @!P3 LDC.64 R4, c[0x0][0x3a0] ;  /* 0x0000e800ff04bb82 */ /* 0x000e220000000a00 */
[----:B------:R-:W-:Y:S02]  /*0160*/  @!P3 VIADD R13, R13, 0x80 ;  /* 0x000000800d0db836 */ /* 0x000fe40000000000 */
[----:B--2---:R-:W-:-:S03]  /*0170*/  @!P1 IMAD.WIDE.U32 R8, R17, 0x8, R8 ;  /* 0x0000000811089825 */ /* 0x004fc600078e0008 */
[----:B------:R-:W-:Y:S02]  /*0180*/  ISETP.GE.AND P2, PT, R13, R2, PT ;  /* 0x000000020d00720c */ /* 0x000fe40003f46270 */
[----:B-1----:R1:W5:Y:S11]  /*0190*/  @!P1 LDG.E.64 R26, desc[UR4][R8.64] ;  /* 0x00000004081a9981 */ /* 0x002376000c1e1b00 */
[----:B------:R-:W2:Y:S01]  /*01a0*/  @!P2 LDC.64 R10, c[0x0][0x3a0] ;  /* 0x0000e800ff0aab82 */ /* 0x000ea20000000a00 */
[----:B------:R-:W-:-:S02]  /*01b0*/  @!P2 IMAD R13, R0, 0x200, R13 ;  /* 0x00000200000da824 */ /* 0x000fc400078e020d */
[----:B0-----:R-:W-:Y:S01]  /*01c0*/  @!P3 IMAD.WIDE.U32 R14, R19, 0x8, R4 ;  /* 0x00000008130eb825 */ /* 0x001fe200078e0004 */
[----:B------:R-:W-:-:S04]  /*01d0*/  CS2R R4, SRZ ;  /* 0x0000000000047805 */ /* 0x000fc8000001ff00 */
[----:B------:R1:W5:Y:S04]  /*01e0*/  @!P3 LDG.E.64 R28, desc[UR4][R14.64] ;  /* 0x000000040e1cb981 */ /* 0x000368000c1e1b00 */
[----:B------:R1:W5:Y:S01]  /*01f0*/  @!P0 LDG.E.64 R4, desc[UR4][R6.64] ;  /* 0x0000000406048981 */ /* 0x000362000c1e1b00 */
[----:B--2---:R-:W-:Y:S01]  /*0200*/  @!P2 IMAD.WIDE.U32 R10, R13, 0x8, R10 ;  /* 0x000000080d0aa825 */ /* 0x004fe200078e000a */
[----:B------:R-:W-:-:S06]  /*0210*/  CS2R R12, SRZ ;  /* 0x00000000000c7805 */ /* 0x000fcc000001ff00 */
[----:B------:R1:W5:Y:S01]  /*0220*/  @!P2 LDG.E.64 R12, desc[UR4][R10.64] ;  /* 0x000000040a0ca981 */ /* 0x000362000c1e1b00 */
[----:B------:R-:W-:Y:S01]  /*0230*/  ISETP.GE.AND P0, PT, R3, R2, PT ;  /* 0x000000020300720c */ /* 0x000fe20003f06270 */
[----:B------:R-:W-:-:S12]  /*0240*/  BSSY.RECONVERGENT B0, `(.L_x_1222) ;  /* 0x0000020000007945 */ /* 0x000fd80003800200 */
[----:B-1-3--:R-:W-:Y:S05]  /*0250*/  @P0 BRA `(.L_x_1223) ;  /* 0x0000000000780947 */ /* 0x00afea0003800000 */
[----:B------:R-:W0:Y:S01]  /*0260*/  LDC.64 R14, c[0x0][0x388] ;  /* 0x0000e200ff0e7b82 */ /* 0x000e220000000a00 */
[----:B------:R-:W-:Y:S02]  /*0270*/  IMAD.MOV.U32 R10, RZ, RZ, 0x0 ;  /* 0x00000000ff0a7424 */ /* 0x000fe400078e00ff */
[----:B------:R-:W-:Y:S01]  /*0280*/  IMAD.MOV.U32 R11, RZ, RZ, 0x3ff00000 ;  /* 0x3ff00000ff0b7424 */ /* 0x000fe200078e00ff */
[----:B0----5:R-:W-:-:S14]  /*0290*/  DSETP.GT.AND P0, PT, R4, R14, PT ;  /* 0x0000000e0400722a */ /* 0x021fdc0003f04000 */
[----:B------:R-:W-:Y:S05]  /*02a0*/  @!P0 BRA `(.L_x_1223) ;  /* 0x0000000000648947 */ /* 0x000fea0003800000 */
[----:B------:R-:W-:Y:S01]  /*02b0*/  UMOV UR8, 0x9abcaf48 ;  /* 0x9abcaf4800087882 */ /* 0x000fe20000000000 */
[----:B------:R-:W-:Y:S01]  /*02c0*/  UMOV UR9, 0x3e7ad7f2 ;  /* 0x3e7ad7f200097882 */ /* 0x000fe20000000000 */
[----:B------:R-:W-:Y:S01]  /*02d0*/  IMAD.MOV.U32 R6, RZ, RZ, 0x1 ;  /* 0x00000001ff067424 */ /* 0x000fe200078e00ff */
        /* <DEDUP_REMOVED lines=17> */
[----:B------:R-:W-:-:S07]  /*03f0*/  MOV R30, 0x410 ;  /* 0x00000410001e7802 */ /* 0x000fce0000000f00 */
[----:B------:R-:W-:Y:S05]  /*0400*/  CALL.REL.NOINC `($__internal_3_$__cuda_sm20_div_rn_f64_full) ;  /* 0x0000000800447944 */ /* 0x000fea0003c00000 */
[----:B------:R-:W-:Y:S01]  /*0410*/  IMAD.MOV.U32 R10, RZ, RZ, R18 ;  /* 0x000000ffff0a7224 */ /* 0x000fe200078e0012 */
[----:B------:R-:W-:-:S07]  /*0420*/  MOV R11, R19 ;  /* 0x00000013000b7202 */ /* 0x000fce0000000f00 */
.L_x_1224:
[----:B------:R-:W-:Y:S05]  /*0430*/  BSYNC.RECONVERGENT B1 ;  /* 0x0000000000017941 */ /* 0x000fea0003800200 */
.L_x_1223:
[----:B------:R-:W-:Y:S05]  /*0440*/  BSYNC.RECONVERGENT B0 ;  /* 0x0000000000007941 */ /* 0x000fea0003800200 */
.L_x_1222:
[----:B-----5:R-:W-:Y:S01]  /*0450*/  VIADD R5, R3, 0x80 ;  /* 0x0000008003057836 */ /* 0x020fe20000000000 */
[----:B------:R-:W-:Y:S04]  /*0460*/  BSSY.RECONVERGENT B0, `(.L_x_1225) ;  /* 0x0000022000007945 */ /* 0x000fe80003800200 */
[----:B------:R-:W-:-:S13]  /*0470*/  ISETP.GE.AND P0, PT, R5, R2, PT ;  /* 0x000000020500720c */ /* 0x000fda0003f06270 */
[----:B------:R-:W-:Y:S05]  /*0480*/  @P0 BRA `(.L_x_1226) ;  /* 0x00000000007c0947 */ /* 0x000fea0003800000 */
[----:B------:R-:W0:Y:S01]  /*0490*/  LDC.64 R6, c[0x0][0x388] ;  /* 0x0000e200ff067b82 */ /* 0x000e220000000a00 */
[----:B------:R-:W-:Y:S02]  /*04a0*/  IMAD.MOV.U32 R8, RZ, RZ, 0x0 ;  /* 0x00000000ff087424 */ /* 0x000fe400078e00ff */
[----:B------:R-:W-:Y:S01]  /*04b0*/  IMAD.MOV.U32 R9, RZ, RZ, 0x3ff00000 ;  /* 0x3ff00000ff097424 */ /* 0x000fe200078e00ff */
[----:B0-----:R-:W-:-:S14]  /*04c0*/  DSETP.GT.AND P0, PT, R26, R6, PT ;  /* 0x000000061a00722a */ /* 0x001fdc0003f04000 */
        /* <DEDUP_REMOVED lines=23> */
[----:B------:R-:W-:Y:S05]  /*0640*/  CALL.REL.NOINC `($__internal_3_$__cuda_sm20_div_rn_f64_full) ;  /* 0x0000000400b47944 */ /* 0x000fea0003c00000 */
[----:B------:R-:W-:Y:S01]  /*0650*/  MOV R8, R18 ;  /* 0x0000001200087202 */ /* 0x000fe20000000f00 */
[----:B------:R-:W-:-:S07]  /*0660*/  IMAD.MOV.U32 R9, RZ, RZ, R19 ;  /* 0x000000ffff097224 */ /* 0x000fce00078e0013 */
.L_x_1227:
[----:B------:R-:W-:Y:S05]  /*0670*/  BSYNC.RECONVERGENT B1 ;  /* 0x0000000000017941 */ /* 0x000fea0003800200 */
.L_x_1226:
[----:B------:R-:W-:Y:S05]  /*0680*/  BSYNC.RECONVERGENT B0 ;  /* 0x0000000000007941 */ /* 0x000fea0003800200 */
.L_x_1225:
[----:B------:R-:W-:Y:S01]  /*0690*/  VIADD R7, R3, 0x100 ;  /* 0x0000010003077836 */ /* 0x000fe20000000000 */
        /* <DEDUP_REMOVED lines=28> */
[----:B------:R-:W-:Y:S02]  /*0860*/  MOV R17, R29 ;  /* 0x0000001d00117202 */ /* 0x000fe40000000f00 */
[----:B------:R-:W-:-:S07]  /*0870*/  MOV R30, 0x890 ;  /* 0x00000890001e7802 */ /* 0x000fce0000000f00 */
[----:B------:R-:W-:Y:S05]  /*0880*/  CALL.REL.NOINC `($__internal_3_$__cuda_sm20_div_rn_f64_full) ;  /* 0x0000000400247944 */ /* 0x000fea0003c00000 */
[----:B------:R-:W-:Y:S02]  /*0890*/  IMAD.MOV.U32 R26, RZ, RZ, R18 ;  /* 0x000000ffff1a7224 */ /* 0x000fe400078e0012 */
[----:B------:R-:W-:-:S07]  /*08a0*/  IMAD.MOV.U32 R27, RZ, RZ, R19 ;  /* 0x000000ffff1b7224 */ /* 0x000fce00078e0013 */
.L_x_1230:
[----:B------:R-:W-:Y:S05]  /*08b0*/  BSYNC.RECONVERGENT B1 ;  /* 0x0000000000017941 */ /* 0x000fea0003800200 */
.L_x_1229:
[----:B------:R-:W-:Y:S05]  /*08c0*/  BSYNC.RECONVERGENT B0 ;  /* 0x0000000000007941 */ /* 0x000fea0003800200 */
.L_x_1228:
        /* <DEDUP_REMOVED lines=32> */
[----:B------:R-:W-:Y:S02]  /*0ad0*/  IMAD.MOV.U32 R28, RZ, RZ, R18 ;  /* 0x000000ffff1c7224 */ /* 0x000fe400078e0012 */
[----:B------:R-:W-:-:S07]  /*0ae0*/  IMAD.MOV.U32 R29, RZ, RZ, R19 ;  /* 0x000000ffff1d7224 */ /* 0x000fce00078e0013 */
.L_x_1233:
[----:B------:R-:W-:Y:S05]  /*0af0*/  BSYNC.RECONVERGENT B1 ;  /* 0x0000000000017941 */ /* 0x000fea0003800200 */
.L_x_1232:
[----:B------:R-:W-:Y:S05]  /*0b00*/  BSYNC.RECONVERGENT B0 ;  /* 0x0000000000007941 */ /* 0x000fea0003800200 */
.L_x_1231:
[----:B------:R-:W-:Y:S01]  /*0b10*/  ISETP.GE.AND P0, PT, R3, R2, PT ;  /* 0x000000020300720c */ /* 0x000fe20003f06270 */
[----:B------:R-:W-:Y:S04]  /*0b20*/  BSSY.RECONVERGENT B0, `(.L_x_1234) ;  /* 0x0000017000007945 */ /* 0x000fe80003800200 */
[----:B------:R-:W-:Y:S08]  /*0b30*/  BSSY.RELIABLE B1, `(.L_x_1235) ;  /* 0x000000f000017945 */ /* 0x000ff00003800100 */
[----:B------:R-:W-:Y:S05]  /*0b40*/  @P0 BRA `(.L_x_1236) ;  /* 0x0000000000340947 */ /* 0x000fea0003800000 */
[----:B------:R-:W0:Y:S01]  /*0b50*/  LDC.64 R6, c[0x0][0x398] ;  /* 0x0000e600ff067b82 */ /* 0x000e220000000a00 */
[----:B------:R-:W-:-:S04]  /*0b60*/  IMAD R3, R0, 0x200, R3 ;  /* 0x0000020000037824 */ /* 0x000fc800078e0203 */
[----:B0-----:R-:W-:Y:S01]  /*0b70*/  IMAD.WIDE.U32 R6, R3, 0x8, R6 ;  /* 0x0000000803067825 */ /* 0x001fe200078e0006 */
[----:B------:R-:W-:-:S04]  /*0b80*/  MOV R3, R5 ;  /* 0x0000000500037202 */ /* 0x000fc80000000f00 */
[----:B------:R0:W-:Y:S01]  /*0b90*/  STG.E.64 desc[UR4][R6.64], R10 ;  /* 0x0000000a06007986 */ /* 0x0001e2000c101b04 */
[----:B------:R-:W-:-:S13]  /*0ba0*/  ISETP.GE.AND P0, PT, R3, R2, PT ;  /* 0x000000020300720c */ /* 0x000fda0003f06270 */
[----:B------:R-:W-:Y:S05]  /*0bb0*/  @P0 BREAK.RELIABLE B1 ;  /* 0x0000000000010942 */ /* 0x000fea0003800100 */
[----:B0-----:R-:W-:Y:S05]  /*0bc0*/  @P0 BRA `(.L_x_1237) ;  /* 0x0000000000300947 */ /* 0x001fea0003800000 */
[----:B------:R-:W0:Y:S01]  /*0bd0*/  LDC.64 R4, c[0x0][0x398] ;  /* 0x0000e600ff047b82 */ /* 0x000e220000000a00 */
[----:B------:R-:W-:Y:S02]  /*0be0*/  IMAD R7, R0, 0x200, R3 ;  /* 0x0000020000077824 */ /* 0x000fe400078e0203 */
[----:B------:R-:W-:Y:S02]  /*0bf0*/  VIADD R3, R3, 0x80 ;  /* 0x0000008003037836 */ /* 0x000fe40000000000 */
[----:B0-----:R-:W-:-:S05]  /*0c00*/  IMAD.WIDE.U32 R4, R7, 0x8, R4 ;  /* 0x0000000807047825 */ /* 0x001fca00078e0004 */
[----:B------:R0:W-:Y:S02]  /*0c10*/  STG.E.64 desc[UR4][R4.64], R8 ;  /* 0x0000000804007986 */ /* 0x0001e4000c101b04 */
.L_x_1236:
[----:B------:R-:W-:Y:S05]  /*0c20*/  BSYNC.RELIABLE B1 ;  /* 0x0000000000017941 */ /* 0x000fea0003800100 */
.L_x_1235:
[----:B------:R-:W-:-:S13]  /*0c30*/  ISETP.GE.AND P0, PT, R3, R2, PT ;  /* 0x000000020300720c */ /* 0x000fda0003f06270 */
[----:B0-----:R-:W0:Y:S01]  /*0c40*/  @!P0 LDC.64 R4, c[0x0][0x398] ;  /* 0x0000e600ff048b82 */ /* 0x001e220000000a00 */
[----:B------:R-:W-:Y:S02]  /*0c50*/  @!P0 IMAD R7, R0, 0x200, R3 ;  /* 0x0000020000078824 */ /* 0x000fe400078e0203 */
[----:B------:R-:W-:Y:S02]  /*0c60*/  @!P0 VIADD R3, R3, 0x80 ;  /* 0x0000008003038836 */ /* 0x000fe40000000000 */
[----:B0-----:R-:W-:-:S05]  /*0c70*/  @!P0 IMAD.WIDE.U32 R4, R7, 0x8, R4 ;  /* 0x0000000807048825 */ /* 0x001fca00078e0004 */
[----:B------:R0:W-:Y:S02]  /*0c80*/  @!P0 STG.E.64 desc[UR4][R4.64], R26 ;  /* 0x0000001a04008986 */ /* 0x0001e4000c101b04 */
.L_x_1237:
[----:B------:R-:W-:Y:S05]  /*0c90*/  BSYNC.RECONVERGENT B0 ;  /* 0x0000000000007941 */ /* 0x000fea0003800200 */
.L_x_1234:
[----:B------:R-:W-:Y:S05]  /*0ca0*/  WARPSYNC.ALL ;  /* 0x0000000000007948 */ /* 0x000fea0003800000 */
[----:B------:R-:W-:-:S13]  /*0cb0*/  ISETP.GE.AND P0, PT, R3, R2, PT ;  /* 0x000000020300720c */ /* 0x000fda0003f06270 */
[----:B------:R-:W-:Y:S05]  /*0cc0*/  @P0 EXIT ;  /* 0x000000000000094d */ /* 0x000fea0003800000 */
[----:B0-----:R-:W0:Y:S01]  /*0cd0*/  LDC.64 R4, c[0x0][0x398] ;  /* 0x0000e600ff047b82 */ /* 0x001e220000000a00 */
[----:B------:R-:W-:-:S04]  /*0ce0*/  IMAD R3, R0, 0x200, R3 ;  /* 0x0000020000037824 */ /* 0x000fc800078e0203 */
[----:B0-----:R-:W-:-:S05]  /*0cf0*/  IMAD.WIDE.U32 R2, R3, 0x8, R4 ;  /* 0x0000000803027825 */ /* 0x001fca00078e0004 */
[----:B------:R-:W-:Y:S01]  /*0d00*/  STG.E.64 desc[UR4][R2.64], R28 ;  /* 0x0000001c02007986 */ /* 0x000fe2000c101b04 */
[----:B------:R-:W-:Y:S05]  /*0d10*/  EXIT ;  /* 0x000000000000794d */ /* 0x000fea0003800000 */
        .weak           $__internal_3_$__cuda_sm20_div_rn_f64_full
        .type           $__internal_3_$__cuda_sm20_div_rn_f64_full,@function
        .size           $__internal_3_$__cuda_sm20_div_rn_f64_full,(.L_x_1488 - $__internal_3_$__cuda_sm20_div_rn_f64_full)
$__internal_3_$__cuda_sm20_div_rn_f64_full:
[C---:B------:R-:W-:Y:S01]  /*0d20*/  FSETP.GEU.AND P0, PT, |R17|.reuse, 1.469367938527859385e-39, PT ;  /* 0x001000001100780b */ /* 0x040fe20003f0e200 */
[----:B------:R-:W-:Y:S01]  /*0d30*/  IMAD.MOV.U32 R22, RZ, RZ, 0x1 ;  /* 0x00000001ff167424 */ /* 0x000fe200078e00ff */
[----:B------:R-:W-:Y:S01]  /*0d40*/  LOP3.LUT R14, R17, 0x800fffff, RZ, 0xc0, !PT ;  /* 0x800fffff110e7812 */ /* 0x000fe200078ec0ff */
[----:B------:R-:W-:Y:S01]  /*0d50*/  IMAD.U32 R19, RZ, RZ, UR7 ;  /* 0x00000007ff137e24 */ /* 0x000fe2000f8e00ff */
[----:B------:R-:W-:Y:S01]  /*0d60*/  MOV R16, R4 ;  /* 0x0000000400107202 */ /* 0x000fe20000000f00 */
[----:B------:R-:W-:Y:S01]  /*0d70*/  IMAD.U32 R18, RZ, RZ, UR6 ;  /* 0x00000006ff127e24 */ /* 0x000fe2000f8e00ff */
[----:B------:R-:W-:Y:S01]  /*0d80*/  LOP3.LUT R15, R14, 0x3ff00000, RZ, 0xfc, !PT ;  /* 0x3ff000000e0f7812 */ /* 0x000fe200078efcff */
[----:B------:R-:W-:Y:S01]  /*0d90*/  IMAD.MOV.U32 R14, RZ, RZ, R4 ;  /* 0x000000ffff0e7224 */ /* 0x000fe200078e0004 */
[----:B------:R-:W-:Y:S01]  /*0da0*/  LOP3.LUT R4, R19, 0x7ff00000, RZ, 0xc0, !PT ;  /* 0x7ff0000013047812 */ /* 0x000fe200078ec0ff */
[----:B------:R-:W-:-:S04]  /*0db0*/  IMAD.MOV.U32 R20, RZ, RZ, R18 ;  /* 0x000000ffff147224 */ /* 0x000fc800078e0012 */
[----:B------:R-:W-:-:S06]  /*0dc0*/  @!P0 DMUL R14, R16, 8.98846567431157953865e+307 ;  /* 0x7fe00000100e8828 */ /* 0x000fcc0000000000 */
[----:B------:R-:W0:Y:S02]  /*0dd0*/  MUFU.RCP64H R23, R15 ;  /* 0x0000000f00177308 */ /* 0x000e240000001800 */
[----:B0-----:R-:W-:-:S08]  /*0de0*/  DFMA R6, R22, -R14, 1 ;  /* 0x3ff000001606742b */ /* 0x001fd0000000080e */
[----:B------:R-:W-:-:S08]  /*0df0*/  DFMA R6, R6, R6, R6 ;  /* 0x000000060606722b */ /* 0x000fd00000000006 */
[----:B------:R-:W-:Y:S01]  /*0e00*/  DFMA R22, R22, R6, R22 ;  /* 0x000000061616722b */ /* 0x000fe20000000016 */
[----:B------:R-:W-:Y:S01]  /*0e10*/  LOP3.LUT R7, R17, 0x7ff00000, RZ, 0xc0, !PT ;  /* 0x7ff0000011077812 */ /* 0x000fe200078ec0ff */
[----:B------:R-:W-:-:S03]  /*0e20*/  IMAD.MOV.U32 R6, RZ, RZ, 0x1ca00000 ;  /* 0x1ca00000ff067424 */ /* 0x000fc600078e00ff */
[----:B------:R-:W-:-:S03]  /*0e30*/  ISETP.GE.U32.AND P1, PT, R4, R7, PT ;  /* 0x000000070400720c */ /* 0x000fc60003f26070 */
[----:B------:R-:W-:Y:S01]  /*0e40*/  DFMA R24, R22, -R14, 1 ;  /* 0x3ff000001618742b */ /* 0x000fe2000000080e */
[----:B------:R-:W-:Y:S02]  /*0e50*/  SEL R21, R6, 0x63400000, !P1 ;  /* 0x6340000006157807 */ /* 0x000fe40004800000 */
[----:B------:R-:W-:Y:S02]  /*0e60*/  FSETP.GEU.AND P1, PT, |R19|, 1.469367938527859385e-39, PT ;  /* 0x001000001300780b */ /* 0x000fe40003f2e200 */
[----:B------:R-:W-:-:S03]  /*0e70*/  LOP3.LUT R21, R21, 0x800fffff, R19, 0xf8, !PT ;  /* 0x800fffff15157812 */ /* 0x000fc600078ef813 */
[----:B------:R-:W-:Y:S01]  /*0e80*/  DFMA R24, R22, R24, R22 ;  /* 0x000000181618722b */ /* 0x000fe20000000016 */
[----:B------:R-:W-:-:S07]  /*0e90*/  MOV R22, R4 ;  /* 0x0000000400167202 */ /* 0x000fce0000000f00 */
[----:B------:R-:W-:Y:S05]  /*0ea0*/  @P1 BRA `(.L_x_1238) ;  /* 0x0000000000201947 */ /* 0x000fea0003800000 */
        /* <DEDUP_REMOVED lines=8> */
.L_x_1238:
[----:B------:R-:W-:Y:S01]  /*0f30*/  IMAD.MOV.U32 R23, RZ, RZ, R7 ;  /* 0x000000ffff177224 */ /* 0x000fe200078e0007 */
[----:B------:R-:W-:Y:S01]  /*0f40*/  @!P0 LOP3.LUT R23, R15, 0x7ff00000, RZ, 0xc0, !PT ;  /* 0x7ff000000f178812 */ /* 0x000fe200078ec0ff */
[----:B------:R-:W-:Y:S01]  /*0f50*/  VIADD R31, R22, 0xffffffff ;  /* 0xffffffff161f7836 */ /* 0x000fe20000000000 */
[----:B------:R-:W-:Y:S01]  /*0f60*/  DMUL R18, R24, R20 ;  /* 0x0000001418127228 */ /* 0x000fe20000000000 */
[----:B------:R-:W-:Y:S03]  /*0f70*/  BSSY.RECONVERGENT B2, `(.L_x_1239) ;  /* 0x000003a000027945 */ /* 0x000fe60003800200 */
[----:B------:R-:W-:Y:S01]  /*0f80*/  ISETP.GT.U32.AND P0, PT, R31, 0x7feffffe, PT ;  /* 0x7feffffe1f00780c */ /* 0x000fe20003f04070 */
[----:B------:R-:W-:-:S03]  /*0f90*/  VIADD R31, R23, 0xffffffff ;  /* 0xffffffff171f7836 */ /* 0x000fc60000000000 */
[----:B------:R-:W-:Y:S02]  /*0fa0*/  DFMA R6, R18, -R14, R20 ;  /* 0x8000000e1206722b */ /* 0x000fe40000000014 */
[----:B------:R-:W-:-:S06]  /*0fb0*/  ISETP.GT.U32.OR P0, PT, R31, 0x7feffffe, P0 ;  /* 0x7feffffe1f00780c */ /* 0x000fcc0000704470 */
[----:B------:R-:W-:-:S07]  /*0fc0*/  DFMA R6, R24, R6, R18 ;  /* 0x000000061806722b */ /* 0x000fce0000000012 */
[----:B------:R-:W-:Y:S05]  /*0fd0*/  @P0 BRA `(.L_x_1240) ;  /* 0x0000000000700947 */ /* 0x000fea0003800000 */
[----:B------:R-:W-:Y:S02]  /*0fe0*/  LOP3.LUT R19, R17, 0x7ff00000, RZ, 0xc0, !PT ;  /* 0x7ff0000011137812 */ /* 0x000fe400078ec0ff */
[----:B------:R-:W-:Y:S02]  /*0ff0*/  MOV R22, 0x1ca00000 ;  /* 0x1ca0000000167802 */ /* 0x000fe40000000f00 */
[CC--:B------:R-:W-:Y:S02]  /*1000*/  VIADDMNMX R18, R4.reuse, -R19.reuse, 0xb9600000, !PT ;  /* 0xb960000004127446 */ /* 0x0c0fe40007800913 */
[----:B------:R-:W-:Y:S02]  /*1010*/  ISETP.GE.U32.AND P0, PT, R4, R19, PT ;  /* 0x000000130400720c */ /* 0x000fe40003f06070 */
[----:B------:R-:W-:Y:S02]  /*1020*/  VIMNMX R4, PT, PT, R18, 0x46a00000, PT ;  /* 0x46a0000012047848 */ /* 0x000fe40003fe0100 */
[----:B------:R-:W-:Y:S01]  /*1030*/  SEL R19, R22, 0x63400000, !P0 ;  /* 0x6340000016137807 */ /* 0x000fe20004000000 */
[----:B------:R-:W-:-:S04]  /*1040*/  IMAD.MOV.U32 R22, RZ, RZ, RZ ;  /* 0x000000ffff167224 */ /* 0x000fc800078e00ff */
        /* <DEDUP_REMOVED lines=12> */
[----:B------:R-:W-:-:S06]  /*1110*/  MOV R14, RZ ;  /* 0x000000ff000e7202 */ /* 0x000fcc0000000f00 */
[----:B------:R-:W-:Y:S02]  /*1120*/  DFMA R14, R18, -R14, R6 ;  /* 0x8000000e120e722b */ /* 0x000fe40000000006 */
[----:B------:R-:W-:-:S04]  /*1130*/  DMUL.RP R6, R6, R22 ;  /* 0x0000001606067228 */ /* 0x000fc80000008000 */
[----:B------:R-:W-:-:S04]  /*1140*/  IADD3 R14, PT, PT, -R4, -0x43300000, RZ ;  /* 0xbcd00000040e7810 */ /* 0x000fc80007ffe1ff */
[----:B------:R-:W-:Y:S02]  /*1150*/  FSETP.NEU.AND P0, PT, |R15|, R14, PT ;  /* 0x0000000e0f00720b */ /* 0x000fe40003f0d200 */
[----:B------:R-:W-:Y:S02]  /*1160*/  LOP3.LUT R17, R7, R17, RZ, 0x3c, !PT ;  /* 0x0000001107117212 */ /* 0x000fe400078e3cff */
[----:B------:R-:W-:Y:S02]  /*1170*/  FSEL R18, R6, R18, !P0 ;  /* 0x0000001206127208 */ /* 0x000fe40004000000 */
[----:B------:R-:W-:Y:S01]  /*1180*/  FSEL R19, R17, R19, !P0 ;  /* 0x0000001311137208 */ /* 0x000fe20004000000 */
[----:B------:R-:W-:Y:S06]  /*1190*/  BRA `(.L_x_1241) ;  /* 0x00000000005c7947 */ /* 0x000fec0003800000 */
.L_x_1240:
[----:B------:R-:W-:Y:S02]  /*11a0*/  IMAD.U32 R6, RZ, RZ, UR6 ;  /* 0x00000006ff067e24 */ /* 0x000fe4000f8e00ff */
[----:B------:R-:W-:-:S06]  /*11b0*/  IMAD.U32 R7, RZ, RZ, UR7 ;  /* 0x00000007ff077e24 */ /* 0x000fcc000f8e00ff */
        /* <DEDUP_REMOVED lines=12> */
[----:B------:R-:W-:Y:S01]  /*1280*/  @!P0 IMAD.MOV.U32 R18, RZ, RZ, RZ ;  /* 0x000000ffff128224 */ /* 0x000fe200078e00ff */
[----:B------:R-:W-:-:S03]  /*1290*/  @P0 MOV R18, RZ ;  /* 0x000000ff00120202 */ /* 0x000fc60000000f00 */
[----:B------:R-:W-:Y:S01]  /*12a0*/  @P0 IMAD.MOV.U32 R19, RZ, RZ, R4 ;  /* 0x000000ffff130224 */ /* 0x000fe200078e0004 */
[----:B------:R-:W-:Y:S06]  /*12b0*/  BRA `(.L_x_1241) ;  /* 0x0000000000147947 */ /* 0x000fec0003800000 */
.L_x_1243:
[----:B------:R-:W-:Y:S01]  /*12c0*/  LOP3.LUT R19, R17, 0x80000, RZ, 0xfc, !PT ;  /* 0x0008000011137812 */ /* 0x000fe200078efcff */
[----:B------:R-:W-:Y:S01]  /*12d0*/  IMAD.MOV.U32 R18, RZ, RZ, R16 ;  /* 0x000000ffff127224 */ /* 0x000fe200078e0010 */
[----:B------:R-:W-:Y:S06]  /*12e0*/  BRA `(.L_x_1241) ;  /* 0x0000000000087947 */ /* 0x000fec0003800000 */
.L_x_1242:
[----:B------:R-:W-:Y:S01]  /*12f0*/  LOP3.LUT R19, R7, 0x80000, RZ, 0xfc, !PT ;  /* 0x0008000007137812 */ /* 0x000fe200078efcff */
[----:B------:R-:W-:-:S07]  /*1300*/  IMAD.MOV.U32 R18, RZ, RZ, R6 ;  /* 0x000000ffff127224 */ /* 0x000fce00078e0006 */
.L_x_1241:
[----:B------:R-:W-:Y:S05]  /*1310*/  BSYNC.RECONVERGENT B2 ;  /* 0x0000000000027941 */ /* 0x000fea0003800200 */
.L_x_1239:
[----:B------:R-:W-:-:S04]  /*1320*/  IMAD.MOV.U32 R31, RZ, RZ, 0x0 ;  /* 0x00000000ff1f7424 */ /* 0x000fc800078e00ff */
[----:B------:R-:W-:Y:S05]  /*1330*/  RET.REL.NODEC R30 `(_ZN2at6native27unrolled_elementwise_kernelIZZZNS0_53_GLOBAL__N__52d73765_15_RenormKernel_cu_b2145a98_319224renorm_scale_factor_implERNS_18TensorIteratorBaseEdENKUlvE_clEvENKUlvE_clEvEUldE_St5arrayIPcLm2EELi4E23TrivialOffsetCalculatorILi1EjESC_NS0_6memory15LoadWithoutCastENSD_16StoreWithoutCastEEEviT_T0_T2_T3_T4_T5_) ;  /* 0xffffffec1e307950 */ /* 0x000fea0003c3ffff */
.L_x_1244:
        /* <DEDUP_REMOVED lines=12> */
.L_x_1488:


//--------------------- .text._ZN2at6native29vectorized_elementwise_kernelILi2EZZZNS0_53_GLOBAL__N__52d73765_15_RenormKernel_cu_b2145a98_319224renorm_scale_factor_implERNS_18TensorIteratorBaseEdENKUlvE_clEvENKUlvE_clEvEUldE_St5arrayIPcLm2EEEEviT0_T1_ --------------------------
	.section	.text._ZN2at6native29vectorized_elementwise_kernelILi2EZZZNS0_53_GLOBAL__N__52d73765_15_RenormKernel_cu_b2145a98_319224renorm_scale_factor_implERNS_18TensorIteratorBaseEdENKUlvE_clEvENKUlvE_clEvEUldE_St5arrayIPcLm2EEEEviT0_T1_,"ax",@progbits
	.align	128
        .global         _ZN2at6native29vectorized_elementwise_kernelILi2EZZZNS0_53_GLOBAL__N__52d73765_15_RenormKernel_cu_b2145a98_319224renorm_scale_factor_implERNS_18TensorIteratorBaseEdENKUlvE_clEvENKUlvE_clEvEUldE_St5arrayIPcLm2EEEEviT0_T1_
        .type           _ZN2at6native29vectorized_elementwise_kernelILi2EZZZNS0_53_GLOBAL__N__52d73765_15_RenormKernel_cu_b2145a98_319224renorm_scale_factor_implERNS_18TensorIteratorBaseEdENKUlvE_clEvENKUlvE_clEvEUldE_St5arrayIPcLm2EEEEviT0_T1_,@function
        .size           _ZN2at6native29vectorized_elementwise_kernelILi2EZZZNS0_53_GLOBAL__N__52d73765_15_RenormKernel_cu_b2145a98_319224renorm_scale_factor_implERNS_18TensorIteratorBaseEdENKUlvE_clEvENKUlvE_clEvEUldE_St5arrayIPcLm2EEEEviT0_T1_,(.L_x_1489 - _ZN2at6native29vectorized_elementwise_kernelILi2EZZZNS0_53_GLOBAL__N__52d73765_15_RenormKernel_cu_b2145a98_319224renorm_scale_factor_implERNS_18TensorIteratorBaseEdENKUlvE_clEvENKUlvE_clEvEUldE_St5arrayIPcLm2EEEEviT0_T1_)
        .other          _ZN2at6native29vectorized_elementwise_kernelILi2EZZZNS0_53_GLOBAL__N__52d73765_15_RenormKernel_cu_b2145a98_319224renorm_scale_factor_implERNS_18TensorIteratorBaseEdENKUlvE_clEvENKUlvE_clEvEUldE_St5arrayIPcLm2EEEEviT0_T1_,@"STO_CUDA_ENTRY STV_DEFAULT"
_ZN2at6native29vectorized_elementwise_kernelILi2EZZZNS0_53_GLOBAL__N__52d73765_15_RenormKernel_cu_b2145a98_319224renorm_scale_factor_implERNS_18TensorIteratorBaseEdENKUlvE_clEvENKUlvE_clEvEUldE_St5arrayIPcLm2EEEEviT0_T1_:
.text._ZN2at6native29vectorized_elementwise_kernelILi2EZZZNS0_53_GLOBAL__N__52d73765_15_RenormKernel_cu_b2145a98_319224renorm_scale_factor_implERNS_18TensorIteratorBaseEdENKUlvE_clEvENKUlvE_clEvEUldE_St5arrayIPcLm2EEEEviT0_T1_:
[----:B------:R-:W-:Y:S01]  /*0000*/  LDC R1, c[0x0][0x37c] ;  /* 0x0000df00ff017b82 */ /* 0x000fe20000000800 */
[----:B------:R-:W0:Y:S01]  /*0010*/  S2R R40, SR_CTAID.X ;  /* 0x0000000000287919 */ /* 0x000e220000002500 */
[----:B------:R-:W1:Y:S01]  /*0020*/  LDCU UR8, c[0x0][0x380] ;  /* 0x00007000ff0877ac */ /* 0x000e620008000800 */
[----:B------:R-:W2:Y:S01]  /*0030*/  LDCU.64 UR4, c[0x0][0x358] ;  /* 0x00006b00ff0477ac */ /* 0x000ea20008000a00 */
[----:B------:R-:W3:Y:S01]  /*0040*/  LDCU.64 UR6, c[0x0][0x388] ;  /* 0x00007100ff0677ac */ /* 0x000ee20008000a00 */
[----:B0-----:R-:W-:-:S05]  /*0050*/  IMAD.SHL.U32 R40, R40, 0x400, RZ ;  /* 0x0000040028287824 */ /* 0x001fca00078e00ff */
[----:B-1----:R-:W-:-:S04]  /*0060*/  IADD3 R19, PT, PT, -R40, UR8, RZ ;  /* 0x0000000828137c10 */ /* 0x002fc8000fffe1ff */
[----:B------:R-:W-:-:S13]  /*0070*/  ISETP.GT.U32.AND P0, PT, R19, 0x3ff, PT ;  /* 0x000003ff1300780c */ /* 0x000fda0003f04070 */
[----:B--23--:R-:W-:Y:S05]  /*0080*/  @P0 BRA `(.L_x_1245) ;  /* 0x0000001800540947 */ /* 0x00cfea0003800000 */
[----:B------:R-:W0:Y:S01]  /*0090*/  S2R R0, SR_TID.X ;  /* 0x0000000000007919 */ /* 0x000e220000002100 */
[----:B------:R-:W-:Y:S02]  /*00a0*/  CS2R R2, SRZ ;  /* 0x0000000000027805 */ /* 0x000fe4000001ff00 */
[----:B0-----:R-:W-:Y:S01]  /*00b0*/  ISETP.GE.U32.AND P6, PT, R0, R19, PT ;  /* 0x000000130000720c */ /* 0x001fe20003fc6070 */
[----:B------:R-:W-:-:S12]  /*00c0*/  IMAD.MOV.U32 R18, RZ, RZ, R0 ;  /* 0x000000ffff127224 */ /* 0x000fd800078e0000 */
[----:B------:R-:W-:Y:S01]  /*00d0*/  @!P6 VIADD R0, R18, 0x80 ;  /* 0x000000801200e836 */ /* 0x000fe20000000000 */
[----:B------:R-:W0:Y:S01]  /*00e0*/  @!P6 LDC.64 R4, c[0x0][0x3a0] ;  /* 0x0000e800ff04eb82 */ /* 0x000e220000000a00 */
[----:B------:R-:W-:-:S03]  /*00f0*/  @!P6 IMAD.IADD R7, R40, 0x1, R18 ;  /* 0x000000012807e824 */ /* 0x000fc600078e0212 */
[----:B------:R-:W-:-:S13]  /*0100*/  ISETP.GE.U32.AND P5, PT, R0, R19, PT ;  /* 0x000000130000720c */ /* 0x000fda0003fa6070 */
[----:B------:R-:W-:Y:S01]  /*0110*/  @!P5 IADD3 R23, PT, PT, R40, R0, RZ ;  /* 0x000000002817d210 */ /* 0x000fe20007ffe0ff */
[----:B------:R-:W-:Y:S01]  /*0120*/  @!P5 VIADD R0, R0, 0x80 ;  /* 0x000000800000d836 */ /* 0x000fe20000000000 */
[----:B------:R-:W1:Y:S04]  /*0130*/  @!P5 LDC.64 R16, c[0x0][0x3a0] ;  /* 0x0000e800ff10db82 */ /* 0x000e680000000a00 */
[----:B------:R-:W-:Y:S01]  /*0140*/  ISETP.GE.U32.AND P4, PT, R0, R19, PT ;  /* 0x000000130000720c */ /* 0x000fe20003f86070 */
[----:B0-----:R-:W-:-:S05]  /*0150*/  @!P6 IMAD.WIDE.U32 R4, R7, 0x8, R4 ;  /* 0x000000080704e825 */ /* 0x001fca00078e0004 */
[----:B------:R0:W5:Y:S07]  /*0160*/  @!P6 LDG.E.64 R2, desc[UR4][R4.64] ;  /* 0x000000040402e981 */ /* 0x00016e000c1e1b00 */
[----:B------:R-:W-:Y:S01]  /*0170*/  @!P4 IMAD.IADD R25, R40, 0x1, R0 ;  /* 0x000000012819c824 */ /* 0x000fe200078e0200 */
[----:B------:R-:W2:Y:S01]  /*0180*/  @!P4 LDC.64 R6, c[0x0][0x3a0] ;  /* 0x0000e800ff06cb82 */ /* 0x000ea20000000a00 */
[----:B------:R-:W-:-:S05]  /*0190*/  @!P4 VIADD R0, R0, 0x80 ;  /* 0x000000800000c836 */ /* 0x000fca0000000000 */
[----:B------:R-:W-:-:S13]  /*01a0*/  ISETP.GE.U32.AND P3, PT, R0, R19, PT ;  /* 0x000000130000720c */ /* 0x000fda0003f66070 */
[----:B------:R-:W-:Y:S01]  /*01b0*/  @!P3 IADD3 R27, PT, PT, R40, R0, RZ ;  /* 0x00000000281bb210 */ /* 0x000fe20007ffe0ff */
[----:B------:R-:W-:Y:S01]  /*01c0*/  @!P3 VIADD R0, R0, 0x80 ;  /* 0x000000800000b836 */ /* 0x000fe20000000000 */
[----:B------:R-:W3:Y:S04]  /*01d0*/  @!P3 LDC.64 R20, c[0x0][0x3a0] ;  /* 0x0000e800ff14bb82 */ /* 0x000ee80000000a00 */
[----:B------:R-:W-:-:S13]  /*01e0*/  ISETP.GE.U32.AND P2, PT, R0, R19, PT ;  /* 0x000000130000720c */ /* 0x000fda0003f46070 */
[----:B------:R-:W-:Y:S01]  /*01f0*/  @!P2 IMAD.IADD R29, R40, 0x1, R0 ;  /* 0x00000001281da824 */ /* 0x000fe200078e0200 */
[----:B------:R-:W4:Y:S01]  /*0200*/  @!P2 LDC.64 R14, c[0x0][0x3a0] ;  /* 0x0000e800ff0eab82 */ /* 0x000f220000000a00 */
[----:B------:R-:W-:-:S05]  /*0210*/  @!P2 VIADD R0, R0, 0x80 ;  /* 0x000000800000a836 */ /* 0x000fca0000000000 */
[----:B------:R-:W-:-:S13]  /*0220*/  ISETP.GE.U32.AND P1, PT, R0, R19, PT ;  /* 0x000000130000720c */ /* 0x000fda0003f26070 */
[----:B------:R-:W-:Y:S01]  /*0230*/  @!P1 IADD3 R31, PT, PT, R40, R0, RZ ;  /* 0x00000000281f9210 */ /* 0x000fe20007ffe0ff */
[----:B------:R-:W-:Y:S01]  /*0240*/  @!P1 VIADD R0, R0, 0x80 ;  /* 0x0000008000009836 */ /* 0x000fe20000000000 */
[----:B------:R-:W2:Y:S04]  /*0250*/  @!P1 LDC.64 R12, c[0x0][0x3a0] ;  /* 0x0000e800ff0c9b82 */ /* 0x000ea80000000a00 */
[----:B------:R-:W-:-:S13]  /*0260*/  ISETP.GE.U32.AND P0, PT, R0, R19, PT ;  /* 0x000000130000720c */ /* 0x000fda0003f06070 */
[----:B------:R-:W-:Y:S01]  /*0270*/  @!P0 IMAD.IADD R33, R40, 0x1, R0 ;  /* 0x0000000128218824 */ /* 0x000fe200078e0200 */
[----:B------:R-:W-:Y:S01]  /*0280*/  @!P0 IADD3 R0, PT, PT, R0, 0x80, RZ ;  /* 0x0000008000008810 */ /* 0x000fe20007ffe0ff */
[----:B------:R-:W2:Y:S03]  /*0290*/  @!P0 LDC.64 R10, c[0x0][0x3a0] ;  /* 0x0000e800ff0a8b82 */ /* 0x000ea60000000a00 */
[----:B------:R-:W-:-:S13]  /*02a0*/  ISETP.GE.U32.AND P6, PT, R0, R19, PT ;  /* 0x000000130000720c */ /* 0x000fda0003fc6070 */
[----:B------:R-:W2:Y:S01]  /*02b0*/  @!P6 LDC.64 R8, c[0x0][0x3a0] ;  /* 0x0000e800ff08eb82 */ /* 0x000ea20000000a00 */
[----:B0-----:R-:W-:Y:S01]  /*02c0*/  CS2R R4, SRZ ;  /* 0x0000000000047805 */ /* 0x001fe2000001ff00 */
[----:B-1----:R-:W-:-:S04]  /*02d0*/  @!P5 IMAD.WIDE.U32 R16, R23, 0x8, R16 ;  /* 0x000000081710d825 */ /* 0x002fc800078e0010 */
[----:B------:R-:W-:Y:S01]  /*02e0*/  @!P6 IMAD.IADD R23, R40, 0x1, R0 ;  /* 0x000000012817e824 */ /* 0x000fe200078e0200 */
[----:B------:R0:W5:Y:S01]  /*02f0*/  @!P5 LDG.E.64 R4, desc[UR4][R16.64] ;  /* 0x000000041004d981 */ /* 0x000162000c1e1b00 */
[----:B---3--:R-:W-:-:S04]  /*0300*/  @!P3 IMAD.WIDE.U32 R20, R27, 0x8, R20 ;  /* 0x000000081b14b825 */ /* 0x008fc800078e0014 */
[----:B----4-:R-:W-:-:S04]  /*0310*/  @!P2 IMAD.WIDE.U32 R26, R29, 0x8, R14 ;  /* 0x000000081d1aa825 */ /* 0x010fc800078e000e */
[----:B--2---:R-:W-:Y:S01]  /*0320*/  @!P1 IMAD.WIDE.U32 R28, R31, 0x8, R12 ;  /* 0x000000081f1c9825 */ /* 0x004fe200078e000c */
[----:B------:R-:W-:Y:S02]  /*0330*/  CS2R R12, SRZ ;  /* 0x00000000000c7805 */ /* 0x000fe4000001ff00 */
[----:B0-----:R-:W-:Y:S01]  /*0340*/  CS2R R16, SRZ ;  /* 0x0000000000107805 */ /* 0x001fe2000001ff00 */
[----:B------:R-:W-:Y:S01]  /*0350*/  @!P4 IMAD.WIDE.U32 R24, R25, 0x8, R6 ;  /* 0x000000081918c825 */ /* 0x000fe200078e0006 */
[----:B------:R-:W-:Y:S02]  /*0360*/  CS2R R6, SRZ ;  /* 0x0000000000067805 */ /* 0x000fe4000001ff00 */
[----:B------:R0:W5:Y:S01]  /*0370*/  @!P1 LDG.E.64 R12, desc[UR4][R28.64] ;  /* 0x000000041c0c9981 */ /* 0x000162000c1e1b00 */
[----:B------:R-:W-:Y:S01]  /*0380*/  @!P0 IMAD.WIDE.U32 R30, R33, 0x8, R10 ;  /* 0x00000008211e8825 */ /* 0x000fe200078e000a */
[----:B------:R-:W-:Y:S02]  /*0390*/  CS2R R10, SRZ ;  /* 0x00000000000a7805 */ /* 0x000fe4000001ff00 */
[----:B------:R0:W5:Y:S01]  /*03a0*/  @!P4 LDG.E.64 R6, desc[UR4][R24.64] ;  /* 0x000000041806c981 */ /* 0x000162000c1e1b00 */
[----:B------:R-:W-:Y:S01]  /*03b0*/  @!P6 IMAD.WIDE.U32 R22, R23, 0x8, R8 ;  /* 0x000000081716e825 */ /* 0x000fe200078e0008 */
[----:B------:R-:W-:-:S02]  /*03c0*/  CS2R R8, SRZ ;  /* 0x0000000000087805 */ /* 0x000fc4000001ff00 */
[----:B------:R0:W5:Y:S04]  /*03d0*/  @!P2 LDG.E.64 R10, desc[UR4][R26.64] ;  /* 0x000000041a0aa981 */ /* 0x000168000c1e1b00 */
[----:B------:R0:W5:Y:S04]  /*03e0*/  @!P3 LDG.E.64 R8, desc[UR4][R20.64] ;  /* 0x000000041408b981 */ /* 0x000168000c1e1b00 */
[----:B------:R0:W5:Y:S01]  /*03f0*/  @!P6 LDG.E.64 R16, desc[UR4][R22.64] ;  /* 0x000000041610e981 */ /* 0x000162000c1e1b00 */
[----:B------:R-:W-:-:S06]  /*0400*/  CS2R R14, SRZ ;  /* 0x00000000000e7805 */ /* 0x000fcc000001ff00 */
[----:B------:R0:W5:Y:S01]  /*0410*/  @!P0 LDG.E.64 R14, desc[UR4][R30.64] ;  /* 0x000000041e0e8981 */ /* 0x000162000c1e1b00 */
[----:B------:R-:W-:Y:S01]  /*0420*/  ISETP.GE.U32.AND P0, PT, R18, R19, PT ;  /* 0x000000131200720c */ /* 0x000fe20003f06070 */
[----:B------:R-:W-:-:S12]  /*0430*/  BSSY.RECONVERGENT B1, `(.L_x_1246) ;  /* 0x0000021000017945 */ /* 0x000fd80003800200 */
[----:B0-----:R-:W-:Y:S05]  /*0440*/  @P0 BRA `(.L_x_1247) ;  /* 0x00000000007c0947 */ /* 0x001fea0003800000 */
[----:B------:R-:W0:Y:S01]  /*0450*/  LDC.64 R24, c[0x0][0x388] ;  /* 0x0000e200ff187b82 */ /* 0x000e220000000a00 */
[----:B------:R-:W-:Y:S02]  /*0460*/  IMAD.MOV.U32 R36, RZ, RZ, 0x0 ;  /* 0x00000000ff247424 */ /* 0x000fe400078e00ff */
[----:B------:R-:W-:Y:S01]  /*0470*/  IMAD.MOV.U32 R37, RZ, RZ, 0x3ff00000 ;  /* 0x3ff00000ff257424 */ /* 0x000fe200078e00ff */
[----:B0----5:R-:W-:-:S14]  /*0480*/  DSETP.GT.AND P0, PT, R2, R24, PT ;  /* 0x000000180200722a */ /* 0x021fdc0003f04000 */
        /* <DEDUP_REMOVED lines=23> */
[----:B------:R-:W-:Y:S05]  /*0600*/  CALL.REL.NOINC `($__internal_4_$__cuda_sm20_div_rn_f64_full) ;  /* 0x0000002400547944 */ /* 0x000fea0003c00000 */
.L_x_1249:
[----:B------:R-:W-:Y:S05]  /*0610*/  BSYNC.RECONVERGENT B2 ;  /* 0x0000000000027941 */ /* 0x000fea0003800200 */
.L_x_1248:
[----:B------:R-:W-:Y:S01]  /*0620*/  IMAD.MOV.U32 R36, RZ, RZ, R2 ;  /* 0x000000ffff247224 */ /* 0x000fe200078e0002 */
[----:B------:R-:W-:-:S07]  /*0630*/  MOV R37, R3 ;  /* 0x0000000300257202 */ /* 0x000fce0000000f00 */
.L_x_1247:
[----:B------:R-:W-:Y:S05]  /*0640*/  BSYNC.RECONVERGENT B1 ;  /* 0x0000000000017941 */ /* 0x000fea0003800200 */
.L_x_1246:
[----:B------:R-:W-:Y:S01]  /*0650*/  VIADD R42, R18, 0x80 ;  /* 0x00000080122a7836 */ /* 0x000fe20000000000 */
[----:B------:R-:W-:Y:S04]  /*0660*/  BSSY.RECONVERGENT B1, `(.L_x_1250) ;  /* 0x0000022000017945 */ /* 0x000fe80003800200 */
[----:B------:R-:W-:-:S13]  /*0670*/  ISETP.GE.U32.AND P0, PT, R42, R19, PT ;  /* 0x000000132a00720c */ /* 0x000fda0003f06070 */
[----:B------:R-:W-:Y:S05]  /*0680*/  @P0 BRA `(.L_x_1251) ;  /* 0x00000000007c0947 */ /* 0x000fea0003800000 */
[----:B-----5:R-:W0:Y:S01]  /*0690*/  LDC.64 R2, c[0x0][0x388] ;  /* 0x0000e200ff027b82 */ /* 0x020e220000000a00 */
        /* <DEDUP_REMOVED lines=27> */
.L_x_1253:
[----:B------:R-:W-:Y:S05]  /*0850*/  BSYNC.RECONVERGENT B2 ;  /* 0x0000000000027941 */ /* 0x000fea0003800200 */
.L_x_1252:
[----:B------:R-:W-:Y:S01]  /*0860*/  IMAD.MOV.U32 R34, RZ, RZ, R2 ;  /* 0x000000ffff227224 */ /* 0x000fe200078e0002 */
[----:B------:R-:W-:-:S07]  /*0870*/  MOV R35, R3 ;  /* 0x0000000300237202 */ /* 0x000fce0000000f00 */
.L_x_1251:
[----:B------:R-:W-:Y:S05]  /*0880*/  BSYNC.RECONVERGENT B1 ;  /* 0x0000000000017941 */ /* 0x000fea0003800200 */
.L_x_1250:
        /* <DEDUP_REMOVED lines=32> */
.L_x_1257:
[----:B------:R-:W-:Y:S05]  /*0a90*/  BSYNC.RECONVERGENT B2 ;  /* 0x0000000000027941 */ /* 0x000fea0003800200 */
.L_x_1256:
[----:B------:R-:W-:Y:S01]  /*0aa0*/  IMAD.MOV.U32 R22, RZ, RZ, R2 ;  /* 0x000000ffff167224 */ /* 0x000fe200078e0002 */
[----:B------:R-:W-:-:S07]  /*0ab0*/  MOV R23, R3 ;  /* 0x0000000300177202 */ /* 0x000fce0000000f00 */
.L_x_1255:
[----:B------:R-:W-:Y:S05]  /*0ac0*/  BSYNC.RECONVERGENT B1 ;  /* 0x0000000000017941 */ /* 0x000fea0003800200 */
.L_x_1254:
        /* <DEDUP_REMOVED lines=32> */
.L_x_1261:
[----:B------:R-:W-:Y:S05]  /*0cd0*/  BSYNC.RECONVERGENT B2 ;  /* 0x0000000000027941 */ /* 0x000fea0003800200 */
.L_x_1260:
[----:B------:R-:W-:Y:S01]  /*0ce0*/  IMAD.MOV.U32 R20, RZ, RZ, R2 ;  /* 0x000000ffff147224 */ /* 0x000fe200078e0002 */
[----:B------:R-:W-:-:S07]  /*0cf0*/  MOV R21, R3 ;  /* 0x0000000300157202 */ /* 0x000fce0000000f00 */
.L_x_1259:
[----:B------:R-:W-:Y:S05]  /*0d00*/  BSYNC.RECONVERGENT B1 ;  /* 0x0000000000017941 */ /* 0x000fea0003800200 */
.L_x_1258:
        /* <DEDUP_REMOVED lines=32> */
.L_x_1265:
[----:B------:R-:W-:Y:S05]  /*0f10*/  BSYNC.RECONVERGENT B2 ;  /* 0x0000000000027941 */ /* 0x000fea0003800200 */
.L_x_1264:
[----:B------:R-:W-:Y:S01]  /*0f20*/  IMAD.MOV.U32 R8, RZ, RZ, R2 ;  /* 0x000000ffff087224 */ /* 0x000fe200078e0002 */
[----:B------:R-:W-:-:S07]  /*0f30*/  MOV R9, R3 ;  /* 0x0000000300097202 */ /* 0x000fce0000000f00 */
.L_x_1263:
[----:B------:R-:W-:Y:S05]  /*0f40*/  BSYNC.RECONVERGENT B1 ;  /* 0x0000000000017941 */ /* 0x000fea0003800200 */
.L_x_1262:
        /* <DEDUP_REMOVED lines=32> */
.L_x_1269:
[----:B------:R-:W-:Y:S05]  /*1150*/  BSYNC.RECONVERGENT B2 ;  /* 0x0000000000027941 */ /* 0x000fea0003800200 */
.L_x_1268:
[----:B------:R-:W-:Y:S01]  /*1160*/  IMAD.MOV.U32 R6, RZ, RZ, R2 ;  /* 0x000000ffff067224 */ /* 0x000fe200078e0002 */
[----:B------:R-:W-:-:S07]  /*1170*/  MOV R7, R3 ;  /* 0x0000000300077202 */ /* 0x000fce0000000f00 */
.L_x_1267:
[----:B------:R-:W-:Y:S05]  /*1180*/  BSYNC.RECONVERGENT B1 ;  /* 0x0000000000017941 */ /* 0x000fea0003800200 */
.L_x_1266:
        /* <DEDUP_REMOVED lines=32> */
.L_x_1273:
[----:B------:R-:W-:Y:S05]  /*1390*/  BSYNC.RECONVERGENT B2 ;  /* 0x0000000000027941 */ /* 0x000fea0003800200 */
.L_x_1272:
[----:B------:R-:W-:Y:S01]  /*13a0*/  IMAD.MOV.U32 R4, RZ, RZ, R2 ;  /* 0x000000ffff047224 */ /* 0x000fe200078e0002 */
[----:B------:R-:W-:-:S07]  /*13b0*/  MOV R5, R3 ;  /* 0x0000000300057202 */ /* 0x000fce0000000f00 */
.L_x_1271:
[----:B------:R-:W-:Y:S05]  /*13c0*/  BSYNC.RECONVERGENT B1 ;  /* 0x0000000000017941 */ /* 0x000fea0003800200 */
.L_x_1270:
        /* <DEDUP_REMOVED lines=32> */
.L_x_1277:
[----:B------:R-:W-:Y:S05]  /*15d0*/  BSYNC.RECONVERGENT B2 ;  /* 0x0000000000027941 */ /* 0x000fea0003800200 */
.L_x_1276:
[----:B------:R-:W-:Y:S01]  /*15e0*/  IMAD.MOV.U32 R10, RZ, RZ, R2 ;  /* 0x000000ffff0a7224 */ /* 0x000fe200078e0002 */
[----:B------:R-:W-:-:S07]  /*15f0*/  MOV R11, R3 ;  /* 0x00000003000b7202 */ /* 0x000fce0000000f00 */
.L_x_1275:
[----:B------:R-:W-:Y:S05]  /*1600*/  BSYNC.RECONVERGENT B1 ;  /* 0x0000000000017941 */ /* 0x000fea0003800200 */
.L_x_1274:
[----:B------:R-:W-:Y:S01]  /*1610*/  ISETP.GE.U32.AND P0, PT, R18, R19, PT ;  /* 0x000000131200720c */ /* 0x000fe20003f06070 */
[----:B------:R-:W-:Y:S04]  /*1620*/  BSSY.RECONVERGENT B0, `(.L_x_1278) ;  /* 0x0000033000007945 */ /* 0x000fe80003800200 */
[----:B------:R-:W-:Y:S08]  /*1630*/  BSSY.RELIABLE B1, `(.L_x_1279) ;  /* 0x000002b000017945 */ /* 0x000ff00003800100 */
[----:B------:R-:W-:Y:S05]  /*1640*/  @P0 BRA `(.L_x_1280) ;  /* 0x0000000000300947 */ /* 0x000fea0003800000 */
[----:B-----5:R-:W0:Y:S01]  /*1650*/  LDC.64 R2, c[0x0][0x398] ;  /* 0x0000e600ff027b82 */ /* 0x020e220000000a00 */
[----:B------:R-:W-:Y:S02]  /*1660*/  IMAD.IADD R13, R40, 0x1, R18 ;  /* 0x00000001280d7824 */ /* 0x000fe400078e0212 */
[----:B------:R-:W-:-:S05]  /*1670*/  IMAD.MOV.U32 R18, RZ, RZ, R42 ;  /* 0x000000ffff127224 */ /* 0x000fca00078e002a */
[----:B------:R-:W-:Y:S01]  /*1680*/  ISETP.GE.U32.AND P0, PT, R18, R19, PT ;  /* 0x000000131200720c */ /* 0x000fe20003f06070 */
[----:B0-----:R-:W-:-:S05]  /*1690*/  IMAD.WIDE.U32 R2, R13, 0x8, R2 ;  /* 0x000000080d027825 */ /* 0x001fca00078e0002 */
[----:B------:R0:W-:Y:S07]  /*16a0*/  STG.E.64 desc[UR4][R2.64], R36 ;  /* 0x0000002402007986 */ /* 0x0001ee000c101b04 */
[----:B------:R-:W-:Y:S05]  /*16b0*/  @P0 BRA `(.L_x_1281) ;  /* 0x0000000000300947 */ /* 0x000fea0003800000 */
[----:B0-----:R-:W0:Y:S01]  /*16c0*/  LDC.64 R2, c[0x0][0x398] ;  /* 0x0000e600ff027b82 */ /* 0x001e220000000a00 */
[----:B------:R-:W-:Y:S01]  /*16d0*/  IMAD.IADD R13, R40, 0x1, R18 ;  /* 0x00000001280d7824 */ /* 0x000fe200078e0212 */
[----:B------:R-:W-:-:S03]  /*16e0*/  IADD3 R18, PT, PT, R18, 0x80, RZ ;  /* 0x0000008012127810 */ /* 0x000fc60007ffe0ff */
[----:B0-----:R-:W-:-:S05]  /*16f0*/  IMAD.WIDE.U32 R2, R13, 0x8, R2 ;  /* 0x000000080d027825 */ /* 0x001fca00078e0002 */
[----:B------:R0:W-:Y:S02]  /*1700*/  STG.E.64 desc[UR4][R2.64], R34 ;  /* 0x0000002202007986 */ /* 0x0001e4000c101b04 */
.L_x_1280:
[----:B------:R-:W-:-:S13]  /*1710*/  ISETP.GE.U32.AND P0, PT, R18, R19, PT ;  /* 0x000000131200720c */ /* 0x000fda0003f06070 */
[----:B------:R-:W-:Y:S05]  /*1720*/  @P0 BRA `(.L_x_1282) ;  /* 0x0000000000300947 */ /* 0x000fea0003800000 */
[----:B0----5:R-:W0:Y:S01]  /*1730*/  LDC.64 R2, c[0x0][0x398] ;  /* 0x0000e600ff027b82 */ /* 0x021e220000000a00 */
[----:B------:R-:W-:Y:S02]  /*1740*/  IMAD.IADD R13, R40, 0x1, R18 ;  /* 0x00000001280d7824 */ /* 0x000fe400078e0212 */
[----:B------:R-:W-:Y:S02]  /*1750*/  VIADD R18, R18, 0x80 ;  /* 0x0000008012127836 */ /* 0x000fe40000000000 */
[----:B0-----:R-:W-:-:S05]  /*1760*/  IMAD.WIDE.U32 R2, R13, 0x8, R2 ;  /* 0x000000080d027825 */ /* 0x001fca00078e0002 */
[----:B------:R1:W-:Y:S02]  /*1770*/  STG.E.64 desc[UR4][R2.64], R22 ;  /* 0x0000001602007986 */ /* 0x0003e4000c101b04 */
.L_x_1281:
[----:B------:R-:W-:-:S13]  /*1780*/  ISETP.GE.U32.AND P0, PT, R18, R19, PT ;  /* 0x000000131200720c */ /* 0x000fda0003f06070 */
[----:B------:R-:W-:Y:S05]  /*1790*/  @P0 BRA `(.L_x_1283) ;  /* 0x0000000000300947 */ /* 0x000fea0003800000 */
[----:B01----:R-:W0:Y:S01]  /*17a0*/  LDC.64 R2, c[0x0][0x398] ;  /* 0x0000e600ff027b82 */ /* 0x003e220000000a00 */
[----:B------:R-:W-:Y:S01]  /*17b0*/  IMAD.IADD R13, R40, 0x1, R18 ;  /* 0x00000001280d7824 */ /* 0x000fe200078e0212 */
[----:B------:R-:W-:-:S03]  /*17c0*/  IADD3 R18, PT, PT, R18, 0x80, RZ ;  /* 0x0000008012127810 */ /* 0x000fc60007ffe0ff */
[----:B0-----:R-:W-:-:S05]  /*17d0*/  IMAD.WIDE.U32 R2, R13, 0x8, R2 ;  /* 0x000000080d027825 */ /* 0x001fca00078e0002 */
[----:B------:R1:W-:Y:S02]  /*17e0*/  STG.E.64 desc[UR4][R2.64], R20 ;  /* 0x0000001402007986 */ /* 0x0003e4000c101b04 */
.L_x_1282:
[----:B------:R-:W-:-:S13]  /*17f0*/  ISETP.GE.U32.AND P0, PT, R18, R19, PT ;  /* 0x000000131200720c */ /* 0x000fda0003f06070 */
[----:B------:R-:W-:Y:S05]  /*1800*/  @P0 BRA `(.L_x_1284) ;  /* 0x0000000000340947 */ /* 0x000fea0003800000 */
[----:B01---5:R-:W0:Y:S01]  /*1810*/  LDC.64 R2, c[0x0][0x398] ;  /* 0x0000e600ff027b82 */ /* 0x023e220000000a00 */
[----:B------:R-:W-:Y:S02]  /*1820*/  IMAD.IADD R13, R40, 0x1, R18 ;  /* 0x00000001280d7824 */ /* 0x000fe400078e0212 */
[----:B------:R-:W-:Y:S02]  /*1830*/  VIADD R18, R18, 0x80 ;  /* 0x0000008012127836 */ /* 0x000fe40000000000 */
[----:B0-----:R-:W-:-:S05]  /*1840*/  IMAD.WIDE.U32 R2, R13, 0x8, R2 ;  /* 0x000000080d027825 */ /* 0x001fca00078e0002 */
[----:B------:R2:W-:Y:S02]  /*1850*/  STG.E.64 desc[UR4][R2.64], R8 ;  /* 0x0000000802007986 */ /* 0x0005e4000c101b04 */
.L_x_1283:
[----:B------:R-:W-:-:S13]  /*1860*/  ISETP.GE.U32.AND P0, PT, R18, R19, PT ;  /* 0x000000131200720c */ /* 0x000fda0003f06070 */
[----:B------:R-:W-:Y:S05]  /*1870*/  @P0 BREAK.RELIABLE B1 ;  /* 0x0000000000010942 */ /* 0x000fea0003800100 */
[----:B------:R-:W-:Y:S05]  /*1880*/  @P0 BRA `(.L_x_1285) ;  /* 0x0000000000300947 */ /* 0x000fea0003800000 */
[----:B012---:R-:W0:Y:S01]  /*1890*/  LDC.64 R2, c[0x0][0x398] ;  /* 0x0000e600ff027b82 */ /* 0x007e220000000a00 */
[----:B------:R-:W-:Y:S01]  /*18a0*/  IMAD.IADD R9, R40, 0x1, R18 ;  /* 0x0000000128097824 */ /* 0x000fe200078e0212 */
[----:B------:R-:W-:-:S03]  /*18b0*/  IADD3 R18, PT, PT, R18, 0x80, RZ ;  /* 0x0000008012127810 */ /* 0x000fc60007ffe0ff */
[----:B0-----:R-:W-:-:S05]  /*18c0*/  IMAD.WIDE.U32 R2, R9, 0x8, R2 ;  /* 0x0000000809027825 */ /* 0x001fca00078e0002 */
[----:B------:R2:W-:Y:S02]  /*18d0*/  STG.E.64 desc[UR4][R2.64], R6 ;  /* 0x0000000602007986 */ /* 0x0005e4000c101b04 */
.L_x_1284:
[----:B------:R-:W-:Y:S05]  /*18e0*/  BSYNC.RELIABLE B1 ;  /* 0x0000000000017941 */ /* 0x000fea0003800100 */
.L_x_1279:
[----:B------:R-:W-:-:S13]  /*18f0*/  ISETP.GE.U32.AND P0, PT, R18, R19, PT ;  /* 0x000000131200720c */ /* 0x000fda0003f06070 */
[----:B012--5:R-:W0:Y:S01]  /*1900*/  @!P0 LDC.64 R2, c[0x0][0x398] ;  /* 0x0000e600ff028b82 */ /* 0x027e220000000a00 */
[----:B------:R-:W-:Y:S02]  /*1910*/  @!P0 IMAD.IADD R7, R40, 0x1, R18 ;  /* 0x0000000128078824 */ /* 0x000fe400078e0212 */
[----:B------:R-:W-:Y:S02]  /*1920*/  @!P0 VIADD R18, R18, 0x80 ;  /* 0x0000008012128836 */ /* 0x000fe40000000000 */
[----:B0-----:R-:W-:-:S05]  /*1930*/  @!P0 IMAD.WIDE.U32 R2, R7, 0x8, R2 ;  /* 0x0000000807028825 */ /* 0x001fca00078e0002 */
[----:B------:R3:W-:Y:S02]  /*1940*/  @!P0 STG.E.64 desc[UR4][R2.64], R4 ;  /* 0x0000000402008986 */ /* 0x0007e4000c101b04 */
.L_x_1285:
[----:B------:R-:W-:Y:S05]  /*1950*/  BSYNC.RECONVERGENT B0 ;  /* 0x0000000000007941 */ /* 0x000fea0003800200 */
.L_x_1278:
[----:B------:R-:W-:Y:S05]  /*1960*/  WARPSYNC.ALL ;  /* 0x0000000000007948 */ /* 0x000fea0003800000 */
[----:B------:R-:W-:-:S13]  /*1970*/  ISETP.GE.U32.AND P0, PT, R18, R19, PT ;  /* 0x000000131200720c */ /* 0x000fda0003f06070 */
[----:B------:R-:W-:Y:S05]  /*1980*/  @P0 EXIT ;  /* 0x000000000000094d */ /* 0x000fea0003800000 */
[----:B0123--:R-:W0:Y:S01]  /*1990*/  LDC.64 R2, c[0x0][0x398] ;  /* 0x0000e600ff027b82 */ /* 0x00fe220000000a00 */
[----:B------:R-:W-:-:S04]  /*19a0*/  IMAD.IADD R5, R40, 0x1, R18 ;  /* 0x0000000128057824 */ /* 0x000fc800078e0212 */
[----:B0-----:R-:W-:-:S05]  /*19b0*/  IMAD.WIDE.U32 R2, R5, 0x8, R2 ;  /* 0x0000000805027825 */ /* 0x001fca00078e0002 */
[----:B------:R-:W-:Y:S01]  /*19c0*/  STG.E.64 desc[UR4][R2.64], R10 ;  /* 0x0000000a02007986 */ /* 0x000fe2000c101b04 */
[----:B------:R-:W-:Y:S05]  /*19d0*/  EXIT ;  /* 0x000000000000794d */ /* 0x000fea0003800000 */
.L_x_1245:
[----:B------:R-:W0:Y:S01]  /*19e0*/  S2R R34, SR_TID.X ;  /* 0x0000000000227919 */ /* 0x000e220000002100 */
[----:B------:R-:W1:Y:S01]  /*19f0*/  LDC.64 R2, c[0x0][0x3a0] ;  /* 0x0000e800ff027b82 */ /* 0x000e620000000a00 */
[----:B------:R-:W2:Y:S01]  /*1a00*/  LDCU.64 UR8, c[0x0][0x388] ;  /* 0x00007100ff0877ac */ /* 0x000ea20008000a00 */
[----:B-1----:R-:W-:-:S04]  /*1a10*/  IMAD.WIDE.U32 R2, R40, 0x8, R2 ;  /* 0x0000000828027825 */ /* 0x002fc800078e0002 */
[----:B0-----:R-:W-:-:S05]  /*1a20*/  IMAD.WIDE.U32 R2, R34, 0x10, R2 ;  /* 0x0000001022027825 */ /* 0x001fca00078e0002 */
[----:B------:R-:W2:Y:S04]  /*1a30*/  LDG.E.128 R16, desc[UR4][R2.64] ;  /* 0x0000000402107981 */ /* 0x000ea8000c1e1d00 */
[----:B------:R0:W5:Y:S04]  /*1a40*/  LDG.E.128 R20, desc[UR4][R2.64+0x800] ;  /* 0x0008000402147981 */ /* 0x000168000c1e1d00 */
[----:B------:R0:W5:Y:S04]  /*1a50*/  LDG.E.128 R4, desc[UR4][R2.64+0x1000] ;  /* 0x0010000402047981 */ /* 0x000168000c1e1d00 */
[----:B------:R0:W5:Y:S01]  /*1a60*/  LDG.E.128 R8, desc[UR4][R2.64+0x1800] ;  /* 0x0018000402087981 */ /* 0x000162000c1e1d00 */
[----:B------:R-:W-:Y:S01]  /*1a70*/  BSSY.RECONVERGENT B1, `(.L_x_1286) ;  /* 0x000001f000017945 */ /* 0x000fe20003800200 */
[----:B------:R-:W-:Y:S01]  /*1a80*/  MOV R12, 0x0 ;  /* 0x00000000000c7802 */ /* 0x000fe20000000f00 */
[----:B------:R-:W-:Y:S01]  /*1a90*/  IMAD.MOV.U32 R13, RZ, RZ, 0x3ff00000 ;  /* 0x3ff00000ff0d7424 */ /* 0x000fe200078e00ff */
[----:B--2---:R-:W-:-:S14]  /*1aa0*/  DSETP.GT.AND P0, PT, R16, UR8, PT ;  /* 0x0000000810007e2a */ /* 0x004fdc000bf04000 */
[----:B0-----:R-:W-:Y:S05]  /*1ab0*/  @!P0 BRA `(.L_x_1287) ;  /* 0x0000000000688947 */ /* 0x001fea0003800000 */
        /* <DEDUP_REMOVED lines=22> */
[----:B-----5:R-:W-:Y:S05]  /*1c20*/  CALL.REL.NOINC `($__internal_4_$__cuda_sm20_div_rn_f64_full) ;  /* 0x0000000c00cc7944 */ /* 0x020fea0003c00000 */
.L_x_1289:
[----:B------:R-:W-:Y:S05]  /*1c30*/  BSYNC.RECONVERGENT B2 ;  /* 0x0000000000027941 */ /* 0x000fea0003800200 */
.L_x_1288:
[----:B------:R-:W-:Y:S02]  /*1c40*/  IMAD.MOV.U32 R12, RZ, RZ, R2 ;  /* 0x000000ffff0c7224 */ /* 0x000fe400078e0002 */
[----:B------:R-:W-:-:S07]  /*1c50*/  IMAD.MOV.U32 R13, RZ, RZ, R3 ;  /* 0x000000ffff0d7224 */ /* 0x000fce00078e0003 */
.L_x_1287:
[----:B------:R-:W-:Y:S05]  /*1c60*/  BSYNC.RECONVERGENT B1 ;  /* 0x0000000000017941 */ /* 0x000fea0003800200 */
.L_x_1286:
[----:B------:R-:W0:Y:S01]  /*1c70*/  LDCU.64 UR8, c[0x0][0x388] ;  /* 0x00007100ff0877ac */ /* 0x000e220008000a00 */
[----:B------:R-:W-:Y:S01]  /*1c80*/  BSSY.RECONVERGENT B1, `(.L_x_1290) ;  /* 0x000001f000017945 */ /* 0x000fe20003800200 */
[----:B------:R-:W-:Y:S01]  /*1c90*/  IMAD.MOV.U32 R14, RZ, RZ, 0x0 ;  /* 0x00000000ff0e7424 */ /* 0x000fe200078e00ff */
[----:B------:R-:W-:Y:S01]  /*1ca0*/  MOV R15, 0x3ff00000 ;  /* 0x3ff00000000f7802 */ /* 0x000fe20000000f00 */
[----:B0-----:R-:W-:-:S14]  /*1cb0*/  DSETP.GT.AND P0, PT, R18, UR8, PT ;  /* 0x0000000812007e2a */ /* 0x001fdc000bf04000 */
        /* <DEDUP_REMOVED lines=21> */
[----:B------:R-:W-:Y:S01]  /*1e10*/  MOV R0, 0x1e40 ;  /* 0x00001e4000007802 */ /* 0x000fe20000000f00 */
[----:B------:R-:W-:-:S07]  /*1e20*/  IMAD.MOV.U32 R2, RZ, RZ, R19 ;  /* 0x000000ffff027224 */ /* 0x000fce00078e0013 */
[----:B-----5:R-:W-:Y:S05]  /*1e30*/  CALL.REL.NOINC `($__internal_4_$__cuda_sm20_div_rn_f64_full) ;  /* 0x0000000c00487944 */ /* 0x020fea0003c00000 */
.L_x_1293:
[----:B------:R-:W-:Y:S05]  /*1e40*/  BSYNC.RECONVERGENT B2 ;  /* 0x0000000000027941 */ /* 0x000fea0003800200 */
.L_x_1292:
[----:B------:R-:W-:Y:S01]  /*1e50*/  MOV R14, R2 ;  /* 0x00000002000e7202 */ /* 0x000fe20000000f00 */
[----:B------:R-:W-:-:S07]  /*1e60*/  IMAD.MOV.U32 R15, RZ, RZ, R3 ;  /* 0x000000ffff0f7224 */ /* 0x000fce00078e0003 */
.L_x_1291:
[----:B------:R-:W-:Y:S05]  /*1e70*/  BSYNC.RECONVERGENT B1 ;  /* 0x0000000000017941 */ /* 0x000fea0003800200 */
.L_x_1290:
[----:B------:R-:W0:Y:S01]  /*1e80*/  LDCU.64 UR8, c[0x0][0x388] ;  /* 0x00007100ff0877ac */ /* 0x000e220008000a00 */
[----:B------:R-:W-:Y:S01]  /*1e90*/  BSSY.RECONVERGENT B1, `(.L_x_1294) ;  /* 0x000001f000017945 */ /* 0x000fe20003800200 */
[----:B------:R-:W-:Y:S02]  /*1ea0*/  IMAD.MOV.U32 R16, RZ, RZ, 0x0 ;  /* 0x00000000ff107424 */ /* 0x000fe400078e00ff */
[----:B------:R-:W-:Y:S01]  /*1eb0*/  IMAD.MOV.U32 R17, RZ, RZ, 0x3ff00000 ;  /* 0x3ff00000ff117424 */ /* 0x000fe200078e00ff */
[----:B0----5:R-:W-:-:S14]  /*1ec0*/  DSETP.GT.AND P0, PT, R20, UR8, PT ;  /* 0x0000000814007e2a */ /* 0x021fdc000bf04000 */
        /* <DEDUP_REMOVED lines=24> */
.L_x_1297:
[----:B------:R-:W-:Y:S05]  /*2050*/  BSYNC.RECONVERGENT B2 ;  /* 0x0000000000027941 */ /* 0x000fea0003800200 */
.L_x_1296:
[----:B------:R-:W-:Y:S01]  /*2060*/  IMAD.MOV.U32 R16, RZ, RZ, R2 ;  /* 0x000000ffff107224 */ /* 0x000fe200078e0002 */
[----:B------:R-:W-:-:S07]  /*2070*/  MOV R17, R3 ;  /* 0x0000000300117202 */ /* 0x000fce0000000f00 */
.L_x_1295:
[----:B------:R-:W-:Y:S05]  /*2080*/  BSYNC.RECONVERGENT B1 ;  /* 0x0000000000017941 */ /* 0x000fea0003800200 */
.L_x_1294:
[----:B------:R-:W0:Y:S01]  /*2090*/  LDCU.64 UR8, c[0x0][0x388] ;  /* 0x00007100ff0877ac */ /* 0x000e220008000a00 */
[----:B------:R-:W-:Y:S01]  /*20a0*/  BSSY.RECONVERGENT B1, `(.L_x_1298) ;  /* 0x000001f000017945 */ /* 0x000fe20003800200 */
[----:B------:R-:W-:Y:S02]  /*20b0*/  IMAD.MOV.U32 R18, RZ, RZ, 0x0 ;  /* 0x00000000ff127424 */ /* 0x000fe400078e00ff */
[----:B------:R-:W-:Y:S01]  /*20c0*/  IMAD.MOV.U32 R19, RZ, RZ, 0x3ff00000 ;  /* 0x3ff00000ff137424 */ /* 0x000fe200078e00ff */
        /* <DEDUP_REMOVED lines=21> */
[----:B------:R-:W-:Y:S01]  /*2220*/  MOV R3, R22 ;  /* 0x0000001600037202 */ /* 0x000fe20000000f00 */
[----:B------:R-:W-:Y:S01]  /*2230*/  IMAD.MOV.U32 R2, RZ, RZ, R23 ;  /* 0x000000ffff027224 */ /* 0x000fe200078e0017 */
[----:B------:R-:W-:-:S07]  /*2240*/  MOV R0, 0x2260 ;  /* 0x0000226000007802 */ /* 0x000fce0000000f00 */
[----:B------:R-:W-:Y:S05]  /*2250*/  CALL.REL.NOINC `($__internal_4_$__cuda_sm20_div_rn_f64_full) ;  /* 0x0000000800407944 */ /* 0x000fea0003c00000 */
.L_x_1301:
[----:B------:R-:W-:Y:S05]  /*2260*/  BSYNC.RECONVERGENT B2 ;  /* 0x0000000000027941 */ /* 0x000fea0003800200 */
.L_x_1300:
[----:B------:R-:W-:Y:S02]  /*2270*/  IMAD.MOV.U32 R18, RZ, RZ, R2 ;  /* 0x000000ffff127224 */ /* 0x000fe400078e0002 */
[----:B------:R-:W-:-:S07]  /*2280*/  IMAD.MOV.U32 R19, RZ, RZ, R3 ;  /* 0x000000ffff137224 */ /* 0x000fce00078e0003 */
.L_x_1299:
[----:B------:R-:W-:Y:S05]  /*2290*/  BSYNC.RECONVERGENT B1 ;  /* 0x0000000000017941 */ /* 0x000fea0003800200 */
.L_x_1298:
[----:B------:R-:W0:Y:S01]  /*22a0*/  LDCU.64 UR8, c[0x0][0x388] ;  /* 0x00007100ff0877ac */ /* 0x000e220008000a00 */
[----:B------:R-:W-:Y:S01]  /*22b0*/  BSSY.RECONVERGENT B1, `(.L_x_1302) ;  /* 0x000001f000017945 */ /* 0x000fe20003800200 */
[----:B------:R-:W-:Y:S01]  /*22c0*/  MOV R20, 0x0 ;  /* 0x0000000000147802 */ /* 0x000fe20000000f00 */
        /* <DEDUP_REMOVED lines=26> */
.L_x_1305:
[----:B------:R-:W-:Y:S05]  /*2470*/  BSYNC.RECONVERGENT B2 ;  /* 0x0000000000027941 */ /* 0x000fea0003800200 */
.L_x_1304:
[----:B------:R-:W-:Y:S01]  /*2480*/  IMAD.MOV.U32 R20, RZ, RZ, R2 ;  /* 0x000000ffff147224 */ /* 0x000fe200078e0002 */
[----:B------:R-:W-:-:S07]  /*2490*/  MOV R21, R3 ;  /* 0x0000000300157202 */ /* 0x000fce0000000f00 */
.L_x_1303:
[----:B------:R-:W-:Y:S05]  /*24a0*/  BSYNC.RECONVERGENT B1 ;  /* 0x0000000000017941 */ /* 0x000fea0003800200 */
.L_x_1302:
        /* <DEDUP_REMOVED lines=29> */
.L_x_1309:
[----:B------:R-:W-:Y:S05]  /*2680*/  BSYNC.RECONVERGENT B2 ;  /* 0x0000000000027941 */ /* 0x000fea0003800200 */
.L_x_1308:
[----:B------:R-:W-:Y:S01]  /*2690*/  MOV R22, R2 ;  /* 0x0000000200167202 */ /* 0x000fe20000000f00 */
[----:B------:R-:W-:-:S07]  /*26a0*/  IMAD.MOV.U32 R23, RZ, RZ, R3 ;  /* 0x000000ffff177224 */ /* 0x000fce00078e0003 */
.L_x_1307:
[----:B------:R-:W-:Y:S05]  /*26b0*/  BSYNC.RECONVERGENT B1 ;  /* 0x0000000000017941 */ /* 0x000fea0003800200 */
.L_x_1306:
        /* <DEDUP_REMOVED lines=28> */
[----:B------:R-:W-:Y:S05]  /*2880*/  CALL.REL.NOINC `($__internal_4_$__cuda_sm20_div_rn_f64_full) ;  /* 0x0000000000b47944 */ /* 0x000fea0003c00000 */
.L_x_1313:
[----:B------:R-:W-:Y:S05]  /*2890*/  BSYNC.RECONVERGENT B2 ;  /* 0x0000000000027941 */ /* 0x000fea0003800200 */
.L_x_1312:
[----:B------:R-:W-:Y:S02]  /*28a0*/  IMAD.MOV.U32 R4, RZ, RZ, R2 ;  /* 0x000000ffff047224 */ /* 0x000fe400078e0002 */
[----:B------:R-:W-:-:S07]  /*28b0*/  IMAD.MOV.U32 R5, RZ, RZ, R3 ;  /* 0x000000ffff057224 */ /* 0x000fce00078e0003 */
.L_x_1311:
[----:B------:R-:W-:Y:S05]  /*28c0*/  BSYNC.RECONVERGENT B1 ;  /* 0x0000000000017941 */ /* 0x000fea0003800200 */
.L_x_1310:
        /* <DEDUP_REMOVED lines=29> */
.L_x_1317:
[----:B------:R-:W-:Y:S05]  /*2aa0*/  BSYNC.RECONVERGENT B2 ;  /* 0x0000000000027941 */ /* 0x000fea0003800200 */
.L_x_1316:
[----:B------:R-:W-:Y:S01]  /*2ab0*/  IMAD.MOV.U32 R6, RZ, RZ, R2 ;  /* 0x000000ffff067224 */ /* 0x000fe200078e0002 */
[----:B------:R-:W-:-:S07]  /*2ac0*/  MOV R7, R3 ;  /* 0x0000000300077202 */ /* 0x000fce0000000f00 */
.L_x_1315:
[----:B------:R-:W-:Y:S05]  /*2ad0*/  BSYNC.RECONVERGENT B1 ;  /* 0x0000000000017941 */ /* 0x000fea0003800200 */
.L_x_1314:
[----:B------:R-:W0:Y:S02]  /*2ae0*/  LDC.64 R2, c[0x0][0x398] ;  /* 0x0000e600ff027b82 */ /* 0x000e240000000a00 */
[----:B0-----:R-:W-:-:S04]  /*2af0*/  IMAD.WIDE.U32 R40, R40, 0x8, R2 ;  /* 0x0000000828287825 */ /* 0x001fc800078e0002 */
[----:B------:R-:W-:-:S05]  /*2b00*/  IMAD.WIDE.U32 R40, R34, 0x10, R40 ;  /* 0x0000001022287825 */ /* 0x000fca00078e0028 */
[----:B------:R-:W-:Y:S04]  /*2b10*/  STG.E.128 desc[UR4][R40.64], R12 ;  /* 0x0000000c28007986 */ /* 0x000fe8000c101d04 */
[----:B------:R-:W-:Y:S04]  /*2b20*/  STG.E.128 desc[UR4][R40.64+0x800], R16 ;  /* 0x0008001028007986 */ /* 0x000fe8000c101d04 */
[----:B------:R-:W-:Y:S04]  /*2b30*/  STG.E.128 desc[UR4][R40.64+0x1000], R20 ;  /* 0x0010001428007986 */ /* 0x000fe8000c101d04 */
[----:B------:R-:W-:Y:S01]  /*2b40*/  STG.E.128 desc[UR4][R40.64+0x1800], R4 ;  /* 0x0018000428007986 */ /* 0x000fe2000c101d04 */
[----:B------:R-:W-:Y:S05]  /*2b50*/  EXIT ;  /* 0x000000000000794d */ /* 0x000fea0003800000 */
        .weak           $__internal_4_$__cuda_sm20_div_rn_f64_full
        .type           $__internal_4_$__cuda_sm20_div_rn_f64_full,@function
        .size           $__internal_4_$__cuda_sm20_div_rn_f64_full,(.L_x_1489 - $__internal_4_$__cuda_sm20_div_rn_f64_full)
$__internal_4_$__cuda_sm20_div_rn_f64_full:
[C---:B------:R-:W-:Y:S01]  /*2b60*/  FSETP.GEU.AND P0, PT, |R2|.reuse, 1.469367938527859385e-39, PT ;  /* 0x001000000200780b */ /* 0x040fe20003f0e200 */
[----:B------:R-:W-:Y:S01]  /*2b70*/  IMAD.MOV.U32 R24, RZ, RZ, R3 ;  /* 0x000000ffff187224 */ /* 0x000fe200078e0003 */
[C---:B------:R-:W-:Y:S01]  /*2b80*/  LOP3.LUT R26, R2.reuse, 0x800fffff, RZ, 0xc0, !PT ;  /* 0x800fffff021a7812 */ /* 0x040fe200078ec0ff */
[----:B------:R-:W-:Y:S01]  /*2b90*/  IMAD.MOV.U32 R25, RZ, RZ, R2 ;  /* 0x000000ffff197224 */ /* 0x000fe200078e0002 */
[----:B------:R-:W-:Y:S01]  /*2ba0*/  LOP3.LUT R38, R2, 0x7ff00000, RZ, 0xc0, !PT ;  /* 0x7ff0000002267812 */ /* 0x000fe200078ec0ff */
[----:B------:R-:W-:Y:S01]  /*2bb0*/  IMAD.MOV.U32 R28, RZ, RZ, 0x1 ;  /* 0x00000001ff1c7424 */ /* 0x000fe200078e00ff */
[----:B------:R-:W-:Y:S01]  /*2bc0*/  LOP3.LUT R27, R26, 0x3ff00000, RZ, 0xfc, !PT ;  /* 0x3ff000001a1b7812 */ /* 0x000fe200078efcff */
[----:B------:R-:W-:Y:S01]  /*2bd0*/  IMAD.MOV.U32 R44, RZ, RZ, 0x1ca00000 ;  /* 0x1ca00000ff2c7424 */ /* 0x000fe200078e00ff */
[----:B------:R-:W-:-:S05]  /*2be0*/  MOV R26, R3 ;  /* 0x00000003001a7202 */ /* 0x000fca0000000f00 */
        /* <DEDUP_REMOVED lines=9> */
[----:B------:R-:W-:-:S03]  /*2c80*/  IMAD.MOV.U32 R39, RZ, RZ, R41 ;  /* 0x000000ffff277224 */ /* 0x000fc600078e0029 */
[----:B------:R-:W-:Y:S02]  /*2c90*/  SEL R28, R44, 0x63400000, !P1 ;  /* 0x634000002c1c7807 */ /* 0x000fe40004800000 */
[----:B------:R-:W-:Y:S01]  /*2ca0*/  FSETP.GEU.AND P1, PT, |R31|, 1.469367938527859385e-39, PT ;  /* 0x001000001f00780b */ /* 0x000fe20003f2e200 */
[----:B------:R-:W-:Y:S01]  /*2cb0*/  DFMA R2, R32, -R26, 1 ;  /* 0x3ff000002002742b */ /* 0x000fe2000000081a */
[----:B------:R-:W-:Y:S02]  /*2cc0*/  LOP3.LUT R29, R28, 0x800fffff, R31, 0xf8, !PT ;  /* 0x800fffff1c1d7812 */ /* 0x000fe400078ef81f */
[----:B------:R-:W-:-:S05]  /*2cd0*/  MOV R28, R30 ;  /* 0x0000001e001c7202 */ /* 0x000fca0000000f00 */
[----:B------:R-:W-:-:S04]  /*2ce0*/  DFMA R32, R32, R2, R32 ;  /* 0x000000022020722b */ /* 0x000fc80000000020 */
[----:B------:R-:W-:Y:S07]  /*2cf0*/  @P1 BRA `(.L_x_1318) ;  /* 0x0000000000201947 */ /* 0x000fee0003800000 */
        /* <DEDUP_REMOVED lines=8> */
.L_x_1318:
[----:B------:R-:W-:Y:S01]  /*2d80*/  VIADD R2, R39, 0xffffffff ;  /* 0xffffffff27027836 */ /* 0x000fe20000000000 */
[----:B------:R-:W-:Y:S01]  /*2d90*/  @!P0 LOP3.LUT R38, R27, 0x7ff00000, RZ, 0xc0, !PT ;  /* 0x7ff000001b268812 */ /* 0x000fe200078ec0ff */
[----:B------:R-:W-:Y:S01]  /*2da0*/  DMUL R30, R32, R28 ;  /* 0x0000001c201e7228 */ /* 0x000fe20000000000 */
[----:B------:R-:W-:Y:S02]  /*2db0*/  BSSY.RECONVERGENT B0, `(.L_x_1319) ;  /* 0x000003e000007945 */ /* 0x000fe40003800200 */
[----:B------:R-:W-:Y:S02]  /*2dc0*/  ISETP.GT.U32.AND P0, PT, R2, 0x7feffffe, PT ;  /* 0x7feffffe0200780c */ /* 0x000fe40003f04070 */
[----:B------:R-:W-:-:S03]  /*2dd0*/  IADD3 R43, PT, PT, R38, -0x1, RZ ;  /* 0xffffffff262b7810 */ /* 0x000fc60007ffe0ff */
        /* <DEDUP_REMOVED lines=22> */
[----:B------:R-:W-:Y:S02]  /*2f40*/  MOV R24, RZ ;  /* 0x000000ff00187202 */ /* 0x000fe40000000f00 */
[----:B------:R-:W-:-:S04]  /*2f50*/  IADD3 R38, PT, PT, -R38, -0x43300000, RZ ;  /* 0xbcd0000026267810 */ /* 0x000fc80007ffe1ff */
[----:B------:R-:W-:Y:S02]  /*2f60*/  DFMA R24, R2, -R24, R30 ;  /* 0x800000180218722b */ /* 0x000fe4000000001e */
[----:B------:R-:W-:-:S08]  /*2f70*/  DMUL.RP R30, R30, R32 ;  /* 0x000000201e1e7228 */ /* 0x000fd00000008000 */
[----:B------:R-:W-:Y:S02]  /*2f80*/  FSETP.NEU.AND P0, PT, |R25|, R38, PT ;  /* 0x000000261900720b */ /* 0x000fe40003f0d200 */
[----:B------:R-:W-:Y:S02]  /*2f90*/  LOP3.LUT R26, R31, R26, RZ, 0x3c, !PT ;  /* 0x0000001a1f1a7212 */ /* 0x000fe400078e3cff */
[----:B------:R-:W-:Y:S02]  /*2fa0*/  FSEL R30, R30, R2, !P0 ;  /* 0x000000021e1e7208 */ /* 0x000fe40004000000 */
[----:B------:R-:W-:-:S05]  /*2fb0*/  FSEL R2, R26, R3, !P0 ;  /* 0x000000031a027208 */ /* 0x000fca0004000000 */
[----:B------:R-:W-:Y:S02]  /*2fc0*/  IMAD.MOV.U32 R3, RZ, RZ, R2 ;  /* 0x000000ffff037224 */ /* 0x000fe400078e0002 */
[----:B------:R-:W-:Y:S01]  /*2fd0*/  IMAD.MOV.U32 R2, RZ, RZ, R30 ;  /* 0x000000ffff027224 */ /* 0x000fe200078e001e */
[----:B------:R-:W-:Y:S06]  /*2fe0*/  BRA `(.L_x_1321) ;  /* 0x0000000000687947 */ /* 0x000fec0003800000 */
.L_x_1320:
[----:B------:R-:W-:Y:S01]  /*2ff0*/  MOV R26, UR6 ;  /* 0x00000006001a7c02 */ /* 0x000fe20008000f00 */
[----:B------:R-:W-:-:S06]  /*3000*/  IMAD.U32 R27, RZ, RZ, UR7 ;  /* 0x00000007ff1b7e24 */ /* 0x000fcc000f8e00ff */
        /* <DEDUP_REMOVED lines=11> */
[----:B------:R-:W-:Y:S01]  /*30c0*/  @P0 LOP3.LUT R24, R2, 0x7ff00000, RZ, 0xfc, !PT ;  /* 0x7ff0000002180812 */ /* 0x000fe200078efcff */
[----:B------:R-:W-:Y:S02]  /*30d0*/  @!P0 IMAD.MOV.U32 R3, RZ, RZ, R2 ;  /* 0x000000ffff038224 */ /* 0x000fe400078e0002 */
[----:B------:R-:W-:Y:S01]  /*30e0*/  @!P0 IMAD.MOV.U32 R2, RZ, RZ, RZ ;  /* 0x000000ffff028224 */ /* 0x000fe200078e00ff */
[----:B------:R-:W-:Y:S01]  /*30f0*/  @P0 MOV R2, RZ ;  /* 0x000000ff00020202 */ /* 0x000fe20000000f00 */
[----:B------:R-:W-:Y:S01]  /*3100*/  @P0 IMAD.MOV.U32 R3, RZ, RZ, R24 ;  /* 0x000000ffff030224 */ /* 0x000fe200078e0018 */
[----:B------:R-:W-:Y:S06]  /*3110*/  BRA `(.L_x_1321) ;  /* 0x00000000001c7947 */ /* 0x000fec0003800000 */
.L_x_1323:
[----:B------:R-:W-:-:S05]  /*3120*/  LOP3.LUT R2, R25, 0x80000, RZ, 0xfc, !PT ;  /* 0x0008000019027812 */ /* 0x000fca00078efcff */
[----:B------:R-:W-:Y:S01]  /*3130*/  IMAD.MOV.U32 R3, RZ, RZ, R2 ;  /* 0x000000ffff037224 */ /* 0x000fe200078e0002 */
[----:B------:R-:W-:Y:S01]  /*3140*/  MOV R2, R24 ;  /* 0x0000001800027202 */ /* 0x000fe20000000f00 */
[----:B------:R-:W-:Y:S06]  /*3150*/  BRA `(.L_x_1321) ;  /* 0x00000000000c7947 */ /* 0x000fec0003800000 */
.L_x_1322:
[----:B------:R-:W-:-:S05]  /*3160*/  LOP3.LUT R2, R27, 0x80000, RZ, 0xfc, !PT ;  /* 0x000800001b027812 */ /* 0x000fca00078efcff */
[----:B------:R-:W-:Y:S02]  /*3170*/  IMAD.MOV.U32 R3, RZ, RZ, R2 ;  /* 0x000000ffff037224 */ /* 0x000fe400078e0002 */
[----:B------:R-:W-:-:S07]  /*3180*/  IMAD.MOV.U32 R2, RZ, RZ, R26 ;  /* 0x000000ffff027224 */ /* 0x000fce00078e001a */
.L_x_1321:
[----:B------:R-:W-:Y:S05]  /*3190*/  BSYNC.RECONVERGENT B0 ;  /* 0x0000000000007941 */ /* 0x000fea0003800200 */
.L_x_1319:
[----:B------:R-:W-:Y:S01]  /*31a0*/  MOV R24, R0 ;  /* 0x0000000000187202 */ /* 0x000fe20000000f00 */
[----:B------:R-:W-:-:S04]  /*31b0*/  IMAD.MOV.U32 R25, RZ, RZ, 0x0 ;  /* 0x00000000ff197424 */ /* 0x000fc800078e00ff */
[----:B------:R-:W-:Y:S05]  /*31c0*/  RET.REL.NODEC R24 `(_ZN2at6native29vectorized_elementwise_kernelILi2EZZZNS0_53_GLOBAL__N__52d73765_15_RenormKernel_cu_b2145a98_319224renorm_scale_factor_implERNS_18TensorIteratorBaseEdENKUlvE_clEvENKUlvE_clEvEUldE_St5arrayIPcLm2EEEEviT0_T1_) ;  /* 0xffffffcc188c7950 */ /* 0x000fea0003c3ffff */
.L_x_1324:
        /* <DEDUP_REMOVED lines=11> */
.L_x_1489:


//--------------------- .text._ZN2at6native29vectorized_elementwise_kernelILi4EZZZNS0_53_GLOBAL__N__52d73765_15_RenormKernel_cu_b2145a98_319224renorm_scale_factor_implERNS_18TensorIteratorBaseEdENKUlvE_clEvENKUlvE_clEvEUldE_St5arrayIPcLm2EEEEviT0_T1_ --------------------------
	.section	.text._ZN2at6native29vectorized_elementwise_kernelILi4EZZZNS0_53_GLOBAL__N__52d73765_15_RenormKernel_cu_b2145a98_319224renorm_scale_factor_implERNS_18TensorIteratorBaseEdENKUlvE_clEvENKUlvE_clEvEUldE_St5arrayIPcLm2EEEEviT0_T1_,"ax",@progbits
	.align	128
        .global         _ZN2at6native29vectorized_elementwise_kernelILi4EZZZNS0_53_GLOBAL__N__52d73765_15_RenormKernel_cu_b2145a98_319224renorm_scale_factor_implERNS_18TensorIteratorBaseEdENKUlvE_clEvENKUlvE_clEvEUldE_St5arrayIPcLm2EEEEviT0_T1_
        .type           _ZN2at6native29vectorized_elementwise_kernelILi4EZZZNS0_53_GLOBAL__N__52d73765_15_RenormKernel_cu_b2145a98_319224renorm_scale_factor_implERNS_18TensorIteratorBaseEdENKUlvE_clEvENKUlvE_clEvEUldE_St5arrayIPcLm2EEEEviT0_T1_,@function
        .size           _ZN2at6native29vectorized_elementwise_kernelILi4EZZZNS0_53_GLOBAL__N__52d73765_15_RenormKernel_cu_b2145a98_319224renorm_scale_factor_implERNS_18TensorIteratorBaseEdENKUlvE_clEvENKUlvE_clEvEUldE_St5arrayIPcLm2EEEEviT0_T1_,(.L_x_1490 - _ZN2at6native29vectorized_elementwise_kernelILi4EZZZNS0_53_GLOBAL__N__52d73765_15_RenormKernel_cu_b2145a98_319224renorm_scale_factor_implERNS_18TensorIteratorBaseEdENKUlvE_clEvENKUlvE_clEvEUldE_St5arrayIPcLm2EEEEviT0_T1_)
        .other          _ZN2at6native29vectorized_elementwise_kernelILi4EZZZNS0_53_GLOBAL__N__52d73765_15_RenormKernel_cu_b2145a98_319224renorm_scale_factor_implERNS_18TensorIteratorBaseEdENKUlvE_clEvENKUlvE_clEvEUldE_St5arrayIPcLm2EEEEviT0_T1_,@"STO_CUDA_ENTRY STV_DEFAULT"
_ZN2at6native29vectorized_elementwise_kernelILi4EZZZNS0_53_GLOBAL__N__52d73765_15_RenormKernel_cu_b2145a98_319224renorm_scale_factor_implERNS_18TensorIteratorBaseEdENKUlvE_clEvENKUlvE_clEvEUldE_St5arrayIPcLm2EEEEviT0_T1_:
.text._ZN2at6native29vectorized_elementwise_kernelILi4EZZZNS0_53_GLOBAL__N__52d73765_15_RenormKernel_cu_b2145a98_319224renorm_scale_factor_implERNS_18TensorIteratorBaseEdENKUlvE_clEvENKUlvE_clEvEUldE_St5arrayIPcLm2EEEEviT0_T1_:
        /* <DEDUP_REMOVED lines=96> */
[----:B------:R-:W-:Y:S05]  /*0600*/  CALL.REL.NOINC `($__internal_5_$__cuda_sm20_div_rn_f64_full) ;  /* 0x0000002400447944 */ /* 0x000fea0003c00000 */
.L_x_1329:
[----:B------:R-:W-:Y:S05]  /*0610*/  BSYNC.RECONVERGENT B2 ;  /* 0x0000000000027941 */ /* 0x000fea0003800200 */
.L_x_1328:
[----:B------:R-:W-:Y:S01]  /*0620*/  IMAD.MOV.U32 R36, RZ, RZ, R2 ;  /* 0x000000ffff247224 */ /* 0x000fe200078e0002 */
[----:B------:R-:W-:-:S07]  /*0630*/  MOV R37, R3 ;  /* 0x0000000300257202 */ /* 0x000fce0000000f00 */
.L_x_1327:
[----:B------:R-:W-:Y:S05]  /*0640*/  BSYNC.RECONVERGENT B1 ;  /* 0x0000000000017941 */ /* 0x000fea0003800200 */
.L_x_1326:
        /* <DEDUP_REMOVED lines=32> */
.L_x_1333:
[----:B------:R-:W-:Y:S05]  /*0850*/  BSYNC.RECONVERGENT B2 ;  /* 0x0000000000027941 */ /* 0x000fea0003800200 */
.L_x_1332:
[----:B------:R-:W-:Y:S01]  /*0860*/  IMAD.MOV.U32 R34, RZ, RZ, R2 ;  /* 0x000000ffff227224 */ /* 0x000fe200078e0002 */
[----:B------:R-:W-:-:S07]  /*0870*/  MOV R35, R3 ;  /* 0x0000000300237202 */ /* 0x000fce0000000f00 */
.L_x_1331:
[----:B------:R-:W-:Y:S05]  /*0880*/  BSYNC.RECONVERGENT B1 ;  /* 0x0000000000017941 */ /* 0x000fea0003800200 */
.L_x_1330:
        /* <DEDUP_REMOVED lines=32> */
.L_x_1337:
[----:B------:R-:W-:Y:S05]  /*0a90*/  BSYNC.RECONVERGENT B2 ;  /* 0x0000000000027941 */ /* 0x000fea0003800200 */
.L_x_1336:
[----:B------:R-:W-:Y:S01]  /*0aa0*/  IMAD.MOV.U32 R22, RZ, RZ, R2 ;  /* 0x000000ffff167224 */ /* 0x000fe200078e0002 */
[----:B------:R-:W-:-:S07]  /*0ab0*/  MOV R23, R3 ;  /* 0x0000000300177202 */ /* 0x000fce0000000f00 */
.L_x_1335:
[----:B------:R-:W-:Y:S05]  /*0ac0*/  BSYNC.RECONVERGENT B1 ;  /* 0x0000000000017941 */ /* 0x000fea0003800200 */
.L_x_1334:
        /* <DEDUP_REMOVED lines=32> */
.L_x_1341:
[----:B------:R-:W-:Y:S05]  /*0cd0*/  BSYNC.RECONVERGENT B2 ;  /* 0x0000000000027941 */ /* 0x000fea0003800200 */
.L_x_1340:
[----:B------:R-:W-:Y:S01]  /*0ce0*/  IMAD.MOV.U32 R20, RZ, RZ, R2 ;  /* 0x000000ffff147224 */ /* 0x000fe200078e0002 */
[----:B------:R-:W-:-:S07]  /*0cf0*/  MOV R21, R3 ;  /* 0x0000000300157202 */ /* 0x000fce0000000f00 */
.L_x_1339:
[----:B------:R-:W-:Y:S05]  /*0d00*/  BSYNC.RECONVERGENT B1 ;  /* 0x0000000000017941 */ /* 0x000fea0003800200 */
.L_x_1338:
        /* <DEDUP_REMOVED lines=32> */
.L_x_1345:
[----:B------:R-:W-:Y:S05]  /*0f10*/  BSYNC.RECONVERGENT B2 ;  /* 0x0000000000027941 */ /* 0x000fea0003800200 */
.L_x_1344:
[----:B------:R-:W-:Y:S01]  /*0f20*/  IMAD.MOV.U32 R8, RZ, RZ, R2 ;  /* 0x000000ffff087224 */ /* 0x000fe200078e0002 */
[----:B------:R-:W-:-:S07]  /*0f30*/  MOV R9, R3 ;  /* 0x0000000300097202 */ /* 0x000fce0000000f00 */
.L_x_1343:
[----:B------:R-:W-:Y:S05]  /*0f40*/  BSYNC.RECONVERGENT B1 ;  /* 0x0000000000017941 */ /* 0x000fea0003800200 */
.L_x_1342:
        /* <DEDUP_REMOVED lines=32> */
.L_x_1349:
[----:B------:R-:W-:Y:S05]  /*1150*/  BSYNC.RECONVERGENT B2 ;  /* 0x0000000000027941 */ /* 0x000fea0003800200 */
.L_x_1348:
[----:B------:R-:W-:Y:S01]  /*1160*/  IMAD.MOV.U32 R6, RZ, RZ, R2 ;  /* 0x000000ffff067224 */ /* 0x000fe200078e0002 */
[----:B------:R-:W-:-:S07]  /*1170*/  MOV R7, R3 ;  /* 0x0000000300077202 */ /* 0x000fce0000000f00 */
.L_x_1347:
[----:B------:R-:W-:Y:S05]  /*1180*/  BSYNC.RECONVERGENT B1 ;  /* 0x0000000000017941 */ /* 0x000fea0003800200 */
.L_x_1346:
        /* <DEDUP_REMOVED lines=32> */
.L_x_1353:
[----:B------:R-:W-:Y:S05]  /*1390*/  BSYNC.RECONVERGENT B2 ;  /* 0x0000000000027941 */ /* 0x000fea0003800200 */
.L_x_1352:
[----:B------:R-:W-:Y:S01]  /*13a0*/  IMAD.MOV.U32 R4, RZ, RZ, R2 ;  /* 0x000000ffff047224 */ /* 0x000fe200078e0002 */
[----:B------:R-:W-:-:S07]  /*13b0*/  MOV R5, R3 ;  /* 0x0000000300057202 */ /* 0x000fce0000000f00 */
.L_x_1351:
[----:B------:R-:W-:Y:S05]  /*13c0*/  BSYNC.RECONVERGENT B1 ;  /* 0x0000000000017941 */ /* 0x000fea0003800200 */
.L_x_1350:
        /* <DEDUP_REMOVED lines=32> */
.L_x_1357:
[----:B------:R-:W-:Y:S05]  /*15d0*/  BSYNC.RECONVERGENT B2 ;  /* 0x0000000000027941 */ /* 0x000fea0003800200 */
.L_x_1356:
[----:B------:R-:W-:Y:S01]  /*15e0*/  IMAD.MOV.U32 R10, RZ, RZ, R2 ;  /* 0x000000ffff0a7224 */ /* 0x000fe200078e0002 */
[----:B------:R-:W-:-:S07]  /*15f0*/  MOV R11, R3 ;  /* 0x00000003000b7202 */ /* 0x000fce0000000f00 */
.L_x_1355:
[----:B------:R-:W-:Y:S05]  /*1600*/  BSYNC.RECONVERGENT B1 ;  /* 0x0000000000017941 */ /* 0x000fea0003800200 */
.L_x_1354:
        /* <DEDUP_REMOVED lines=16> */
.L_x_1360:
[----:B------:R-:W-:-:S13]  /*1710*/  ISETP.GE.U32.AND P0, PT, R18, R19, PT ;  /* 0x000000131200720c */ /* 0x000fda0003f06070 */
[----:B------:R-:W-:Y:S05]  /*1720*/  @P0 BRA `(.L_x_1362) ;  /* 0x0000000000300947 */ /* 0x000fea0003800000 */
[----:B0----5:R-:W0:Y:S01]  /*1730*/  LDC.64 R2, c[0x0][0x398] ;  /* 0x0000e600ff027b82 */ /* 0x021e220000000a00 */
[----:B------:R-:W-:Y:S02]  /*1740*/  IMAD.IADD R13, R40, 0x1, R18 ;  /* 0x00000001280d7824 */ /* 0x000fe400078e0212 */
[----:B------:R-:W-:Y:S02]  /*1750*/  VIADD R18, R18, 0x80 ;  /* 0x0000008012127836 */ /* 0x000fe40000000000 */
[----:B0-----:R-:W-:-:S05]  /*1760*/  IMAD.WIDE.U32 R2, R13, 0x8, R2 ;  /* 0x000000080d027825 */ /* 0x001fca00078e0002 */
[----:B------:R1:W-:Y:S02]  /*1770*/  STG.E.64 desc[UR4][R2.64], R22 ;  /* 0x0000001602007986 */ /* 0x0003e4000c101b04 */
.L_x_1361:
[----:B------:R-:W-:-:S13]  /*1780*/  ISETP.GE.U32.AND P0, PT, R18, R19, PT ;  /* 0x000000131200720c */ /* 0x000fda0003f06070 */
[----:B------:R-:W-:Y:S05]  /*1790*/  @P0 BRA `(.L_x_1363) ;  /* 0x0000000000300947 */ /* 0x000fea0003800000 */
[----:B01----:R-:W0:Y:S01]  /*17a0*/  LDC.64 R2, c[0x0][0x398] ;  /* 0x0000e600ff027b82 */ /* 0x003e220000000a00 */
[----:B------:R-:W-:Y:S01]  /*17b0*/  IMAD.IADD R13, R40, 0x1, R18 ;  /* 0x00000001280d7824 */ /* 0x000fe200078e0212 */
[----:B------:R-:W-:-:S03]  /*17c0*/  IADD3 R18, PT, PT, R18, 0x80, RZ ;  /* 0x0000008012127810 */ /* 0x000fc60007ffe0ff */
[----:B0-----:R-:W-:-:S05]  /*17d0*/  IMAD.WIDE.U32 R2, R13, 0x8, R2 ;  /* 0x000000080d027825 */ /* 0x001fca00078e0002 */
[----:B------:R1:W-:Y:S02]  /*17e0*/  STG.E.64 desc[UR4][R2.64], R20 ;  /* 0x0000001402007986 */ /* 0x0003e4000c101b04 */
.L_x_1362:
[----:B------:R-:W-:-:S13]  /*17f0*/  ISETP.GE.U32.AND P0, PT, R18, R19, PT ;  /* 0x000000131200720c */ /* 0x000fda0003f06070 */
[----:B------:R-:W-:Y:S05]  /*1800*/  @P0 BRA `(.L_x_1364) ;  /* 0x0000000000340947 */ /* 0x000fea0003800000 */
[----:B01---5:R-:W0:Y:S01]  /*1810*/  LDC.64 R2, c[0x0][0x398] ;  /* 0x0000e600ff027b82 */ /* 0x023e220000000a00 */
[----:B------:R-:W-:Y:S02]  /*1820*/  IMAD.IADD R13, R40, 0x1, R18 ;  /* 0x00000001280d7824 */ /* 0x000fe400078e0212 */
[----:B------:R-:W-:Y:S02]  /*1830*/  VIADD R18, R18, 0x80 ;  /* 0x0000008012127836 */ /* 0x000fe40000000000 */
[----:B0-----:R-:W-:-:S05]  /*1840*/  IMAD.WIDE.U32 R2, R13, 0x8, R2 ;  /* 0x000000080d027825 */ /* 0x001fca00078e0002 */
[----:B------:R2:W-:Y:S02]  /*1850*/  STG.E.64 desc[UR4][R2.64], R8 ;  /* 0x0000000802007986 */ /* 0x0005e4000c101b04 */
.L_x_1363:
        /* <DEDUP_REMOVED lines=8> */
.L_x_1364:
[----:B------:R-:W-:Y:S05]  /*18e0*/  BSYNC.RELIABLE B1 ;  /* 0x0000000000017941 */ /* 0x000fea0003800100 */
.L_x_1359:
[----:B------:R-:W-:-:S13]  /*18f0*/  ISETP.GE.U32.AND P0, PT, R18, R19, PT ;  /* 0x000000131200720c */ /* 0x000fda0003f06070 */
[----:B012--5:R-:W0:Y:S01]  /*1900*/  @!P0 LDC.64 R2, c[0x0][0x398] ;  /* 0x0000e600ff028b82 */ /* 0x027e220000000a00 */
[----:B------:R-:W-:Y:S02]  /*1910*/  @!P0 IMAD.IADD R7, R40, 0x1, R18 ;  /* 0x0000000128078824 */ /* 0x000fe400078e0212 */
[----:B------:R-:W-:Y:S02]  /*1920*/  @!P0 VIADD R18, R18, 0x80 ;  /* 0x0000008012128836 */ /* 0x000fe40000000000 */
[----:B0-----:R-:W-:-:S05]  /*1930*/  @!P0 IMAD.WIDE.U32 R2, R7, 0x8, R2 ;  /* 0x0000000807028825 */ /* 0x001fca00078e0002 */
[----:B------:R3:W-:Y:S02]  /*1940*/  @!P0 STG.E.64 desc[UR4][R2.64], R4 ;  /* 0x0000000402008986 */ /* 0x0007e4000c101b04 */
.L_x_1365:
[----:B------:R-:W-:Y:S05]  /*1950*/  BSYNC.RECONVERGENT B0 ;  /* 0x0000000000007941 */ /* 0x000fea0003800200 */
.L_x_1358:
        /* <DEDUP_REMOVED lines=8> */
.L_x_1325:
[----:B------:R-:W0:Y:S01]  /*19e0*/  S2R R34, SR_TID.X ;  /* 0x0000000000227919 */ /* 0x000e220000002100 */
[----:B------:R-:W1:Y:S01]  /*19f0*/  LDC.64 R2, c[0x0][0x3a0] ;  /* 0x0000e800ff027b82 */ /* 0x000e620000000a00 */
[----:B------:R-:W2:Y:S01]  /*1a00*/  LDCU.64 UR8, c[0x0][0x388] ;  /* 0x00007100ff0877ac */ /* 0x000ea20008000a00 */
[----:B-1----:R-:W-:-:S04]  /*1a10*/  IMAD.WIDE.U32 R2, R40, 0x8, R2 ;  /* 0x0000000828027825 */ /* 0x002fc800078e0002 */
[----:B0-----:R-:W-:-:S05]  /*1a20*/  IMAD.WIDE.U32 R2, R34, 0x20, R2 ;  /* 0x0000002022027825 */ /* 0x001fca00078e0002 */
[----:B------:R-:W2:Y:S04]  /*1a30*/  LDG.E.ENL2.256 R20, R16, desc[UR4][R2.64] ;  /* 0xfe0000040210797e */ /* 0x000ea80008121914 */
[----:B------:R0:W5:Y:S01]  /*1a40*/  LDG.E.ENL2.256 R8, R4, desc[UR4][R2.64+0x1000] ;  /* 0xfe0080040204797e */ /* 0x0001620008121908 */
        /* <DEDUP_REMOVED lines=27> */
[----:B-----5:R-:W-:Y:S05]  /*1c00*/  CALL.REL.NOINC `($__internal_5_$__cuda_sm20_div_rn_f64_full) ;  /* 0x0000000c00c47944 */ /* 0x020fea0003c00000 */
.L_x_1369:
[----:B------:R-:W-:Y:S05]  /*1c10*/  BSYNC.RECONVERGENT B2 ;  /* 0x0000000000027941 */ /* 0x000fea0003800200 */
.L_x_1368:
[----:B------:R-:W-:Y:S02]  /*1c20*/  IMAD.MOV.U32 R12, RZ, RZ, R2 ;  /* 0x000000ffff0c7224 */ /* 0x000fe400078e0002 */
[----:B------:R-:W-:-:S07]  /*1c30*/  IMAD.MOV.U32 R13, RZ, RZ, R3 ;  /* 0x000000ffff0d7224 */ /* 0x000fce00078e0003 */
.L_x_1367:
[----:B------:R-:W-:Y:S05]  /*1c40*/  BSYNC.RECONVERGENT B1 ;  /* 0x0000000000017941 */ /* 0x000fea0003800200 */
.L_x_1366:
        /* <DEDUP_REMOVED lines=28> */
[----:B-----5:R-:W-:Y:S05]  /*1e10*/  CALL.REL.NOINC `($__internal_5_$__cuda_sm20_div_rn_f64_full) ;  /* 0x0000000c00407944 */ /* 0x020fea0003c00000 */
.L_x_1373:
[----:B------:R-:W-:Y:S05]  /*1e20*/  BSYNC.RECONVERGENT B2 ;  /* 0x0000000000027941 */ /* 0x000fea0003800200 */
.L_x_1372:
[----:B------:R-:W-:Y:S01]  /*1e30*/  MOV R14, R2 ;  /* 0x00000002000e7202 */ /* 0x000fe20000000f00 */
[----:B------:R-:W-:-:S07]  /*1e40*/  IMAD.MOV.U32 R15, RZ, RZ, R3 ;  /* 0x000000ffff0f7224 */ /* 0x000fce00078e0003 */
.L_x_1371:
[----:B------:R-:W-:Y:S05]  /*1e50*/  BSYNC.RECONVERGENT B1 ;  /* 0x0000000000017941 */ /* 0x000fea0003800200 */
.L_x_1370:
        /* <DEDUP_REMOVED lines=29> */
.L_x_1377:
[----:B------:R-:W-:Y:S05]  /*2030*/  BSYNC.RECONVERGENT B2 ;  /* 0x0000000000027941 */ /* 0x000fea0003800200 */
.L_x_1376:
[----:B------:R-:W-:Y:S01]  /*2040*/  IMAD.MOV.U32 R16, RZ, RZ, R2 ;  /* 0x000000ffff107224 */ /* 0x000fe200078e0002 */
[----:B------:R-:W-:-:S07]  /*2050*/  MOV R17, R3 ;  /* 0x0000000300117202 */ /* 0x000fce0000000f00 */
.L_x_1375:
[----:B------:R-:W-:Y:S05]  /*2060*/  BSYNC.RECONVERGENT B1 ;  /* 0x0000000000017941 */ /* 0x000fea0003800200 */
.L_x_1374:
        /* <DEDUP_REMOVED lines=28> */
[----:B-----5:R-:W-:Y:S05]  /*2230*/  CALL.REL.NOINC `($__internal_5_$__cuda_sm20_div_rn_f64_full) ;  /* 0x0000000800387944 */ /* 0x020fea0003c00000 */
.L_x_1381:
[----:B------:R-:W-:Y:S05]  /*2240*/  BSYNC.RECONVERGENT B2 ;  /* 0x0000000000027941 */ /* 0x000fea0003800200 */
.L_x_1380:
[----:B------:R-:W-:Y:S02]  /*2250*/  IMAD.MOV.U32 R18, RZ, RZ, R2 ;  /* 0x000000ffff127224 */ /* 0x000fe400078e0002 */
[----:B------:R-:W-:-:S07]  /*2260*/  IMAD.MOV.U32 R19, RZ, RZ, R3 ;  /* 0x000000ffff137224 */ /* 0x000fce00078e0003 */
.L_x_1379:
[----:B------:R-:W-:Y:S05]  /*2270*/  BSYNC.RECONVERGENT B1 ;  /* 0x0000000000017941 */ /* 0x000fea0003800200 */
.L_x_1378:
[----:B------:R-:W0:Y:S01]  /*2280*/  LDCU.64 UR8, c[0x0][0x388] ;  /* 0x00007100ff0877ac */ /* 0x000e220008000a00 */
[----:B------:R-:W-:Y:S01]  /*2290*/  BSSY.RECONVERGENT B1, `(.L_x_1382) ;  /* 0x000001f000017945 */ /* 0x000fe20003800200 */
[----:B------:R-:W-:Y:S01]  /*22a0*/  MOV R20, 0x0 ;  /* 0x0000000000147802 */ /* 0x000fe20000000f00 */
[----:B------:R-:W-:Y:S01]  /*22b0*/  IMAD.MOV.U32 R21, RZ, RZ, 0x3ff00000 ;  /* 0x3ff00000ff157424 */ /* 0x000fe200078e00ff */
[----:B0----5:R-:W-:-:S14]  /*22c0*/  DSETP.GT.AND P0, PT, R4, UR8, PT ;  /* 0x0000000804007e2a */ /* 0x021fdc000bf04000 */
        /* <DEDUP_REMOVED lines=23> */
[----:B------:R-:W-:Y:S05]  /*2440*/  CALL.REL.NOINC `($__internal_5_$__cuda_sm20_div_rn_f64_full) ;  /* 0x0000000400b47944 */ /* 0x000fea0003c00000 */
.L_x_1385:
[----:B------:R-:W-:Y:S05]  /*2450*/  BSYNC.RECONVERGENT B2 ;  /* 0x0000000000027941 */ /* 0x000fea0003800200 */
.L_x_1384:
[----:B------:R-:W-:Y:S01]  /*2460*/  IMAD.MOV.U32 R20, RZ, RZ, R2 ;  /* 0x000000ffff147224 */ /* 0x000fe200078e0002 */
[----:B------:R-:W-:-:S07]  /*2470*/  MOV R21, R3 ;  /* 0x0000000300157202 */ /* 0x000fce0000000f00 */
.L_x_1383:
[----:B------:R-:W-:Y:S05]  /*2480*/  BSYNC.RECONVERGENT B1 ;  /* 0x0000000000017941 */ /* 0x000fea0003800200 */
.L_x_1382:
        /* <DEDUP_REMOVED lines=29> */
.L_x_1389:
[----:B------:R-:W-:Y:S05]  /*2660*/  BSYNC.RECONVERGENT B2 ;  /* 0x0000000000027941 */ /* 0x000fea0003800200 */
.L_x_1388:
[----:B------:R-:W-:Y:S01]  /*2670*/  MOV R22, R2 ;  /* 0x0000000200167202 */ /* 0x000fe20000000f00 */
[----:B------:R-:W-:-:S07]  /*2680*/  IMAD.MOV.U32 R23, RZ, RZ, R3 ;  /* 0x000000ffff177224 */ /* 0x000fce00078e0003 */
.L_x_1387:
[----:B------:R-:W-:Y:S05]  /*2690*/  BSYNC.RECONVERGENT B1 ;  /* 0x0000000000017941 */ /* 0x000fea0003800200 */
.L_x_1386:
        /* <DEDUP_REMOVED lines=28> */
[----:B------:R-:W-:Y:S05]  /*2860*/  CALL.REL.NOINC `($__internal_5_$__cuda_sm20_div_rn_f64_full) ;  /* 0x0000000000ac7944 */ /* 0x000fea0003c00000 */
.L_x_1393:
[----:B------:R-:W-:Y:S05]  /*2870*/  BSYNC.RECONVERGENT B2 ;  /* 0x0000000000027941 */ /* 0x000fea0003800200 */
.L_x_1392:
[----:B------:R-:W-:Y:S02]  /*2880*/  IMAD.MOV.U32 R4, RZ, RZ, R2 ;  /* 0x000000ffff047224 */ /* 0x000fe400078e0002 */
[----:B------:R-:W-:-:S07]  /*2890*/  IMAD.MOV.U32 R5, RZ, RZ, R3 ;  /* 0x000000ffff057224 */ /* 0x000fce00078e0003 */
.L_x_1391:
[----:B------:R-:W-:Y:S05]  /*28a0*/  BSYNC.RECONVERGENT B1 ;  /* 0x0000000000017941 */ /* 0x000fea0003800200 */
.L_x_1390:
        /* <DEDUP_REMOVED lines=29> */
.L_x_1397:
[----:B------:R-:W-:Y:S05]  /*2a80*/  BSYNC.RECONVERGENT B2 ;  /* 0x0000000000027941 */ /* 0x000fea0003800200 */
.L_x_1396:
[----:B------:R-:W-:Y:S01]  /*2a90*/  IMAD.MOV.U32 R6, RZ, RZ, R2 ;  /* 0x000000ffff067224 */ /* 0x000fe200078e0002 */
[----:B------:R-:W-:-:S07]  /*2aa0*/  MOV R7, R3 ;  /* 0x0000000300077202 */ /* 0x000fce0000000f00 */
.L_x_1395:
[----:B------:R-:W-:Y:S05]  /*2ab0*/  BSYNC.RECONVERGENT B1 ;  /* 0x0000000000017941 */ /* 0x000fea0003800200 */
.L_x_1394:
[----:B------:R-:W0:Y:S02]  /*2ac0*/  LDC.64 R2, c[0x0][0x398] ;  /* 0x0000e600ff027b82 */ /* 0x000e240000000a00 */
[----:B0-----:R-:W-:-:S04]  /*2ad0*/  IMAD.WIDE.U32 R40, R40, 0x8, R2 ;  /* 0x0000000828287825 */ /* 0x001fc800078e0002 */
[----:B------:R-:W-:-:S05]  /*2ae0*/  IMAD.WIDE.U32 R40, R34, 0x20, R40 ;  /* 0x0000002022287825 */ /* 0x000fca00078e0028 */
[----:B------:R-:W-:Y:S04]  /*2af0*/  STG.E.ENL2.256 desc[UR4][R40.64], R12, R16 ;  /* 0xf800000c2810797f */ /* 0x000fe8000f121804 */
[----:B------:R-:W-:Y:S01]  /*2b00*/  STG.E.ENL2.256 desc[UR4][R40.64+0x1000], R20, R4 ;  /* 0xf80080142804797f */ /* 0x000fe2000f121804 */
[----:B------:R-:W-:Y:S05]  /*2b10*/  EXIT ;  /* 0x000000000000794d */ /* 0x000fea0003800000 */
        .weak           $__internal_5_$__cuda_sm20_div_rn_f64_full
        .type           $__internal_5_$__cuda_sm20_div_rn_f64_full,@function
        .size           $__internal_5_$__cuda_sm20_div_rn_f64_full,(.L_x_1490 - $__internal_5_$__cuda_sm20_div_rn_f64_full)
$__internal_5_$__cuda_sm20_div_rn_f64_full:
        /* <DEDUP_REMOVED lines=34> */
.L_x_1398:
        /* <DEDUP_REMOVED lines=39> */
.L_x_1400:
        /* <DEDUP_REMOVED lines=19> */
.L_x_1403:
[----:B------:R-:W-:-:S05]  /*30e0*/  LOP3.LUT R2, R25, 0x80000, RZ, 0xfc, !PT ;  /* 0x0008000019027812 */ /* 0x000fca00078efcff */
[----:B------:R-:W-:Y:S01]  /*30f0*/  IMAD.MOV.U32 R3, RZ, RZ, R2 ;  /* 0x000000ffff037224 */ /* 0x000fe200078e0002 */
[----:B------:R-:W-:Y:S01]  /*3100*/  MOV R2, R24 ;  /* 0x0000001800027202 */ /* 0x000fe20000000f00 */
[----:B------:R-:W-:Y:S06]  /*3110*/  BRA `(.L_x_1401) ;  /* 0x00000000000c7947 */ /* 0x000fec0003800000 */
.L_x_1402:
[----:B------:R-:W-:-:S05]  /*3120*/  LOP3.LUT R2, R27, 0x80000, RZ, 0xfc, !PT ;  /* 0x000800001b027812 */ /* 0x000fca00078efcff */
[----:B------:R-:W-:Y:S02]  /*3130*/  IMAD.MOV.U32 R3, RZ, RZ, R2 ;  /* 0x000000ffff037224 */ /* 0x000fe400078e0002 */
[----:B------:R-:W-:-:S07]  /*3140*/  IMAD.MOV.U32 R2, RZ, RZ, R26 ;  /* 0x000000ffff027224 */ /* 0x000fce00078e001a */
.L_x_1401:
[----:B------:R-:W-:Y:S05]  /*3150*/  BSYNC.RECONVERGENT B0 ;  /* 0x0000000000007941 */ /* 0x000fea0003800200 */
.L_x_1399:
[----:B------:R-:W-:Y:S01]  /*3160*/  MOV R24, R0 ;  /* 0x0000000000187202 */ /* 0x000fe20000000f00 */
[----:B------:R-:W-:-:S04]  /*3170*/  IMAD.MOV.U32 R25, RZ, RZ, 0x0 ;  /* 0x00000000ff197424 */ /* 0x000fc800078e00ff */
[----:B------:R-:W-:Y:S05]  /*3180*/  RET.REL.NODEC R24 `(_ZN2at6native29vectorized_elementwise_kernelILi4EZZZNS0_53_GLOBAL__N__52d73765_15_RenormKernel_cu_b2145a98_319224renorm_scale_factor_implERNS_18TensorIteratorBaseEdENKUlvE_clEvENKUlvE_clEvEUldE_St5arrayIPcLm2EEEEviT0_T1_) ;  /* 0xffffffcc189c7950 */ /* 0x000fea0003c3ffff */
.L_x_1404:
        /* <DEDUP_REMOVED lines=15> */
.L_x_1490:


//--------------------- .text._ZN2at6native29vectorized_elementwise_kernelILi8EZZZNS0_53_GLOBAL__N__52d73765_15_RenormKernel_cu_b2145a98_319224renorm_scale_factor_implERNS_18TensorIteratorBaseEdENKUlvE_clEvENKUlvE_clEvEUldE_St5arrayIPcLm2EEEEviT0_T1_ --------------------------
	.section	.text._ZN2at6native29vectorized_elementwise_kernelILi8EZZZNS0_53_GLOBAL__N__52d73765_15_RenormKernel_cu_b2145a98_319224renorm_scale_factor_implERNS_18TensorIteratorBaseEdENKUlvE_clEvENKUlvE_clEvEUldE_St5arrayIPcLm2EEEEviT0_T1_,"ax",@progbits
	.align	128
        .global         _ZN2at6native29vectorized_elementwise_kernelILi8EZZZNS0_53_GLOBAL__N__52d73765_15_RenormKernel_cu_b2145a98_319224renorm_scale_factor_implERNS_18TensorIteratorBaseEdENKUlvE_clEvENKUlvE_clEvEUldE_St5arrayIPcLm2EEEEviT0_T1_
        .type           _ZN2at6native29vectorized_elementwise_kernelILi8EZZZNS0_53_GLOBAL__N__52d73765_15_RenormKernel_cu_b2145a98_319224renorm_scale_factor_implERNS_18TensorIteratorBaseEdENKUlvE_clEvENKUlvE_clEvEUldE_St5arrayIPcLm2EEEEviT0_T1_,@function
        .size           _ZN2at6native29vectorized_elementwise_kernelILi8EZZZNS0_53_GLOBAL__N__52d73765_15_RenormKernel_cu_b2145a98_319224renorm_scale_factor_implERNS_18TensorIteratorBaseEdENKUlvE_clEvENKUlvE_clEvEUldE_St5arrayIPcLm2EEEEviT0_T1_,(.L_x_1491 - _ZN2at6native29vectorized_elementwise_kernelILi8EZZZNS0_53_GLOBAL__N__52d73765_15_RenormKernel_cu_b2145a98_319224renorm_scale_factor_implERNS_18TensorIteratorBaseEdENKUlvE_clEvENKUlvE_clEvEUldE_St5arrayIPcLm2EEEEviT0_T1_)
        .other          _ZN2at6native29vectorized_elementwise_kernelILi8EZZZNS0_53_GLOBAL__N__52d73765_15_RenormKernel_cu_b2145a98_319224renorm_scale_factor_implERNS_18TensorIteratorBaseEdENKUlvE_clEvENKUlvE_clEvEUldE_St5arrayIPcLm2EEEEviT0_T1_,@"STO_CUDA_ENTRY STV_DEFAULT"
_ZN2at6native29vectorized_elementwise_kernelILi8EZZZNS0_53_GLOBAL__N__52d73765_15_RenormKernel_cu_b2145a98_319224renorm_scale_factor_implERNS_18TensorIteratorBaseEdENKUlvE_clEvENKUlvE_clEvEUldE_St5arrayIPcLm2EEEEviT0_T1_:
.text._ZN2at6native29vectorized_elementwise_kernelILi8EZZZNS0_53_GLOBAL__N__52d73765_15_RenormKernel_cu_b2145a98_319224renorm_scale_factor_implERNS_18TensorIteratorBaseEdENKUlvE_clEvENKUlvE_clEvEUldE_St5arrayIPcLm2EEEEviT0_T1_:
        /* <DEDUP_REMOVED lines=96> */
[----:B------:R-:W-:Y:S05]  /*0600*/  CALL.REL.NOINC `($__internal_6_$__cuda_sm20_div_rn_f64_full) ;  /* 0x0000002400447944 */ /* 0x000fea0003c00000 */
.L_x_1409:
[----:B------:R-:W-:Y:S05]  /*0610*/  BSYNC.RECONVERGENT B2 ;  /* 0x0000000000027941 */ /* 0x000fea0003800200 */
.L_x_1408:
[----:B------:R-:W-:Y:S01]  /*0620*/  IMAD.MOV.U32 R36, RZ, RZ, R2 ;  /* 0x000000ffff247224 */ /* 0x000fe200078e0002 */
[----:B------:R-:W-:-:S07]  /*0630*/  MOV R37, R3 ;  /* 0x0000000300257202 */ /* 0x000fce0000000f00 */
.L_x_1407:
[----:B------:R-:W-:Y:S05]  /*0640*/  BSYNC.RECONVERGENT B1 ;  /* 0x0000000000017941 */ /* 0x000fea0003800200 */
.L_x_1406:
        /* <DEDUP_REMOVED lines=32> */
.L_x_1413:
[----:B------:R-:W-:Y:S05]  /*0850*/  BSYNC.RECONVERGENT B2 ;  /* 0x0000000000027941 */ /* 0x000fea0003800200 */
.L_x_1412:
[----:B------:R-:W-:Y:S01]  /*0860*/  IMAD.MOV.U32 R34, RZ, RZ, R2 ;  /* 0x000000ffff227224 */ /* 0x000fe200078e0002 */
[----:B------:R-:W-:-:S07]  /*0870*/  MOV R35, R3 ;  /* 0x0000000300237202 */ /* 0x000fce0000000f00 */
.L_x_1411:
[----:B------:R-:W-:Y:S05]  /*0880*/  BSYNC.RECONVERGENT B1 ;  /* 0x0000000000017941 */ /* 0x000fea0003800200 */
.L_x_1410:
        /* <DEDUP_REMOVED lines=32> */
.L_x_1417:
[----:B------:R-:W-:Y:S05]  /*0a90*/  BSYNC.RECONVERGENT B2 ;  /* 0x0000000000027941 */ /* 0x000fea0003800200 */
.L_x_1416:
[----:B------:R-:W-:Y:S01]  /*0aa0*/  IMAD.MOV.U32 R22, RZ, RZ, R2 ;  /* 0x000000ffff167224 */ /* 0x000fe200078e0002 */
[----:B------:R-:W-:-:S07]  /*0ab0*/  MOV R23, R3 ;  /* 0x0000000300177202 */ /* 0x000fce0000000f00 */
.L_x_1415:
[----:B------:R-:W-:Y:S05]  /*0ac0*/  BSYNC.RECONVERGENT B1 ;  /* 0x0000000000017941 */ /* 0x000fea0003800200 */
.L_x_1414:
        /* <DEDUP_REMOVED lines=32> */
.L_x_1421:
[----:B------:R-:W-:Y:S05]  /*0cd0*/  BSYNC.RECONVERGENT B2 ;  /* 0x0000000000027941 */ /* 0x000fea0003800200 */
.L_x_1420:
[----:B------:R-:W-:Y:S01]  /*0ce0*/  IMAD.MOV.U32 R20, RZ, RZ, R2 ;  /* 0x000000ffff147224 */ /* 0x000fe200078e0002 */
[----:B------:R-:W-:-:S07]  /*0cf0*/  MOV R21, R3 ;  /* 0x0000000300157202 */ /* 0x000fce0000000f00 */
.L_x_1419:
[----:B------:R-:W-:Y:S05]  /*0d00*/  BSYNC.RECONVERGENT B1 ;  /* 0x0000000000017941 */ /* 0x000fea0003800200 */
.L_x_1418:
        /* <DEDUP_REMOVED lines=32> */
.L_x_1425:
[----:B------:R-:W-:Y:S05]  /*0f10*/  BSYNC.RECONVERGENT B2 ;  /* 0x0000000000027941 */ /* 0x000fea0003800200 */
.L_x_1424:
[----:B------:R-:W-:Y:S01]  /*0f20*/  IMAD.MOV.U32 R8, RZ, RZ, R2 ;  /* 0x000000ffff087224 */ /* 0x000fe200078e0002 */
[----:B------:R-:W-:-:S07]  /*0f30*/  MOV R9, R3 ;  /* 0x0000000300097202 */ /* 0x000fce0000000f00 */
.L_x_1423:
[----:B------:R-:W-:Y:S05]  /*0f40*/  BSYNC.RECONVERGENT B1 ;  /* 0x0000000000017941 */ /* 0x000fea0003800200 */
.L_x_1422:
        /* <DEDUP_REMOVED lines=32> */
.L_x_1429:
[----:B------:R-:W-:Y:S05]  /*1150*/  BSYNC.RECONVERGENT B2 ;  /* 0x0000000000027941 */ /* 0x000fea0003800200 */
.L_x_1428:
[----:B------:R-:W-:Y:S01]  /*1160*/  IMAD.MOV.U32 R6, RZ, RZ, R2 ;  /* 0x000000ffff067224 */ /* 0x000fe200078e0002 */
[----:B------:R-:W-:-:S07]  /*1170*/  MOV R7, R3 ;  /* 0x0000000300077202 */ /* 0x000fce0000000f00 */
.L_x_1427:
[----:B------:R-:W-:Y:S05]  /*1180*/  BSYNC.RECONVERGENT B1 ;  /* 0x0000000000017941 */ /* 0x000fea0003800200 */
.L_x_1426:
        /* <DEDUP_REMOVED lines=32> */
.L_x_1433:
[----:B------:R-:W-:Y:S05]  /*1390*/  BSYNC.RECONVERGENT B2 ;  /* 0x0000000000027941 */ /* 0x000fea0003800200 */
.L_x_1432:
[----:B------:R-:W-:Y:S01]  /*13a0*/  IMAD.MOV.U32 R4, RZ, RZ, R2 ;  /* 0x000000ffff047224 */ /* 0x000fe200078e0002 */
[----:B------:R-:W-:-:S07]  /*13b0*/  MOV R5, R3 ;  /* 0x0000000300057202 */ /* 0x000fce0000000f00 */
.L_x_1431:
[----:B------:R-:W-:Y:S05]  /*13c0*/  BSYNC.RECONVERGENT B1 ;  /* 0x0000000000017941 */ /* 0x000fea0003800200 */
.L_x_1430:
        /* <DEDUP_REMOVED lines=32> */
.L_x_1437:
[----:B------:R-:W-:Y:S05]  /*15d0*/  BSYNC.RECONVERGENT B2 ;  /* 0x0000000000027941 */ /* 0x000fea0003800200 */
.L_x_1436:
[----:B------:R-:W-:Y:S01]  /*15e0*/  IMAD.MOV.U32 R10, RZ, RZ, R2 ;  /* 0x000000ffff0a7224 */ /* 0x000fe200078e0002 */
[----:B------:R-:W-:-:S07]  /*15f0*/  MOV R11, R3 ;  /* 0x00000003000b7202 */ /* 0x000fce0000000f00 */
.L_x_1435:
[----:B------:R-:W-:Y:S05]  /*1600*/  BSYNC.RECONVERGENT B1 ;  /* 0x0000000000017941 */ /* 0x000fea0003800200 */
.L_x_1434:
        /* <DEDUP_REMOVED lines=16> */
.L_x_1440:
[----:B------:R-:W-:-:S13]  /*1710*/  ISETP.GE.U32.AND P0, PT, R18, R19, PT ;  /* 0x000000131200720c */ /* 0x000fda0003f06070 */
[----:B------:R-:W-:Y:S05]  /*1720*/  @P0 BRA `(.L_x_1442) ;  /* 0x0000000000300947 */ /* 0x000fea0003800000 */
[----:B0----5:R-:W0:Y:S01]  /*1730*/  LDC.64 R2, c[0x0][0x398] ;  /* 0x0000e600ff027b82 */ /* 0x021e220000000a00 */
[----:B------:R-:W-:Y:S02]  /*1740*/  IMAD.IADD R13, R40, 0x1, R18 ;  /* 0x00000001280d7824 */ /* 0x000fe400078e0212 */
[----:B------:R-:W-:Y:S02]  /*1750*/  VIADD R18, R18, 0x80 ;  /* 0x0000008012127836 */ /* 0x000fe40000000000 */
[----:B0-----:R-:W-:-:S05]  /*1760*/  IMAD.WIDE.U32 R2, R13, 0x8, R2 ;  /* 0x000000080d027825 */ /* 0x001fca00078e0002 */
[----:B------:R1:W-:Y:S02]  /*1770*/  STG.E.64 desc[UR4][R2.64], R22 ;  /* 0x0000001602007986 */ /* 0x0003e4000c101b04 */
.L_x_1441:
[----:B------:R-:W-:-:S13]  /*1780*/  ISETP.GE.U32.AND P0, PT, R18, R19, PT ;  /* 0x000000131200720c */ /* 0x000fda0003f06070 */
[----:B------:R-:W-:Y:S05]  /*1790*/  @P0 BRA `(.L_x_1443) ;  /* 0x0000000000300947 */ /* 0x000fea0003800000 */
[----:B01----:R-:W0:Y:S01]  /*17a0*/  LDC.64 R2, c[0x0][0x398] ;  /* 0x0000e600ff027b82 */ /* 0x003e220000000a00 */
[----:B------:R-:W-:Y:S01]  /*17b0*/  IMAD.IADD R13, R40, 0x1, R18 ;  /* 0x00000001280d7824 */ /* 0x000fe200078e0212 */
[----:B------:R-:W-:-:S03]  /*17c0*/  IADD3 R18, PT, PT, R18, 0x80, RZ ;  /* 0x0000008012127810 */ /* 0x000fc60007ffe0ff */
[----:B0-----:R-:W-:-:S05]  /*17d0*/  IMAD.WIDE.U32 R2, R13, 0x8, R2 ;  /* 0x000000080d027825 */ /* 0x001fca00078e0002 */
[----:B------:R1:W-:Y:S02]  /*17e0*/  STG.E.64 desc[UR4][R2.64], R20 ;  /* 0x0000001402007986 */ /* 0x0003e4000c101b04 */
.L_x_1442:
[----:B------:R-:W-:-:S13]  /*17f0*/  ISETP.GE.U32.AND P0, PT, R18, R19, PT ;  /* 0x000000131200720c */ /* 0x000fda0003f06070 */
[----:B------:R-:W-:Y:S05]  /*1800*/  @P0 BRA `(.L_x_1444) ;  /* 0x0000000000340947 */ /* 0x000fea0003800000 */
[----:B01---5:R-:W0:Y:S01]  /*1810*/  LDC.64 R2, c[0x0][0x398] ;  /* 0x0000e600ff027b82 */ /* 0x023e220000000a00 */
[----:B------:R-:W-:Y:S02]  /*1820*/  IMAD.IADD R13, R40, 0x1, R18 ;  /* 0x00000001280d7824 */ /* 0x000fe400078e0212 */
[----:B------:R-:W-:Y:S02]  /*1830*/  VIADD R18, R18, 0x80 ;  /* 0x0000008012127836 */ /* 0x000fe40000000000 */
[----:B0-----:R-:W-:-:S05]  /*1840*/  IMAD.WIDE.U32 R2, R13, 0x8, R2 ;  /* 0x000000080d027825 */ /* 0x001fca00078e0002 */
[----:B------:R2:W-:Y:S02]  /*1850*/  STG.E.64 desc[UR4][R2.64], R8 ;  /* 0x0000000802007986 */ /* 0x0005e4000c101b04 */
.L_x_1443:
        /* <DEDUP_REMOVED lines=8> */
.L_x_1444:
[----:B------:R-:W-:Y:S05]  /*18e0*/  BSYNC.RELIABLE B1 ;  /* 0x0000000000017941 */ /* 0x000fea0003800100 */
.L_x_1439:
[----:B------:R-:W-:-:S13]  /*18f0*/  ISETP.GE.U32.AND P0, PT, R18, R19, PT ;  /* 0x000000131200720c */ /* 0x000fda0003f06070 */
[----:B012--5:R-:W0:Y:S01]  /*1900*/  @!P0 LDC.64 R2, c[0x0][0x398] ;  /* 0x0000e600ff028b82 */ /* 0x027e220000000a00 */
[----:B------:R-:W-:Y:S02]  /*1910*/  @!P0 IMAD.IADD R7, R40, 0x1, R18 ;  /* 0x0000000128078824 */ /* 0x000fe400078e0212 */
[----:B------:R-:W-:Y:S02]  /*1920*/  @!P0 VIADD R18, R18, 0x80 ;  /* 0x0000008012128836 */ /* 0x000fe40000000000 */
[----:B0-----:R-:W-:-:S05]  /*1930*/  @!P0 IMAD.WIDE.U32 R2, R7, 0x8, R2 ;  /* 0x0000000807028825 */ /* 0x001fca00078e0002 */
[----:B------:R3:W-:Y:S02]  /*1940*/  @!P0 STG.E.64 desc[UR4][R2.64], R4 ;  /* 0x0000000402008986 */ /* 0x0007e4000c101b04 */
.L_x_1445:
[----:B------:R-:W-:Y:S05]  /*1950*/  BSYNC.RECONVERGENT B0 ;  /* 0x0000000000007941 */ /* 0x000fea0003800200 */
.L_x_1438:
        /* <DEDUP_REMOVED lines=8> */
.L_x_1405:
        /* <DEDUP_REMOVED lines=34> */
[----:B-----5:R-:W-:Y:S05]  /*1c00*/  CALL.REL.NOINC `($__internal_6_$__cuda_sm20_div_rn_f64_full) ;  /* 0x0000000c00c47944 */ /* 0x020fea0003c00000 */
.L_x_1449:
[----:B------:R-:W-:Y:S05]  /*1c10*/  BSYNC.RECONVERGENT B2 ;  /* 0x0000000000027941 */ /* 0x000fea0003800200 */
.L_x_1448:
[----:B------:R-:W-:Y:S02]  /*1c20*/  IMAD.MOV.U32 R12, RZ, RZ, R2 ;  /* 0x000000ffff0c7224 */ /* 0x000fe400078e0002 */
[----:B------:R-:W-:-:S07]  /*1c30*/  IMAD.MOV.U32 R13, RZ, RZ, R3 ;  /* 0x000000ffff0d7224 */ /* 0x000fce00078e0003 */
.L_x_1447:
[----:B------:R-:W-:Y:S05]  /*1c40*/  BSYNC.RECONVERGENT B1 ;  /* 0x0000000000017941 */ /* 0x000fea0003800200 */
.L_x_1446:
        /* <DEDUP_REMOVED lines=28> */
[----:B-----5:R-:W-:Y:S05]  /*1e10*/  CALL.REL.NOINC `($__internal_6_$__cuda_sm20_div_rn_f64_full) ;  /* 0x0000000c00407944 */ /* 0x020fea0003c00000 */
.L_x_1453:
[----:B------:R-:W-:Y:S05]  /*1e20*/  BSYNC.RECONVERGENT B2 ;  /* 0x0000000000027941 */ /* 0x000fea0003800200 */
.L_x_1452:
[----:B------:R-:W-:Y:S01]  /*1e30*/  MOV R14, R2 ;  /* 0x00000002000e7202 */ /* 0x000fe20000000f00 */
[----:B------:R-:W-:-:S07]  /*1e40*/  IMAD.MOV.U32 R15, RZ, RZ, R3 ;  /* 0x000000ffff0f7224 */ /* 0x000fce00078e0003 */
.L_x_1451:
[----:B------:R-:W-:Y:S05]  /*1e50*/  BSYNC.RECONVERGENT B1 ;  /* 0x0000000000017941 */ /* 0x000fea0003800200 */
.L_x_1450:
        /* <DEDUP_REMOVED lines=29> */
.L_x_1457:
[----:B------:R-:W-:Y:S05]  /*2030*/  BSYNC.RECONVERGENT B2 ;  /* 0x0000000000027941 */ /* 0x000fea0003800200 */
.L_x_1456:
[----:B------:R-:W-:Y:S01]  /*2040*/  IMAD.MOV.U32 R16, RZ, RZ, R2 ;  /* 0x000000ffff107224 */ /* 0x000fe200078e0002 */
[----:B------:R-:W-:-:S07]  /*2050*/  MOV R17, R3 ;  /* 0x0000000300117202 */ /* 0x000fce0000000f00 */
.L_x_1455:
[----:B------:R-:W-:Y:S05]  /*2060*/  BSYNC.RECONVERGENT B1 ;  /* 0x0000000000017941 */ /* 0x000fea0003800200 */
.L_x_1454:
        /* <DEDUP_REMOVED lines=28> */
[----:B-----5:R-:W-:Y:S05]  /*2230*/  CALL.REL.NOINC `($__internal_6_$__cuda_sm20_div_rn_f64_full) ;  /* 0x0000000800387944 */ /* 0x020fea0003c00000 */
.L_x_1461:
[----:B------:R-:W-:Y:S05]  /*2240*/  BSYNC.RECONVERGENT B2 ;  /* 0x0000000000027941 */ /* 0x000fea0003800200 */
.L_x_1460:
[----:B------:R-:W-:Y:S02]  /*2250*/  IMAD.MOV.U32 R18, RZ, RZ, R2 ;  /* 0x000000ffff127224 */ /* 0x000fe400078e0002 */
[----:B------:R-:W-:-:S07]  /*2260*/  IMAD.MOV.U32 R19, RZ, RZ, R3 ;  /* 0x000000ffff137224 */ /* 0x000fce00078e0003 */
.L_x_1459:
[----:B------:R-:W-:Y:S05]  /*2270*/  BSYNC.RECONVERGENT B1 ;  /* 0x0000000000017941 */ /* 0x000fea0003800200 */
.L_x_1458:
        /* <DEDUP_REMOVED lines=28> */
[----:B------:R-:W-:Y:S05]  /*2440*/  CALL.REL.NOINC `($__internal_6_$__cuda_sm20_div_rn_f64_full) ;  /* 0x0000000400b47944 */ /* 0x000fea0003c00000 */
.L_x_1465:
[----:B------:R-:W-:Y:S05]  /*2450*/  BSYNC.RECONVERGENT B2 ;  /* 0x0000000000027941 */ /* 0x000fea0003800200 */
.L_x_1464:
[----:B------:R-:W-:Y:S01]  /*2460*/  IMAD.MOV.U32 R20, RZ, RZ, R2 ;  /* 0x000000ffff147224 */ /* 0x000fe200078e0002 */
[----:B------:R-:W-:-:S07]  /*2470*/  MOV R21, R3 ;  /* 0x0000000300157202 */ /* 0x000fce0000000f00 */
.L_x_1463:
[----:B------:R-:W-:Y:S05]  /*2480*/  BSYNC.RECONVERGENT B1 ;  /* 0x0000000000017941 */ /* 0x000fea0003800200 */
.L_x_1462:
        /* <DEDUP_REMOVED lines=29> */
.L_x_1469:
[----:B------:R-:W-:Y:S05]  /*2660*/  BSYNC.RECONVERGENT B2 ;  /* 0x0000000000027941 */ /* 0x000fea0003800200 */
.L_x_1468:
[----:B------:R-:W-:Y:S01]  /*2670*/  MOV R22, R2 ;  /* 0x0000000200167202 */ /* 0x000fe20000000f00 */
[----:B------:R-:W-:-:S07]  /*2680*/  IMAD.MOV.U32 R23, RZ, RZ, R3 ;  /* 0x000000ffff177224 */ /* 0x000fce00078e0003 */
.L_x_1467:
[----:B------:R-:W-:Y:S05]  /*2690*/  BSYNC.RECONVERGENT B1 ;  /* 0x0000000000017941 */ /* 0x000fea0003800200 */
.L_x_1466:
        /* <DEDUP_REMOVED lines=28> */
[----:B------:R-:W-:Y:S05]  /*2860*/  CALL.REL.NOINC `($__internal_6_$__cuda_sm20_div_rn_f64_full) ;  /* 0x0000000000ac7944 */ /* 0x000fea0003c00000 */
.L_x_1473:
[----:B------:R-:W-:Y:S05]  /*2870*/  BSYNC.RECONVERGENT B2 ;  /* 0x0000000000027941 */ /* 0x000fea0003800200 */
.L_x_1472:
[----:B------:R-:W-:Y:S02]  /*2880*/  IMAD.MOV.U32 R4, RZ, RZ, R2 ;  /* 0x000000ffff047224 */ /* 0x000fe400078e0002 */
[----:B------:R-:W-:-:S07]  /*2890*/  IMAD.MOV.U32 R5, RZ, RZ, R3 ;  /* 0x000000ffff057224 */ /* 0x000fce00078e0003 */
.L_x_1471:
[----:B------:R-:W-:Y:S05]  /*28a0*/  BSYNC.RECONVERGENT B1 ;  /* 0x0000000000017941 */ /* 0x000fea0003800200 */
.L_x_1470:
        /* <DEDUP_REMOVED lines=29> */
.L_x_1477:
[----:B------:R-:W-:Y:S05]  /*2a80*/  BSYNC.RECONVERGENT B2 ;  /* 0x0000000000027941 */ /* 0x000fea0003800200 */
.L_x_1476:
[----:B------:R-:W-:Y:S01]  /*2a90*/  IMAD.MOV.U32 R6, RZ, RZ, R2 ;  /* 0x000000ffff067224 */ /* 0x000fe200078e0002 */
[----:B------:R-:W-:-:S07]  /*2aa0*/  MOV R7, R3 ;  /* 0x0000000300077202 */ /* 0x000fce0000000f00 */
.L_x_1475:
[----:B------:R-:W-:Y:S05]  /*2ab0*/  BSYNC.RECONVERGENT B1 ;  /* 0x0000000000017941 */ /* 0x000fea0003800200 */
.L_x_1474:
[----:B------:R-:W0:Y:S02]  /*2ac0*/  LDC.64 R2, c[0x0][0x398] ;  /* 0x0000e600ff027b82 */ /* 0x000e240000000a00 */
[----:B0-----:R-:W-:-:S04]  /*2ad0*/  IMAD.WIDE.U32 R40, R40, 0x8, R2 ;  /* 0x0000000828287825 */ /* 0x001fc800078e0002 */
[----:B------:R-:W-:-:S05]  /*2ae0*/  IMAD.WIDE.U32 R40, R34, 0x40, R40 ;  /* 0x0000004022287825 */ /* 0x000fca00078e0028 */
[----:B------:R-:W-:Y:S04]  /*2af0*/  STG.E.ENL2.256 desc[UR4][R40.64], R12, R16 ;  /* 0xf800000c2810797f */ /* 0x000fe8000f121804 */
[----:B------:R-:W-:Y:S01]  /*2b00*/  STG.E.ENL2.256 desc[UR4][R40.64+0x20], R20, R4 ;  /* 0xf80001142804797f */ /* 0x000fe2000f121804 */
[----:B------:R-:W-:Y:S05]  /*2b10*/  EXIT ;  /* 0x000000000000794d */ /* 0x000fea0003800000 */
        .weak           $__internal_6_$__cuda_sm20_div_rn_f64_full
        .type           $__internal_6_$__cuda_sm20_div_rn_f64_full,@function
        .size           $__internal_6_$__cuda_sm20_div_rn_f64_full,(.L_x_1491 - $__internal_6_$__cuda_sm20_div_rn_f64_full)
$__internal_6_$__cuda_sm20_div_rn_f64_full:
        /* <DEDUP_REMOVED lines=34> */
.L_x_1478:
        /* <DEDUP_REMOVED lines=39> */
.L_x_1480:
        /* <DEDUP_REMOVED lines=19> */
.L_x_1483:
[----:B------:R-:W-:-:S05]  /*30e0*/  LOP3.LUT R2, R25, 0x80000, RZ, 0xfc, !PT ;  /* 0x0008000019027812 */ /* 0x000fca00078efcff */
[----:B------:R-:W-:Y:S01]  /*30f0*/  IMAD.MOV.U32 R3, RZ, RZ, R2 ;  /* 0x000000ffff037224 */ /* 0x000fe200078e0002 */
[----:B------:R-:W-:Y:S01]  /*3100*/  MOV R2, R24 ;  /* 0x0000001800027202 */ /* 0x000fe20000000f00 */
[----:B------:R-:W-:Y:S06]  /*3110*/  BRA `(.L_x_1481) ;  /* 0x00000000000c7947 */ /* 0x000fec0003800000 */
.L_x_1482:
[----:B------:R-:W-:-:S05]  /*3120*/  LOP3.LUT R2, R27, 0x80000, RZ, 0xfc, !PT ;  /* 0x000800001b027812 */ /* 0x000fca00078efcff */
[----:B------:R-:W-:Y:S02]  /*3130*/  IMAD.MOV.U32 R3, RZ, RZ, R2 ;  /* 0x000000ffff037224 */ /* 0x000fe400078e0002 */
[----:B------:R-:W-:-:S07]  /*3140*/  IMAD.MOV.U32 R2, RZ, RZ, R26 ;  /* 0x000000ffff027224 */ /* 0x000fce00078e001a */
.L_x_1481:
[----:B------:R-:W-:Y:S05]  /*3150*/  BSYNC.RECONVERGENT B0 ;  /* 0x0000000000007941 */ /* 0x000fea0003800200 */
.L_x_1479:
[----:B------:R-:W-:Y:S01]  /*3160*/  MOV R24, R0 ;  /* 0x0000000000187202 */ /* 0x000fe20000000f00 */
[----:B------:R-:W-:-:S04]  /*3170*/  IMAD.MOV.U32 R25, RZ, RZ, 0x0 ;  /* 0x00000000ff197424 */ /* 0x000fc800078e00ff */
[----:B------:R-:W-:Y:S05]  /*3180*/  RET.REL.NODEC R24 `(_ZN2at6native29vectorized_elementwise_kernelILi8EZZZNS0_53_GLOBAL__N__52d73765_15_RenormKernel_cu_b2145a98_319224renorm_scale_factor_implERNS_18TensorIteratorBaseEdENKUlvE_clEvENKUlvE_clEvEUldE_St5arrayIPcLm2EEEEviT0_T1_) ;  /* 0xffffffcc189c7950 */ /* 0x000fea0003c3ffff */
.L_x_1484:
        /* <DEDUP_REMOVED lines=15> */
.L_x_1491:


//--------------------- .nv.global.init           --------------------------
	.section	.nv.global.init,"aw",@progbits
.nv.global.init:
	.type		$str$5,@object
	.size		$str$5,(__unnamed_1 - $str$5)
$str$5:
        /*0000*/ 	.byte	0x66, 0x61, 0x6c, 0x73, 0x65, 0x00
	.type		__unnamed_1,@object
	.size		__unnamed_1,(__unnamed_3 - __unnamed_1)
__unnamed_1:
        /*0006*/ 	.byte	0x66, 0x65, 0x74, 0x63, 0x68, 0x5f, 0x61, 0x6e, 0x64, 0x5f, 0x63, 0x61, 0x73, 0x74, 0x00
	.type		__unnamed_3,@object
	.size		__unnamed_3,(__unnamed_2 - __unnamed_3)
__unnamed_3:
        /*0015*/ 	.byte	0x66, 0x65, 0x74, 0x63, 0x68, 0x5f, 0x61, 0x6e, 0x64, 0x5f, 0x63, 0x61, 0x73, 0x74, 0x00
	.type		__unnamed_2,@object
	.size		__unnamed_2,(__unnamed_4 - __unnamed_2)
__unnamed_2:
        /*0024*/ 	.byte	0x63, 0x61, 0x73, 0x74, 0x5f, 0x61, 0x6e, 0x64, 0x5f, 0x73, 0x74, 0x6f, 0x72, 0x65, 0x00
	.type		__unnamed_4,@object
	.size		__unnamed_4,($str$6 - __unnamed_4)
__unnamed_4:
        /*0033*/ 	.byte	0x63, 0x61, 0x73, 0x74, 0x5f, 0x61, 0x6e, 0x64, 0x5f, 0x73, 0x74, 0x6f, 0x72, 0x65, 0x00
	.type		$str$6,@object
	.size		$str$6,(.L_33 - $str$6)
$str$6:
        /*0042*/ 	.byte	0x2f, 0x72, 0x6f, 0x6f, 0x74, 0x2f, 0x2e, 0x70, 0x79, 0x65, 0x6e, 0x76, 0x2f, 0x76, 0x65, 0x72
        /*0052*/ 	.byte	0x73, 0x69, 0x6f, 0x6e, 0x73, 0x2f, 0x33, 0x2e, 0x31, 0x33, 0x2e, 0x31, 0x32, 0x2f, 0x6c, 0x69
        /*0062*/ 	.byte	0x62, 0x2f, 0x70, 0x79, 0x74, 0x68, 0x6f, 0x6e, 0x33, 0x2e, 0x31, 0x33, 0x2f, 0x73, 0x69, 0x74
        /*0072*/ 	.byte	0x65, 0x2d, 0x70, 0x61, 0x63, 0x6b, 0x61, 0x67, 0x65, 0x73, 0x2f, 0x74, 0x6f, 0x72, 0x63, 0x68
        /*0082*/ 	.byte	0x2f, 0x69, 0x6e, 0x63, 0x6c, 0x75, 0x64, 0x65, 0x2f, 0x63, 0x31, 0x30, 0x2f, 0x63, 0x6f, 0x72
        /*0092*/ 	.byte	0x65, 0x2f, 0x44, 0x79, 0x6e, 0x61, 0x6d, 0x69, 0x63, 0x43, 0x61, 0x73, 0x74, 0x2e, 0x68, 0x00
.L_33:


//--------------------- .nv.shared.reserved.0     --------------------------
	.section	.nv.shared.reserved.0,"aw",@nobits
	.weak		__nv_reservedSMEM_offset_0_alias
	.size		__nv_reservedSMEM_offset_0_alias, 0, 64
	.other		__nv_reservedSMEM_offset_0_alias,@"STO_CUDA_RESERVED_SHARED STV_DEFAULT"
__nv_reservedSMEM_offset_0_alias:
	.zero		0
	.zero		64


//--------------------- .nv.global                --------------------------
	.section	.nv.global,"aw",@nobits
.nv.global:
	.type		_ZN51_INTERNAL_52d73765_15_RenormKernel_cu_b2145a98_31924cuda3std3__48in_placeE,@object
	.size		_ZN51_INTERNAL_52d73765_15_RenormKernel_cu_b2145a98_31924cuda3std3__48in_placeE,(_ZN51_INTERNAL_52d73765_15_RenormKernel_cu_b2145a98_31924cuda3std6ranges3__45__cpo8distanceE - _ZN51_INTERNAL_52d73765_15_RenormKernel_cu_b2145a98_31924cuda3std3__48in_placeE)
_ZN51_INTERNAL_52d73765_15_RenormKernel_cu_b2145a98_31924cuda3std3__48in_placeE:
	.zero		1
	.type		_ZN51_INTERNAL_52d73765_15_RenormKernel_cu_b2145a98_31924cuda3std6ranges3__45__cpo8distanceE,@object
	.size		_ZN51_INTERNAL_52d73765_15_RenormKernel_cu_b2145a98_31924cuda3std6ranges3__45__cpo8distanceE,(_ZN51_INTERNAL_52d73765_15_RenormKernel_cu_b2145a98_31924cuda3std3__45__cpo6cbeginE - _ZN51_INTERNAL_52d73765_15_RenormKernel_cu_b2145a98_31924cuda3std6ranges3__45__cpo8distanceE)
_ZN51_INTERNAL_52d73765_15_RenormKernel_cu_b2145a98_31924cuda3std6ranges3__45__cpo8distanceE:
	.zero		1
	.type		_ZN51_INTERNAL_52d73765_15_RenormKernel_cu_b2145a98_31924cuda3std3__45__cpo6cbeginE,@object
	.size		_ZN51_INTERNAL_52d73765_15_RenormKernel_cu_b2145a98_31924cuda3std3__45__cpo6cbeginE,(_ZN51_INTERNAL_52d73765_15_RenormKernel_cu_b2145a98_31924cuda3std6ranges3__45__cpo7advanceE - _ZN51_INTERNAL_52d73765_15_RenormKernel_cu_b2145a98_31924cuda3std3__45__cpo6cbeginE)
_ZN51_INTERNAL_52d73765_15_RenormKernel_cu_b2145a98_31924cuda3std3__45__cpo6cbeginE:
	.zero		1
	.type		_ZN51_INTERNAL_52d73765_15_RenormKernel_cu_b2145a98_31924cuda3std6ranges3__45__cpo7advanceE,@object
	.size		_ZN51_INTERNAL_52d73765_15_RenormKernel_cu_b2145a98_31924cuda3std6ranges3__45__cpo7advanceE,(_ZN51_INTERNAL_52d73765_15_RenormKernel_cu_b2145a98_31924cuda3std3__45__cpo7crbeginE - _ZN51_INTERNAL_52d73765_15_RenormKernel_cu_b2145a98_31924cuda3std6ranges3__45__cpo7advanceE)
_ZN51_INTERNAL_52d73765_15_RenormKernel_cu_b2145a98_31924cuda3std6ranges3__45__cpo7advanceE:
	.zero		1
	.type		_ZN51_INTERNAL_52d73765_15_RenormKernel_cu_b2145a98_31924cuda3std3__45__cpo7crbeginE,@object
	.size		_ZN51_INTERNAL_52d73765_15_RenormKernel_cu_b2145a98_31924cuda3std3__45__cpo7crbeginE,(_ZN51_INTERNAL_52d73765_15_RenormKernel_cu_b2145a98_31924cuda3std6ranges3__45__cpo4dataE - _ZN51_INTERNAL_52d73765_15_RenormKernel_cu_b2145a98_31924cuda3std3__45__cpo7crbeginE)
_ZN51_INTERNAL_52d73765_15_RenormKernel_cu_b2145a98_31924cuda3std3__45__cpo7crbeginE:
	.zero		1
	.type		_ZN51_INTERNAL_52d73765_15_RenormKernel_cu_b2145a98_31924cuda3std6ranges3__45__cpo4dataE,@object
	.size		_ZN51_INTERNAL_52d73765_15_RenormKernel_cu_b2145a98_31924cuda3std6ranges3__45__cpo4dataE,(_ZN51_INTERNAL_52d73765_15_RenormKernel_cu_b2145a98_31924cuda3std6ranges3__45__cpo5beginE - _ZN51_INTERNAL_52d73765_15_RenormKernel_cu_b2145a98_31924cuda3std6ranges3__45__cpo4dataE)
_ZN51_INTERNAL_52d73765_15_RenormKernel_cu_b2145a98_31924cuda3std6ranges3__45__cpo4dataE:
	.zero		1
	.type		_ZN51_INTERNAL_52d73765_15_RenormKernel_cu_b2145a98_31924cuda3std6ranges3__45__cpo5beginE,@object
	.size		_ZN51_INTERNAL_52d73765_15_RenormKernel_cu_b2145a98_31924cuda3std6ranges3__45__cpo5beginE,(_ZN51_INTERNAL_52d73765_15_RenormKernel_cu_b2145a98_31924cuda3std3__453_GLOBAL__N__52d73765_15_RenormKernel_cu_b2145a98_31926ignoreE - _ZN51_INTERNAL_52d73765_15_RenormKernel_cu_b2145a98_31924cuda3std6ranges3__45__cpo5beginE)
_ZN51_INTERNAL_52d73765_15_RenormKernel_cu_b2145a98_31924cuda3std6ranges3__45__cpo5beginE:
	.zero		1
	.type		_ZN51_INTERNAL_52d73765_15_RenormKernel_cu_b2145a98_31924cuda3std3__453_GLOBAL__N__52d73765_15_RenormKernel_cu_b2145a98_31926ignoreE,@object
	.size		_ZN51_INTERNAL_52d73765_15_RenormKernel_cu_b2145a98_31924cuda3std3__453_GLOBAL__N__52d73765_15_RenormKernel_cu_b2145a98_31926ignoreE,(_ZN51_INTERNAL_52d73765_15_RenormKernel_cu_b2145a98_31924cuda3std6ranges3__45__cpo4sizeE - _ZN51_INTERNAL_52d73765_15_RenormKernel_cu_b2145a98_31924cuda3std3__453_GLOBAL__N__52d73765_15_RenormKernel_cu_b2145a98_31926ignoreE)
_ZN51_INTERNAL_52d73765_15_RenormKernel_cu_b2145a98_31924cuda3std3__453_GLOBAL__N__52d73765_15_RenormKernel_cu_b2145a98_31926ignoreE:
	.zero		1
	.type		_ZN51_INTERNAL_52d73765_15_RenormKernel_cu_b2145a98_31924cuda3std6ranges3__45__cpo4sizeE,@object
	.size		_ZN51_INTERNAL_52d73765_15_RenormKernel_cu_b2145a98_31924cuda3std6ranges3__45__cpo4sizeE,(_ZN51_INTERNAL_52d73765_15_RenormKernel_cu_b2145a98_31924cuda3std3__45__cpo5beginE - _ZN51_INTERNAL_52d73765_15_RenormKernel_cu_b2145a98_31924cuda3std6ranges3__45__cpo4sizeE)
_ZN51_INTERNAL_52d73765_15_RenormKernel_cu_b2145a98_31924cuda3std6ranges3__45__cpo4sizeE:
	.zero		1
	.type		_ZN51_INTERNAL_52d73765_15_RenormKernel_cu_b2145a98_31924cuda3std3__45__cpo5beginE,@object
	.size		_ZN51_INTERNAL_52d73765_15_RenormKernel_cu_b2145a98_31924cuda3std3__45__cpo5beginE,(_ZN51_INTERNAL_52d73765_15_RenormKernel_cu_b2145a98_31924cuda3std6ranges3__45__cpo6cbeginE - _ZN51_INTERNAL_52d73765_15_RenormKernel_cu_b2145a98_31924cuda3std3__45__cpo5beginE)
_ZN51_INTERNAL_52d73765_15_RenormKernel_cu_b2145a98_31924cuda3std3__45__cpo5beginE:
	.zero		1
	.type		_ZN51_INTERNAL_52d73765_15_RenormKernel_cu_b2145a98_31924cuda3std6ranges3__45__cpo6cbeginE,@object
	.size		_ZN51_INTERNAL_52d73765_15_RenormKernel_cu_b2145a98_31924cuda3std6ranges3__45__cpo6cbeginE,(_ZN51_INTERNAL_52d73765_15_RenormKernel_cu_b2145a98_31924cuda3std3__45__cpo6rbeginE - _ZN51_INTERNAL_52d73765_15_RenormKernel_cu_b2145a98_31924cuda3std6ranges3__45__cpo6cbeginE)
_ZN51_INTERNAL_52d73765_15_RenormKernel_cu_b2145a98_31924cuda3std6ranges3__45__cpo6cbeginE:
	.zero		1
	.type		_ZN51_INTERNAL_52d73765_15_RenormKernel_cu_b2145a98_31924cuda3std3__45__cpo6rbeginE,@object
	.size		_ZN51_INTERNAL_52d73765_15_RenormKernel_cu_b2145a98_31924cuda3std3__45__cpo6rbeginE,(_ZN51_INTERNAL_52d73765_15_RenormKernel_cu_b2145a98_31924cuda3std6ranges3__45__cpo4nextE - _ZN51_INTERNAL_52d73765_15_RenormKernel_cu_b2145a98_31924cuda3std3__45__cpo6rbeginE)
_ZN51_INTERNAL_52d73765_15_RenormKernel_cu_b2145a98_31924cuda3std3__45__cpo6rbeginE:
	.zero		1
	.type		_ZN51_INTERNAL_52d73765_15_RenormKernel_cu_b2145a98_31924cuda3std6ranges3__45__cpo4nextE,@object
	.size		_ZN51_INTERNAL_52d73765_15_RenormKernel_cu_b2145a98_31924cuda3std6ranges3__45__cpo4nextE,(_ZN51_INTERNAL_52d73765_15_RenormKernel_cu_b2145a98_31924cuda3std6ranges3__45__cpo4swapE - _ZN51_INTERNAL_52d73765_15_RenormKernel_cu_b2145a98_31924cuda3std6ranges3__45__cpo4nextE)
_ZN51_INTERNAL_52d73765_15_RenormKernel_cu_b2145a98_31924cuda3std6ranges3__45__cpo4nextE:
	.zero		1
	.type		_ZN51_INTERNAL_52d73765_15_RenormKernel_cu_b2145a98_31924cuda3std6ranges3__45__cpo4swapE,@object
	.size		_ZN51_INTERNAL_52d73765_15_RenormKernel_cu_b2145a98_31924cuda3std6ranges3__45__cpo4swapE,(_ZN51_INTERNAL_52d73765_15_RenormKernel_cu_b2145a98_31924cuda3std3__420unreachable_sentinelE - _ZN51_INTERNAL_52d73765_15_RenormKernel_cu_b2145a98_31924cuda3std6ranges3__45__cpo4swapE)
_ZN51_INTERNAL_52d73765_15_RenormKernel_cu_b2145a98_31924cuda3std6ranges3__45__cpo4swapE:
	.zero		1
	.type		_ZN51_INTERNAL_52d73765_15_RenormKernel_cu_b2145a98_31924cuda3std3__420unreachable_sentinelE,@object
	.size		_ZN51_INTERNAL_52d73765_15_RenormKernel_cu_b2145a98_31924cuda3std3__420unreachable_sentinelE,(_ZN51_INTERNAL_52d73765_15_RenormKernel_cu_b2145a98_31926thrust24THRUST_300001_SM_1000_NS6system6detail10sequential3seqE - _ZN51_INTERNAL_52d73765_15_RenormKernel_cu_b2145a98_31924cuda3std3__420unreachable_sentinelE)
_ZN51_INTERNAL_52d73765_15_RenormKernel_cu_b2145a98_31924cuda3std3__420unreachable_sentinelE:
	.zero		1
	.type		_ZN51_INTERNAL_52d73765_15_RenormKernel_cu_b2145a98_31926thrust24THRUST_300001_SM_1000_NS6system6detail10sequential3seqE,@object
	.size		_ZN51_INTERNAL_52d73765_15_RenormKernel_cu_b2145a98_31926thrust24THRUST_300001_SM_1000_NS6system6detail10sequential3seqE,(_ZN51_INTERNAL_52d73765_15_RenormKernel_cu_b2145a98_31924cuda3std3__45__cpo4cendE - _ZN51_INTERNAL_52d73765_15_RenormKernel_cu_b2145a98_31926thrust24THRUST_300001_SM_1000_NS6system6detail10sequential3seqE)
_ZN51_INTERNAL_52d73765_15_RenormKernel_cu_b2145a98_31926thrust24THRUST_300001_SM_1000_NS6system6detail10sequential3seqE:
	.zero		1
	.type		_ZN51_INTERNAL_52d73765_15_RenormKernel_cu_b2145a98_31924cuda3std3__45__cpo4cendE,@object
	.size		_ZN51_INTERNAL_52d73765_15_RenormKernel_cu_b2145a98_31924cuda3std3__45__cpo4cendE,(_ZN51_INTERNAL_52d73765_15_RenormKernel_cu_b2145a98_31924cuda3std6ranges3__45__cpo9iter_swapE - _ZN51_INTERNAL_52d73765_15_RenormKernel_cu_b2145a98_31924cuda3std3__45__cpo4cendE)
_ZN51_INTERNAL_52d73765_15_RenormKernel_cu_b2145a98_31924cuda3std3__45__cpo4cendE:
	.zero		1
	.type		_ZN51_INTERNAL_52d73765_15_RenormKernel_cu_b2145a98_31924cuda3std6ranges3__45__cpo9iter_swapE,@object
	.size		_ZN51_INTERNAL_52d73765_15_RenormKernel_cu_b2145a98_31924cuda3std6ranges3__45__cpo9iter_swapE,(_ZN51_INTERNAL_52d73765_15_RenormKernel_cu_b2145a98_31924cuda3std3__45__cpo5crendE - _ZN51_INTERNAL_52d73765_15_RenormKernel_cu_b2145a98_31924cuda3std6ranges3__45__cpo9iter_swapE)
_ZN51_INTERNAL_52d73765_15_RenormKernel_cu_b2145a98_31924cuda3std6ranges3__45__cpo9iter_swapE:
	.zero		1
	.type		_ZN51_INTERNAL_52d73765_15_RenormKernel_cu_b2145a98_31924cuda3std3__45__cpo5crendE,@object
	.size		_ZN51_INTERNAL_52d73765_15_RenormKernel_cu_b2145a98_31924cuda3std3__45__cpo5crendE,(_ZN51_INTERNAL_52d73765_15_RenormKernel_cu_b2145a98_31924cuda3std6ranges3__45__cpo5cdataE - _ZN51_INTERNAL_52d73765_15_RenormKernel_cu_b2145a98_31924cuda3std3__45__cpo5crendE)
_ZN51_INTERNAL_52d73765_15_RenormKernel_cu_b2145a98_31924cuda3std3__45__cpo5crendE:
	.zero		1
	.type		_ZN51_INTERNAL_52d73765_15_RenormKernel_cu_b2145a98_31924cuda3std6ranges3__45__cpo5cdataE,@object
	.size		_ZN51_INTERNAL_52d73765_15_RenormKernel_cu_b2145a98_31924cuda3std6ranges3__45__cpo5cdataE,(_ZN51_INTERNAL_52d73765_15_RenormKernel_cu_b2145a98_31924cuda3std6ranges3__45__cpo3endE - _ZN51_INTERNAL_52d73765_15_RenormKernel_cu_b2145a98_31924cuda3std6ranges3__45__cpo5cdataE)
_ZN51_INTERNAL_52d73765_15_RenormKernel_cu_b2145a98_31924cuda3std6ranges3__45__cpo5cdataE:
	.zero		1
	.type		_ZN51_INTERNAL_52d73765_15_RenormKernel_cu_b2145a98_31924cuda3std6ranges3__45__cpo3endE,@object
	.size		_ZN51_INTERNAL_52d73765_15_RenormKernel_cu_b2145a98_31924cuda3std6ranges3__45__cpo3endE,(_ZN51_INTERNAL_52d73765_15_RenormKernel_cu_b2145a98_31924cuda3std3__419piecewise_constructE - _ZN51_INTERNAL_52d73765_15_RenormKernel_cu_b2145a98_31924cuda3std6ranges3__45__cpo3endE)
_ZN51_INTERNAL_52d73765_15_RenormKernel_cu_b2145a98_31924cuda3std6ranges3__45__cpo3endE:
	.zero		1
	.type		_ZN51_INTERNAL_52d73765_15_RenormKernel_cu_b2145a98_31924cuda3std3__419piecewise_constructE,@object
	.size		_ZN51_INTERNAL_52d73765_15_RenormKernel_cu_b2145a98_31924cuda3std3__419piecewise_constructE,(_ZN51_INTERNAL_52d73765_15_RenormKernel_cu_b2145a98_31924cuda3std6ranges3__45__cpo5ssizeE - _ZN51_INTERNAL_52d73765_15_RenormKernel_cu_b2145a98_31924cuda3std3__419piecewise_constructE)
_ZN51_INTERNAL_52d73765_15_RenormKernel_cu_b2145a98_31924cuda3std3__419piecewise_constructE:
	.zero		1
	.type		_ZN51_INTERNAL_52d73765_15_RenormKernel_cu_b2145a98_31924cuda3std6ranges3__45__cpo5ssizeE,@object
	.size		_ZN51_INTERNAL_52d73765_15_RenormKernel_cu_b2145a98_31924cuda3std6ranges3__45__cpo5ssizeE,(_ZN51_INTERNAL_52d73765_15_RenormKernel_cu_b2145a98_31924cuda3std3__45__cpo3endE - _ZN51_INTERNAL_52d73765_15_RenormKernel_cu_b2145a98_31924cuda3std6ranges3__45__cpo5ssizeE)
_ZN51_INTERNAL_52d73765_15_RenormKernel_cu_b2145a98_31924cuda3std6ranges3__45__cpo5ssizeE:
	.zero		1
	.type		_ZN51_INTERNAL_52d73765_15_RenormKernel_cu_b2145a98_31924cuda3std3__45__cpo3endE,@object
	.size		_ZN51_INTERNAL_52d73765_15_RenormKernel_cu_b2145a98_31924cuda3std3__45__cpo3endE,(_ZN51_INTERNAL_52d73765_15_RenormKernel_cu_b2145a98_31924cuda3std6ranges3__45__cpo4cendE - _ZN51_INTERNAL_52d73765_15_RenormKernel_cu_b2145a98_31924cuda3std3__45__cpo3endE)
_ZN51_INTERNAL_52d73765_15_RenormKernel_cu_b2145a98_31924cuda3std3__45__cpo3endE:
	.zero		1
	.type		_ZN51_INTERNAL_52d73765_15_RenormKernel_cu_b2145a98_31924cuda3std6ranges3__45__cpo4cendE,@object
	.size		_ZN51_INTERNAL_52d73765_15_RenormKernel_cu_b2145a98_31924cuda3std6ranges3__45__cpo4cendE,(_ZN51_INTERNAL_52d73765_15_RenormKernel_cu_b2145a98_31924cuda3std3__45__cpo4rendE - _ZN51_INTERNAL_52d73765_15_RenormKernel_cu_b2145a98_31924cuda3std6ranges3__45__cpo4cendE)
_ZN51_INTERNAL_52d73765_15_RenormKernel_cu_b2145a98_31924cuda3std6ranges3__45__cpo4cendE:
	.zero		1
	.type		_ZN51_INTERNAL_52d73765_15_RenormKernel_cu_b2145a98_31924cuda3std3__45__cpo4rendE,@object
	.size		_ZN51_INTERNAL_52d73765_15_RenormKernel_cu_b2145a98_31924cuda3std3__45__cpo4rendE,(_ZN51_INTERNAL_52d73765_15_RenormKernel_cu_b2145a98_31924cuda3std6ranges3__45__cpo4prevE - _ZN51_INTERNAL_52d73765_15_RenormKernel_cu_b2145a98_31924cuda3std3__45__cpo4rendE)
_ZN51_INTERNAL_52d73765_15_RenormKernel_cu_b2145a98_31924cuda3std3__45__cpo4rendE:
	.zero		1
	.type		_ZN51_INTERNAL_52d73765_15_RenormKernel_cu_b2145a98_31924cuda3std6ranges3__45__cpo4prevE,@object
	.size		_ZN51_INTERNAL_52d73765_15_RenormKernel_cu_b2145a98_31924cuda3std6ranges3__45__cpo4prevE,(_ZN51_INTERNAL_52d73765_15_RenormKernel_cu_b2145a98_31924cuda3std6ranges3__45__cpo9iter_moveE - _ZN51_INTERNAL_52d73765_15_RenormKernel_cu_b2145a98_31924cuda3std6ranges3__45__cpo4prevE)
_ZN51_INTERNAL_52d73765_15_RenormKernel_cu_b2145a98_31924cuda3std6ranges3__45__cpo4prevE:
	.zero		1
	.type		_ZN51_INTERNAL_52d73765_15_RenormKernel_cu_b2145a98_31924cuda3std6ranges3__45__cpo9iter_moveE,@object
	.size		_ZN51_INTERNAL_52d73765_15_RenormKernel_cu_b2145a98_31924cuda3std6ranges3__45__cpo9iter_moveE,(.L_17 - _ZN51_INTERNAL_52d73765_15_RenormKernel_cu_b2145a98_31924cuda3std6ranges3__45__cpo9iter_moveE)
_ZN51_INTERNAL_52d73765_15_RenormKernel_cu_b2145a98_31924cuda3std6ranges3__45__cpo9iter_moveE:
	.zero		1
.L_17:


//--------------------- .nv.constant0._ZN2at6native18elementwise_kernelILi128ELi4EZNS0_15gpu_kernel_implIZZZNS0_53_GLOBAL__N__52d73765_15_RenormKernel_cu_b2145a98_319224renorm_scale_factor_implERNS_18TensorIteratorBaseEdENKUlvE_clEvENKUlvE0_clEvEUlfE_EEvS5_RKT_EUliE_EEviT1_ --------------------------
	.section	.nv.constant0._ZN2at6native18elementwise_kernelILi128ELi4EZNS0_15gpu_kernel_implIZZZNS0_53_GLOBAL__N__52d73765_15_RenormKernel_cu_b2145a98_319224renorm_scale_factor_implERNS_18TensorIteratorBaseEdENKUlvE_clEvENKUlvE0_clEvEUlfE_EEvS5_RKT_EUliE_EEviT1_,"a",@progbits
	.sectionflags	@""
	.align	4
.nv.constant0._ZN2at6native18elementwise_kernelILi128ELi4EZNS0_15gpu_kernel_implIZZZNS0_53_GLOBAL__N__52d73765_15_RenormKernel_cu_b2145a98_319224renorm_scale_factor_implERNS_18TensorIteratorBaseEdENKUlvE_clEvENKUlvE0_clEvEUlfE_EEvS5_RKT_EUliE_EEviT1_:
	.zero		1456


//--------------------- .nv.constant0._ZN2at6native27unrolled_elementwise_kernelIZZZNS0_53_GLOBAL__N__52d73765_15_RenormKernel_cu_b2145a98_319224renorm_scale_factor_implERNS_18TensorIteratorBaseEdENKUlvE_clEvENKUlvE0_clEvEUlfE_St5arrayIPcLm2EELi4E23TrivialOffsetCalculatorILi1EjESC_NS0_6memory12LoadWithCastILi1EEENSD_13StoreWithCastILi1EEEEEviT_T0_T2_T3_T4_T5_ --------------------------
	.section	.nv.constant0._ZN2at6native27unrolled_elementwise_kernelIZZZNS0_53_GLOBAL__N__52d73765_15_RenormKernel_cu_b2145a98_319224renorm_scale_factor_implERNS_18TensorIteratorBaseEdENKUlvE_clEvENKUlvE0_clEvEUlfE_St5arrayIPcLm2EELi4E23TrivialOffsetCalculatorILi1EjESC_NS0_6memory12LoadWithCastILi1EEENSD_13StoreWithCastILi1EEEEEviT_T0_T2_T3_T4_T5_,"a",@progbits
	.sectionflags	@""
	.align	4
.nv.constant0._ZN2at6native27unrolled_elementwise_kernelIZZZNS0_53_GLOBAL__N__52d73765_15_RenormKernel_cu_b2145a98_319224renorm_scale_factor_implERNS_18TensorIteratorBaseEdENKUlvE_clEvENKUlvE0_clEvEUlfE_St5arrayIPcLm2EELi4E23TrivialOffsetCalculatorILi1EjESC_NS0_6memory12LoadWithCastILi1EEENSD_13StoreWithCastILi1EEEEEviT_T0_T2_T3_T4_T5_:
	.zero		956


//--------------------- .nv.constant0._ZN2at6native18elementwise_kernelILi128ELi2EZNS0_22gpu_kernel_impl_nocastIZZZNS0_53_GLOBAL__N__52d73765_15_RenormKernel_cu_b2145a98_319224renorm_scale_factor_implERNS_18TensorIteratorBaseEdENKUlvE_clEvENKUlvE0_clEvEUlfE_EEvS5_RKT_EUliE_EEviT1_ --------------------------
	.section	.nv.constant0._ZN2at6native18elementwise_kernelILi128ELi2EZNS0_22gpu_kernel_impl_nocastIZZZNS0_53_GLOBAL__N__52d73765_15_RenormKernel_cu_b2145a98_319224renorm_scale_factor_implERNS_18TensorIteratorBaseEdENKUlvE_clEvENKUlvE0_clEvEUlfE_EEvS5_RKT_EUliE_EEviT1_,"a",@progbits
	.sectionflags	@""
	.align	4
.nv.constant0._ZN2at6native18elementwise_kernelILi128ELi2EZNS0_22gpu_kernel_impl_nocastIZZZNS0_53_GLOBAL__N__52d73765_15_RenormKernel_cu_b2145a98_319224renorm_scale_factor_implERNS_18TensorIteratorBaseEdENKUlvE_clEvENKUlvE0_clEvEUlfE_EEvS5_RKT_EUliE_EEviT1_:
	.zero		1448


//--------------------- .nv.constant0._ZN2at6native27unrolled_elementwise_kernelIZZZNS0_53_GLOBAL__N__52d73765_15_RenormKernel_cu_b2145a98_319224renorm_scale_factor_implERNS_18TensorIteratorBaseEdENKUlvE_clEvENKUlvE0_clEvEUlfE_St5arrayIPcLm2EELi4E23TrivialOffsetCalculatorILi1EjESC_NS0_6memory15LoadWithoutCastENSD_16StoreWithoutCastEEEviT_T0_T2_T3_T4_T5_ --------------------------
	.section	.nv.constant0._ZN2at6native27unrolled_elementwise_kernelIZZZNS0_53_GLOBAL__N__52d73765_15_RenormKernel_cu_b2145a98_319224renorm_scale_factor_implERNS_18TensorIteratorBaseEdENKUlvE_clEvENKUlvE0_clEvEUlfE_St5arrayIPcLm2EELi4E23TrivialOffsetCalculatorILi1EjESC_NS0_6memory15LoadWithoutCastENSD_16StoreWithoutCastEEEviT_T0_T2_T3_T4_T5_,"a",@progbits
	.sectionflags	@""
	.align	4
.nv.constant0._ZN2at6native27unrolled_elementwise_kernelIZZZNS0_53_GLOBAL__N__52d73765_15_RenormKernel_cu_b2145a98_319224renorm_scale_factor_implERNS_18TensorIteratorBaseEdENKUlvE_clEvENKUlvE0_clEvEUlfE_St5arrayIPcLm2EELi4E23TrivialOffsetCalculatorILi1EjESC_NS0_6memory15LoadWithoutCastENSD_16StoreWithoutCastEEEviT_T0_T2_T3_T4_T5_:
	.zero		940


//--------------------- .nv.constant0._ZN2at6native29vectorized_elementwise_kernelILi2EZZZNS0_53_GLOBAL__N__52d73765_15_RenormKernel_cu_b2145a98_319224renorm_scale_factor_implERNS_18TensorIteratorBaseEdENKUlvE_clEvENKUlvE0_clEvEUlfE_St5arrayIPcLm2EEEEviT0_T1_ --------------------------
	.section	.nv.constant0._ZN2at6native29vectorized_elementwise_kernelILi2EZZZNS0_53_GLOBAL__N__52d73765_15_RenormKernel_cu_b2145a98_319224renorm_scale_factor_implERNS_18TensorIteratorBaseEdENKUlvE_clEvENKUlvE0_clEvEUlfE_St5arrayIPcLm2EEEEviT0_T1_,"a",@progbits
	.sectionflags	@""
	.align	4
.nv.constant0._ZN2at6native29vectorized_elementwise_kernelILi2EZZZNS0_53_GLOBAL__N__52d73765_15_RenormKernel_cu_b2145a98_319224renorm_scale_factor_implERNS_18TensorIteratorBaseEdENKUlvE_clEvENKUlvE0_clEvEUlfE_St5arrayIPcLm2EEEEviT0_T1_:
	.zero		936


//--------------------- .nv.constant0._ZN2at6native29vectorized_elementwise_kernelILi4EZZZNS0_53_GLOBAL__N__52d73765_15_RenormKernel_cu_b2145a98_319224renorm_scale_factor_implERNS_18TensorIteratorBaseEdENKUlvE_clEvENKUlvE0_clEvEUlfE_St5arrayIPcLm2EEEEviT0_T1_ --------------------------
	.section	.nv.constant0._ZN2at6native29vectorized_elementwise_kernelILi4EZZZNS0_53_GLOBAL__N__52d73765_15_RenormKernel_cu_b2145a98_319224renorm_scale_factor_implERNS_18TensorIteratorBaseEdENKUlvE_clEvENKUlvE0_clEvEUlfE_St5arrayIPcLm2EEEEviT0_T1_,"a",@progbits
	.sectionflags	@""
	.align	4
.nv.constant0._ZN2at6native29vectorized_elementwise_kernelILi4EZZZNS0_53_GLOBAL__N__52d73765_15_RenormKernel_cu_b2145a98_319224renorm_scale_factor_implERNS_18TensorIteratorBaseEdENKUlvE_clEvENKUlvE0_clEvEUlfE_St5arrayIPcLm2EEEEviT0_T1_:
	.zero		936


//--------------------- .nv.constant0._ZN2at6native29vectorized_elementwise_kernelILi8EZZZNS0_53_GLOBAL__N__52d73765_15_RenormKernel_cu_b2145a98_319224renorm_scale_factor_implERNS_18TensorIteratorBaseEdENKUlvE_clEvENKUlvE0_clEvEUlfE_St5arrayIPcLm2EEEEviT0_T1_ --------------------------
	.section	.nv.constant0._ZN2at6native29vectorized_elementwise_kernelILi8EZZZNS0_53_GLOBAL__N__52d73765_15_RenormKernel_cu_b2145a98_319224renorm_scale_factor_implERNS_18TensorIteratorBaseEdENKUlvE_clEvENKUlvE0_clEvEUlfE_St5arrayIPcLm2EEEEviT0_T1_,"a",@progbits
	.sectionflags	@""
	.align	4
.nv.constant0._ZN2at6native29vectorized_elementwise_kernelILi8EZZZNS0_53_GLOBAL__N__52d73765_15_RenormKernel_cu_b2145a98_319224renorm_scale_factor_implERNS_18TensorIteratorBaseEdENKUlvE_clEvENKUlvE0_clEvEUlfE_St5arrayIPcLm2EEEEviT0_T1_:
	.zero		936


//--------------------- .nv.constant0._ZN2at6native18elementwise_kernelILi128ELi4EZNS0_15gpu_kernel_implIZZZNS0_53_GLOBAL__N__52d73765_15_RenormKernel_cu_b2145a98_319224renorm_scale_factor_implERNS_18TensorIteratorBaseEdENKUlvE_clEvENKUlvE_clEvEUldE_EEvS5_RKT_EUliE_EEviT1_ --------------------------
	.section	.nv.constant0._ZN2at6native18elementwise_kernelILi128ELi4EZNS0_15gpu_kernel_implIZZZNS0_53_GLOBAL__N__52d73765_15_RenormKernel_cu_b2145a98_319224renorm_scale_factor_implERNS_18TensorIteratorBaseEdENKUlvE_clEvENKUlvE_clEvEUldE_EEvS5_RKT_EUliE_EEviT1_,"a",@progbits
	.sectionflags	@""
	.align	4
.nv.constant0._ZN2at6native18elementwise_kernelILi128ELi4EZNS0_15gpu_kernel_implIZZZNS0_53_GLOBAL__N__52d73765_15_RenormKernel_cu_b2145a98_319224renorm_scale_factor_implERNS_18TensorIteratorBaseEdENKUlvE_clEvENKUlvE_clEvEUldE_EEvS5_RKT_EUliE_EEviT1_:
	.zero		1456


//--------------------- .nv.constant0._ZN2at6native27unrolled_elementwise_kernelIZZZNS0_53_GLOBAL__N__52d73765_15_RenormKernel_cu_b2145a98_319224renorm_scale_factor_implERNS_18TensorIteratorBaseEdENKUlvE_clEvENKUlvE_clEvEUldE_St5arrayIPcLm2EELi4E23TrivialOffsetCalculatorILi1EjESC_NS0_6memory12LoadWithCastILi1EEENSD_13StoreWithCastILi1EEEEEviT_T0_T2_T3_T4_T5_ --------------------------
	.section	.nv.constant0._ZN2at6native27unrolled_elementwise_kernelIZZZNS0_53_GLOBAL__N__52d73765_15_RenormKernel_cu_b2145a98_319224renorm_scale_factor_implERNS_18TensorIteratorBaseEdENKUlvE_clEvENKUlvE_clEvEUldE_St5arrayIPcLm2EELi4E23TrivialOffsetCalculatorILi1EjESC_NS0_6memory12LoadWithCastILi1EEENSD_13StoreWithCastILi1EEEEEviT_T0_T2_T3_T4_T5_,"a",@progbits
	.sectionflags	@""
	.align	4
.nv.constant0._ZN2at6native27unrolled_elementwise_kernelIZZZNS0_53_GLOBAL__N__52d73765_15_RenormKernel_cu_b2145a98_319224renorm_scale_factor_implERNS_18TensorIteratorBaseEdENKUlvE_clEvENKUlvE_clEvEUldE_St5arrayIPcLm2EELi4E23TrivialOffsetCalculatorILi1EjESC_NS0_6memory12LoadWithCastILi1EEENSD_13StoreWithCastILi1EEEEEviT_T0_T2_T3_T4_T5_:
	.zero		956


//--------------------- .nv.constant0._ZN2at6native18elementwise_kernelILi128ELi2EZNS0_22gpu_kernel_impl_nocastIZZZNS0_53_GLOBAL__N__52d73765_15_RenormKernel_cu_b2145a98_319224renorm_scale_factor_implERNS_18TensorIteratorBaseEdENKUlvE_clEvENKUlvE_clEvEUldE_EEvS5_RKT_EUliE_EEviT1_ --------------------------
	.section	.nv.constant0._ZN2at6native18elementwise_kernelILi128ELi2EZNS0_22gpu_kernel_impl_nocastIZZZNS0_53_GLOBAL__N__52d73765_15_RenormKernel_cu_b2145a98_319224renorm_scale_factor_implERNS_18TensorIteratorBaseEdENKUlvE_clEvENKUlvE_clEvEUldE_EEvS5_RKT_EUliE_EEviT1_,"a",@progbits
	.sectionflags	@""
	.align	4
.nv.constant0._ZN2at6native18elementwise_kernelILi128ELi2EZNS0_22gpu_kernel_impl_nocastIZZZNS0_53_GLOBAL__N__52d73765_15_RenormKernel_cu_b2145a98_319224renorm_scale_factor_implERNS_18TensorIteratorBaseEdENKUlvE_clEvENKUlvE_clEvEUldE_EEvS5_RKT_EUliE_EEviT1_:
	.zero		1448


//--------------------- .nv.constant0._ZN2at6native27unrolled_elementwise_kernelIZZZNS0_53_GLOBAL__N__52d73765_15_RenormKernel_cu_b2145a98_319224renorm_scale_factor_implERNS_18TensorIteratorBaseEdENKUlvE_clEvENKUlvE_clEvEUldE_St5arrayIPcLm2EELi4E23TrivialOffsetCalculatorILi1EjESC_NS0_6memory15LoadWithoutCastENSD_16StoreWithoutCastEEEviT_T0_T2_T3_T4_T5_ --------------------------
	.section	.nv.constant0._ZN2at6native27unrolled_elementwise_kernelIZZZNS0_53_GLOBAL__N__52d73765_15_RenormKernel_cu_b2145a98_319224renorm_scale_factor_implERNS_18TensorIteratorBaseEdENKUlvE_clEvENKUlvE_clEvEUldE_St5arrayIPcLm2EELi4E23TrivialOffsetCalculatorILi1EjESC_NS0_6memory15LoadWithoutCastENSD_16StoreWithoutCastEEEviT_T0_T2_T3_T4_T5_,"a",@progbits
	.sectionflags	@""
	.align	4
.nv.constant0._ZN2at6native27unrolled_elementwise_kernelIZZZNS0_53_GLOBAL__N__52d73765_15_RenormKernel_cu_b2145a98_319224renorm_scale_factor_implERNS_18TensorIteratorBaseEdENKUlvE_clEvENKUlvE_clEvEUldE_St5arrayIPcLm2EELi4E23TrivialOffsetCalculatorILi1EjESC_NS0_6memory15LoadWithoutCastENSD_16StoreWithoutCastEEEviT_T0_T2_T3_T4_T5_:
	.zero		940


//--------------------- .nv.constant0._ZN2at6native29vectorized_elementwise_kernelILi2EZZZNS0_53_GLOBAL__N__52d73765_15_RenormKernel_cu_b2145a98_319224renorm_scale_factor_implERNS_18TensorIteratorBaseEdENKUlvE_clEvENKUlvE_clEvEUldE_St5arrayIPcLm2EEEEviT0_T1_ --------------------------
	.section	.nv.constant0._ZN2at6native29vectorized_elementwise_kernelILi2EZZZNS0_53_GLOBAL__N__52d73765_15_RenormKernel_cu_b2145a98_319224renorm_scale_factor_implERNS_18TensorIteratorBaseEdENKUlvE_clEvENKUlvE_clEvEUldE_St5arrayIPcLm2EEEEviT0_T1_,"a",@progbits
	.sectionflags	@""
	.align	4
.nv.constant0._ZN2at6native29vectorized_elementwise_kernelILi2EZZZNS0_53_GLOBAL__N__52d73765_15_RenormKernel_cu_b2145a98_319224renorm_scale_factor_implERNS_18TensorIteratorBaseEdENKUlvE_clEvENKUlvE_clEvEUldE_St5arrayIPcLm2EEEEviT0_T1_:
	.zero		936


//--------------------- .nv.constant0._ZN2at6native29vectorized_elementwise_kernelILi4EZZZNS0_53_GLOBAL__N__52d73765_15_RenormKernel_cu_b2145a98_319224renorm_scale_factor_implERNS_18TensorIteratorBaseEdENKUlvE_clEvENKUlvE_clEvEUldE_St5arrayIPcLm2EEEEviT0_T1_ --------------------------
	.section	.nv.constant0._ZN2at6native29vectorized_elementwise_kernelILi4EZZZNS0_53_GLOBAL__N__52d73765_15_RenormKernel_cu_b2145a98_319224renorm_scale_factor_implERNS_18TensorIteratorBaseEdENKUlvE_clEvENKUlvE_clEvEUldE_St5arrayIPcLm2EEEEviT0_T1_,"a",@progbits
	.sectionflags	@""
	.align	4
.nv.constant0._ZN2at6native29vectorized_elementwise_kernelILi4EZZZNS0_53_GLOBAL__N__52d73765_15_RenormKernel_cu_b2145a98_319224renorm_scale_factor_implERNS_18TensorIteratorBaseEdENKUlvE_clEvENKUlvE_clEvEUldE_St5arrayIPcLm2EEEEviT0_T1_:
	.zero		936


//--------------------- .nv.constant0._ZN2at6native29vectorized_elementwise_kernelILi8EZZZNS0_53_GLOBAL__N__52d73765_15_RenormKernel_cu_b2145a98_319224renorm_scale_factor_implERNS_18TensorIteratorBaseEdENKUlvE_clEvENKUlvE_clEvEUldE_St5arrayIPcLm2EEEEviT0_T1_ --------------------------
	.section	.nv.constant0._ZN2at6native29vectorized_elementwise_kernelILi8EZZZNS0_53_GLOBAL__N__52d73765_15_RenormKernel_cu_b2145a98_319224renorm_scale_factor_implERNS_18TensorIteratorBaseEdENKUlvE_clEvENKUlvE_clEvEUldE_St5arrayIPcLm2EEEEviT0_T1_,"a",@progbits
	.sectionflags	@""
	.align	4
.nv.constant0._ZN2at6native29vectorized_elementwise_kernelILi8EZZZNS0_53_GLOBAL__N__52d73765_15_RenormKernel_cu_b2145a98_319224renorm_scale_factor_implERNS_18TensorIteratorBaseEdENKUlvE_clEvENKUlvE_clEvEUldE_St5arrayIPcLm2EEEEviT0_T1_:
	.zero		936


//--------------------- SYMBOLS --------------------------

	.type		.nv.reservedSmem.offset0,@object
	.size		.nv.reservedSmem.offset0,0x4
	.type		__assertfail,@function
